def matmul_kernel(
    a_ptr,
    b_ptr,
    c_ptr,
    M,
    N,
    K,
    stride_am,
    stride_ak,
    stride_bk,
    stride_bn,
    stride_cm,
    stride_cn,
    BLOCK_M: tl.constexpr,
    BLOCK_N: tl.constexpr,
    BLOCK_K: tl.constexpr,
    GROUP_M: tl.constexpr,
):
    pid = tl.program_id(axis=0)
    num_pid_m = tl.cdiv(M, BLOCK_M)
    num_pid_n = tl.cdiv(N, BLOCK_N)
    num_pid_in_group = GROUP_M * num_pid_n
    group_id = pid // num_pid_in_group
    first_pid_m = group_id * GROUP_M
    group_size_m = min(num_pid_m - first_pid_m, GROUP_M)
    pid_m = first_pid_m + ((pid % num_pid_in_group) % group_size_m)
    pid_n = (pid % num_pid_in_group) // group_size_m

    offs_am = (pid_m * BLOCK_M + tl.arange(0, BLOCK_M)) % M
    offs_bn = (pid_n * BLOCK_N + tl.arange(0, BLOCK_N)) % N
    offs_k = tl.arange(0, BLOCK_K)
    a_ptrs = a_ptr + offs_am[:, None] * stride_am + offs_k[None, :] * stride_ak
    b_ptrs = b_ptr + offs_k[:, None] * stride_bk + offs_bn[None, :] * stride_bn

    acc = tl.zeros((BLOCK_M, BLOCK_N), dtype=tl.float32)
    for kk in range(0, tl.cdiv(K, BLOCK_K)):
        a = tl.load(a_ptrs, mask=offs_k[None, :] < K - kk * BLOCK_K, other=0.0)
        b = tl.load(b_ptrs, mask=offs_k[:, None] < K - kk * BLOCK_K, other=0.0)
        acc = tl.dot(a, b, acc)
        a_ptrs += BLOCK_K * stride_ak
        b_ptrs += BLOCK_K * stride_bk

    c = acc.to(c_ptr.dtype.element_ty)
    offs_cm = pid_m * BLOCK_M + tl.arange(0, BLOCK_M)
    offs_cn = pid_n * BLOCK_N + tl.arange(0, BLOCK_N)
    c_ptrs = c_ptr + offs_cm[:, None] * stride_cm + offs_cn[None, :] * stride_cn
    mask = (offs_cm[:, None] < M) & (offs_cn[None, :] < N)
    tl.store(c_ptrs, c, mask=mask)

# config = {"BLOCK_K": 128, "BLOCK_M": 128, "BLOCK_N": 128, "GROUP_M": 8, "arch": "sm_90", "dtype": "fp16", "num_ctas": 1, "num_stages": 3, "num_warps": 1}
# arch = sm_90


// ===== COMPILED SASS (sm_90a) =====

	.target	sm_90a

	.elftype	@"ET_EXEC"


//--------------------- .note.nv.tkinfo           --------------------------
	.section	.note.nv.tkinfo,"",@"SHT_NOTE"
	.sectionflags	@"SHF_NOTE_NV_TKINFO"
	.tkinfo
        /*0018*/ 	.word	0x00000002
        /*0030*/ 	.string	""
        /*0030*/ 	.string	"ptxas"
        /*0030*/ 	.string	"Cuda compilation tools, release 13.0, V13.0.88"
        /*0030*/ 	.string	"Build cuda_13.0.r13.0/compiler.36424714_0"
        /*0030*/ 	.string	"-v  -suppress-debug-info  -lineinfo  -arch sm_90a "



//--------------------- .note.nv.cuinfo           --------------------------
	.section	.note.nv.cuinfo,"",@"SHT_NOTE"
	.sectionflags	@"SHF_NOTE_NV_CUINFO"
        /*0018*/ 	.short	0x0002
        /*001a*/ 	.short	0x005a
        /*001c*/ 	.short	0x0082
	.zero		2


//--------------------- .nv.info                  --------------------------
	.section	.nv.info,"",@"SHT_CUDA_INFO"
	.align	4


	//----- nvinfo : EIATTR_REGCOUNT
	.align		4
        /*0000*/ 	.byte	0x04, 0x2f
        /*0002*/ 	.short	(.L_1 - .L_0)
	.align		4
.L_0:
        /*0004*/ 	.word	index@(matmul_kernel)
        /*0008*/ 	.word	0x00000040


	//----- nvinfo : EIATTR_FRAME_SIZE
	.align		4
.L_1:
        /*000c*/ 	.byte	0x04, 0x11
        /*000e*/ 	.short	(.L_3 - .L_2)
	.align		4
.L_2:
        /*0010*/ 	.word	index@(matmul_kernel)
        /*0014*/ 	.word	0x00005c00


	//----- nvinfo : EIATTR_MIN_STACK_SIZE
	.align		4
.L_3:
        /*0018*/ 	.byte	0x04, 0x12
        /*001a*/ 	.short	(.L_5 - .L_4)
	.align		4
.L_4:
        /*001c*/ 	.word	index@(matmul_kernel)
        /*0020*/ 	.word	0x00005c00
.L_5:


//--------------------- .nv.compat                --------------------------
	.section	.nv.compat,"",@"SHT_CUDA_COMPAT_INFO"
	.align	4
        /*0000*/ 	.byte	0x02, 0x09, 0x01, 0x00, 0x02, 0x02, 0x01, 0x00, 0x02, 0x05, 0x05, 0x00, 0x03, 0x07, 0x01, 0x01
        /*0010*/ 	.byte	0x02, 0x03, 0x00, 0x00, 0x02, 0x06, 0x01, 0x00, 0x04, 0x0b, 0x08, 0x00, 0x00, 0x00, 0x00, 0x00
        /*0020*/ 	.byte	0x00, 0x00, 0x00, 0x00


//--------------------- .nv.info.matmul_kernel    --------------------------
	.section	.nv.info.matmul_kernel,"",@"SHT_CUDA_INFO"
	.sectionflags	@""
	.align	4


	//----- nvinfo : EIATTR_CUDA_API_VERSION
	.align		4
        /*0000*/ 	.byte	0x04, 0x37
        /*0002*/ 	.short	(.L_7 - .L_6)
.L_6:
        /*0004*/ 	.word	0x00000082


	//----- nvinfo : EIATTR_KPARAM_INFO
	.align		4
.L_7:
        /*0008*/ 	.byte	0x04, 0x17
        /*000a*/ 	.short	(.L_9 - .L_8)
.L_8:
        /*000c*/ 	.word	0x00000000
        /*0010*/ 	.short	0x000d
        /*0012*/ 	.short	0x0048
        /*0014*/ 	.byte	0x00, 0xf4, 0x21, 0x00


	//----- nvinfo : EIATTR_KPARAM_INFO
	.align		4
.L_9:
        /*0018*/ 	.byte	0x04, 0x17
        /*001a*/ 	.short	(.L_11 - .L_10)
.L_10:
        /*001c*/ 	.word	0x00000000
        /*0020*/ 	.short	0x000c
        /*0022*/ 	.short	0x0040
        /*0024*/ 	.byte	0x00, 0xf4, 0x21, 0x00


	//----- nvinfo : EIATTR_KPARAM_INFO
	.align		4
.L_11:
        /*0028*/ 	.byte	0x04, 0x17
        /*002a*/ 	.short	(.L_13 - .L_12)
.L_12:
        /*002c*/ 	.word	0x00000000
        /*0030*/ 	.short	0x000b
        /*0032*/ 	.short	0x0038
        /*0034*/ 	.byte	0x00, 0xf0, 0x11, 0x00


	//----- nvinfo : EIATTR_KPARAM_INFO
	.align		4
.L_13:
        /*0038*/ 	.byte	0x04, 0x17
        /*003a*/ 	.short	(.L_15 - .L_14)
.L_14:
        /*003c*/ 	.word	0x00000000
        /*0040*/ 	.short	0x000a
        /*0042*/ 	.short	0x0034
        /*0044*/ 	.byte	0x00, 0xf0, 0x11, 0x00


	//----- nvinfo : EIATTR_KPARAM_INFO
	.align		4
.L_15:
        /*0048*/ 	.byte	0x04, 0x17
        /*004a*/ 	.short	(.L_17 - .L_16)
.L_16:
        /*004c*/ 	.word	0x00000000
        /*0050*/ 	.short	0x0009
        /*0052*/ 	.short	0x0030
        /*0054*/ 	.byte	0x00, 0xf0, 0x11, 0x00


	//----- nvinfo : EIATTR_KPARAM_INFO
	.align		4
.L_17:
        /*0058*/ 	.byte	0x04, 0x17
        /*005a*/ 	.short	(.L_19 - .L_18)
.L_18:
        /*005c*/ 	.word	0x00000000
        /*0060*/ 	.short	0x0008
        /*0062*/ 	.short	0x002c
        /*0064*/ 	.byte	0x00, 0xf0, 0x11, 0x00


	//----- nvinfo : EIATTR_KPARAM_INFO
	.align		4
.L_19:
        /*0068*/ 	.byte	0x04, 0x17
        /*006a*/ 	.short	(.L_21 - .L_20)
.L_20:
        /*006c*/ 	.word	0x00000000
        /*0070*/ 	.short	0x0007
        /*0072*/ 	.short	0x0028
        /*0074*/ 	.byte	0x00, 0xf0, 0x11, 0x00


	//----- nvinfo : EIATTR_KPARAM_INFO
	.align		4
.L_21:
        /*0078*/ 	.byte	0x04, 0x17
        /*007a*/ 	.short	(.L_23 - .L_22)
.L_22:
        /*007c*/ 	.word	0x00000000
        /*0080*/ 	.short	0x0006
        /*0082*/ 	.short	0x0024
        /*0084*/ 	.byte	0x00, 0xf0, 0x11, 0x00


	//----- nvinfo : EIATTR_KPARAM_INFO
	.align		4
.L_23:
        /*0088*/ 	.byte	0x04, 0x17
        /*008a*/ 	.short	(.L_25 - .L_24)
.L_24:
        /*008c*/ 	.word	0x00000000
        /*0090*/ 	.short	0x0005
        /*0092*/ 	.short	0x0020
        /*0094*/ 	.byte	0x00, 0xf0, 0x11, 0x00


	//----- nvinfo : EIATTR_KPARAM_INFO
	.align		4
.L_25:
        /*0098*/ 	.byte	0x04, 0x17
        /*009a*/ 	.short	(.L_27 - .L_26)
.L_26:
        /*009c*/ 	.word	0x00000000
        /*00a0*/ 	.short	0x0004
        /*00a2*/ 	.short	0x001c
        /*00a4*/ 	.byte	0x00, 0xf0, 0x11, 0x00


	//----- nvinfo : EIATTR_KPARAM_INFO
	.align		4
.L_27:
        /*00a8*/ 	.byte	0x04, 0x17
        /*00aa*/ 	.short	(.L_29 - .L_28)
.L_28:
        /*00ac*/ 	.word	0x00000000
        /*00b0*/ 	.short	0x0003
        /*00b2*/ 	.short	0x0018
        /*00b4*/ 	.byte	0x00, 0xf0, 0x11, 0x00


	//----- nvinfo : EIATTR_KPARAM_INFO
	.align		4
.L_29:
        /*00b8*/ 	.byte	0x04, 0x17
        /*00ba*/ 	.short	(.L_31 - .L_30)
.L_30:
        /*00bc*/ 	.word	0x00000000
        /*00c0*/ 	.short	0x0002
        /*00c2*/ 	.short	0x0010
        /*00c4*/ 	.byte	0x00, 0xf4, 0x21, 0x00


	//----- nvinfo : EIATTR_KPARAM_INFO
	.align		4
.L_31:
        /*00c8*/ 	.byte	0x04, 0x17
        /*00ca*/ 	.short	(.L_33 - .L_32)
.L_32:
        /*00cc*/ 	.word	0x00000000
        /*00d0*/ 	.short	0x0001
        /*00d2*/ 	.short	0x0008
        /*00d4*/ 	.byte	0x00, 0xf4, 0x21, 0x00


	//----- nvinfo : EIATTR_KPARAM_INFO
	.align		4
.L_33:
        /*00d8*/ 	.byte	0x04, 0x17
        /*00da*/ 	.short	(.L_35 - .L_34)
.L_34:
        /*00dc*/ 	.word	0x00000000
        /*00e0*/ 	.short	0x0000
        /*00e2*/ 	.short	0x0000
        /*00e4*/ 	.byte	0x00, 0xf4, 0x21, 0x00


	//----- nvinfo : EIATTR_SPARSE_MMA_MASK
	.align		4
.L_35:
        /*00e8*/ 	.byte	0x03, 0x50
        /*00ea*/ 	.short	0x0000


	//----- nvinfo : EIATTR_MAXREG_COUNT
	.align		4
        /*00ec*/ 	.byte	0x03, 0x1b
        /*00ee*/ 	.short	0x00ff


	//----- nvinfo : EIATTR_NUM_BARRIERS
	.align		4
        /*00f0*/ 	.byte	0x02, 0x4c
        /*00f2*/ 	.byte	0x01
	.zero		1


	//----- nvinfo : EIATTR_ANNOTATIONS
	.align		4
        /*00f4*/ 	.byte	0x04, 0x55
        /*00f6*/ 	.short	(.L_37 - .L_36)


	//   ....[0]....
.L_36:
        /*00f8*/ 	.word	0x00000001
        /*00fc*/ 	.byte	0xa0, 0x01, 0x00, 0x00, 0x01, 0x00, 0x00, 0x00, 0xf0, 0x01, 0x00, 0x00, 0x01, 0x00, 0x00, 0x00
        /* <DEDUP_REMOVED lines=118> */
        /*086c*/ 	.byte	0xf0, 0x17, 0x00, 0x00


	//----- nvinfo : EIATTR_MERCURY_ISA_VERSION
	.align		4
.L_37:
        /*0870*/ 	.byte	0x03, 0x5f
        /*0872*/ 	.short	0x0101


	//----- nvinfo : EIATTR_COOP_GROUP_MASK_REGIDS
	.align		4
        /*0874*/ 	.byte	0x04, 0x29
        /*0876*/ 	.short	(.L_39 - .L_38)


	//   ....[0]....
.L_38:
        /*0878*/ 	.word	0xffffffff


	//   ....[1]....
        /*087c*/ 	.word	0xffffffff


	//   ....[2]....
        /*0880*/ 	.word	0xffffffff


	//   ....[3]....
        /*0884*/ 	.word	0xffffffff


	//   ....[4]....
        /*0888*/ 	.word	0xffffffff


	//   ....[5]....
        /*088c*/ 	.word	0xffffffff


	//   ....[6]....
        /*0890*/ 	.word	0xffffffff


	//   ....[7]....
        /*0894*/ 	.word	0xffffffff


	//   ....[8]....
        /*0898*/ 	.word	0xffffffff


	//   ....[9]....
        /*089c*/ 	.word	0xffffffff


	//   ....[10]....
        /*08a0*/ 	.word	0xffffffff


	//   ....[11]....
        /*08a4*/ 	.word	0xffffffff


	//   ....[12]....
        /*08a8*/ 	.word	0xffffffff


	//   ....[13]....
        /*08ac*/ 	.word	0xffffffff


	//   ....[14]....
        /*08b0*/ 	.word	0xffffffff


	//   ....[15]....
        /*08b4*/ 	.word	0xffffffff


	//   ....[16]....
        /*08b8*/ 	.word	0xffffffff


	//   ....[17]....
        /*08bc*/ 	.word	0xffffffff


	//   ....[18]....
        /*08c0*/ 	.word	0xffffffff


	//   ....[19]....
        /*08c4*/ 	.word	0xffffffff


	//   ....[20]....
        /*08c8*/ 	.word	0xffffffff


	//   ....[21]....
        /*08cc*/ 	.word	0xffffffff


	//   ....[22]....
        /*08d0*/ 	.word	0xffffffff


	//   ....[23]....
        /*08d4*/ 	.word	0xffffffff


	//   ....[24]....
        /*08d8*/ 	.word	0xffffffff


	//   ....[25]....
        /*08dc*/ 	.word	0xffffffff


	//   ....[26]....
        /*08e0*/ 	.word	0xffffffff


	//   ....[27]....
        /*08e4*/ 	.word	0xffffffff


	//   ....[28]....
        /*08e8*/ 	.word	0xffffffff


	//   ....[29]....
        /*08ec*/ 	.word	0xffffffff


	//   ....[30]....
        /*08f0*/ 	.word	0xffffffff


	//   ....[31]....
        /*08f4*/ 	.word	0xffffffff


	//   ....[32]....
        /*08f8*/ 	.word	0xffffffff


	//   ....[33]....
        /*08fc*/ 	.word	0xffffffff


	//   ....[34]....
        /*0900*/ 	.word	0xffffffff


	//   ....[35]....
        /*0904*/ 	.word	0xffffffff


	//   ....[36]....
        /*0908*/ 	.word	0xffffffff


	//   ....[37]....
        /*090c*/ 	.word	0xffffffff


	//   ....[38]....
        /*0910*/ 	.word	0xffffffff


	//   ....[39]....
        /*0914*/ 	.word	0xffffffff


	//   ....[40]....
        /*0918*/ 	.word	0xffffffff


	//   ....[41]....
        /*091c*/ 	.word	0xffffffff


	//   ....[42]....
        /*0920*/ 	.word	0xffffffff


	//   ....[43]....
        /*0924*/ 	.word	0xffffffff


	//   ....[44]....
        /*0928*/ 	.word	0xffffffff


	//   ....[45]....
        /*092c*/ 	.word	0xffffffff


	//   ....[46]....
        /*0930*/ 	.word	0xffffffff


	//   ....[47]....
        /*0934*/ 	.word	0xffffffff


	//   ....[48]....
        /*0938*/ 	.word	0xffffffff


	//   ....[49]....
        /*093c*/ 	.word	0xffffffff


	//   ....[50]....
        /*0940*/ 	.word	0xffffffff


	//   ....[51]....
        /*0944*/ 	.word	0xffffffff


	//   ....[52]....
        /*0948*/ 	.word	0xffffffff


	//   ....[53]....
        /*094c*/ 	.word	0xffffffff


	//   ....[54]....
        /*0950*/ 	.word	0xffffffff


	//   ....[55]....
        /*0954*/ 	.word	0xffffffff


	//   ....[56]....
        /*0958*/ 	.word	0xffffffff


	//   ....[57]....
        /*095c*/ 	.word	0xffffffff


	//   ....[58]....
        /*0960*/ 	.word	0xffffffff


	//   ....[59]....
        /*0964*/ 	.word	0xffffffff


	//   ....[60]....
        /*0968*/ 	.word	0xffffffff


	//   ....[61]....
        /*096c*/ 	.word	0xffffffff


	//   ....[62]....
        /*0970*/ 	.word	0xffffffff


	//   ....[63]....
        /*0974*/ 	.word	0xffffffff


	//   ....[64]....
        /*0978*/ 	.word	0xffffffff


	//   ....[65]....
        /*097c*/ 	.word	0xffffffff


	//   ....[66]....
        /*0980*/ 	.word	0xffffffff


	//   ....[67]....
        /*0984*/ 	.word	0xffffffff


	//   ....[68]....
        /*0988*/ 	.word	0xffffffff


	//   ....[69]....
        /*098c*/ 	.word	0xffffffff


	//   ....[70]....
        /*0990*/ 	.word	0xffffffff


	//   ....[71]....
        /*0994*/ 	.word	0xffffffff


	//   ....[72]....
        /*0998*/ 	.word	0xffffffff


	//   ....[73]....
        /*099c*/ 	.word	0xffffffff


	//   ....[74]....
        /*09a0*/ 	.word	0xffffffff


	//   ....[75]....
        /*09a4*/ 	.word	0xffffffff


	//   ....[76]....
        /*09a8*/ 	.word	0xffffffff


	//   ....[77]....
        /*09ac*/ 	.word	0xffffffff


	//   ....[78]....
        /*09b0*/ 	.word	0xffffffff


	//   ....[79]....
        /*09b4*/ 	.word	0xffffffff


	//   ....[80]....
        /*09b8*/ 	.word	0xffffffff


	//   ....[81]....
        /*09bc*/ 	.word	0xffffffff


	//   ....[82]....
        /*09c0*/ 	.word	0xffffffff


	//   ....[83]....
        /*09c4*/ 	.word	0xffffffff


	//   ....[84]....
        /*09c8*/ 	.word	0xffffffff


	//   ....[85]....
        /*09cc*/ 	.word	0xffffffff


	//   ....[86]....
        /*09d0*/ 	.word	0xffffffff


	//   ....[87]....
        /*09d4*/ 	.word	0xffffffff


	//   ....[88]....
        /*09d8*/ 	.word	0xffffffff


	//   ....[89]....
        /*09dc*/ 	.word	0xffffffff


	//   ....[90]....
        /*09e0*/ 	.word	0xffffffff


	//   ....[91]....
        /*09e4*/ 	.word	0xffffffff


	//   ....[92]....
        /*09e8*/ 	.word	0xffffffff


	//   ....[93]....
        /*09ec*/ 	.word	0xffffffff


	//   ....[94]....
        /*09f0*/ 	.word	0xffffffff


	//   ....[95]....
        /*09f4*/ 	.word	0xffffffff


	//   ....[96]....
        /*09f8*/ 	.word	0xffffffff


	//   ....[97]....
        /*09fc*/ 	.word	0xffffffff


	//   ....[98]....
        /*0a00*/ 	.word	0xffffffff


	//   ....[99]....
        /*0a04*/ 	.word	0xffffffff


	//   ....[100]....
        /*0a08*/ 	.word	0xffffffff


	//   ....[101]....
        /*0a0c*/ 	.word	0xffffffff


	//   ....[102]....
        /*0a10*/ 	.word	0xffffffff


	//   ....[103]....
        /*0a14*/ 	.word	0xffffffff


	//   ....[104]....
        /*0a18*/ 	.word	0xffffffff


	//   ....[105]....
        /*0a1c*/ 	.word	0xffffffff


	//   ....[106]....
        /*0a20*/ 	.word	0xffffffff


	//   ....[107]....
        /*0a24*/ 	.word	0xffffffff


	//   ....[108]....
        /*0a28*/ 	.word	0xffffffff


	//   ....[109]....
        /*0a2c*/ 	.word	0xffffffff


	//   ....[110]....
        /*0a30*/ 	.word	0xffffffff


	//   ....[111]....
        /*0a34*/ 	.word	0xffffffff


	//   ....[112]....
        /*0a38*/ 	.word	0xffffffff


	//   ....[113]....
        /*0a3c*/ 	.word	0xffffffff


	//   ....[114]....
        /*0a40*/ 	.word	0xffffffff


	//   ....[115]....
        /*0a44*/ 	.word	0xffffffff


	//   ....[116]....
        /*0a48*/ 	.word	0xffffffff


	//   ....[117]....
        /*0a4c*/ 	.word	0xffffffff


	//   ....[118]....
        /*0a50*/ 	.word	0xffffffff


	//   ....[119]....
        /*0a54*/ 	.word	0xffffffff


	//   ....[120]....
        /*0a58*/ 	.word	0xffffffff


	//   ....[121]....
        /*0a5c*/ 	.word	0xffffffff


	//   ....[122]....
        /*0a60*/ 	.word	0xffffffff


	//   ....[123]....
        /*0a64*/ 	.word	0xffffffff


	//   ....[124]....
        /*0a68*/ 	.word	0xffffffff


	//   ....[125]....
        /*0a6c*/ 	.word	0xffffffff


	//   ....[126]....
        /*0a70*/ 	.word	0xffffffff


	//----- nvinfo : EIATTR_COOP_GROUP_INSTR_OFFSETS
	.align		4
.L_39:
        /*0a74*/ 	.byte	0x04, 0x28
        /*0a76*/ 	.short	(.L_41 - .L_40)


	//   ....[0]....
.L_40:
        /*0a78*/ 	.word	0x0009a2c0


	//   ....[1]....
        /*0a7c*/ 	.word	0x0009a2e0


	//   ....[2]....
        /*0a80*/ 	.word	0x0009a320


	//   ....[3]....
        /*0a84*/ 	.word	0x0009a380


	//   ....[4]....
        /*0a88*/ 	.word	0x0009a3a0


	//   ....[5]....
        /*0a8c*/ 	.word	0x0009a3c0


	//   ....[6]....
        /*0a90*/ 	.word	0x0009a3e0


	//   ....[7]....
        /*0a94*/ 	.word	0x0009a400


	//   ....[8]....
        /*0a98*/ 	.word	0x0009a480


	//   ....[9]....
        /*0a9c*/ 	.word	0x0009a560


	//   ....[10]....
        /*0aa0*/ 	.word	0x0009a660


	//   ....[11]....
        /*0aa4*/ 	.word	0x0009a680


	//   ....[12]....
        /*0aa8*/ 	.word	0x0009a6f0


	//   ....[13]....
        /*0aac*/ 	.word	0x0009a710


	//   ....[14]....
        /*0ab0*/ 	.word	0x0009a730


	//   ....[15]....
        /*0ab4*/ 	.word	0x0009a750


	//   ....[16]....
        /*0ab8*/ 	.word	0x0009a770


	//   ....[17]....
        /*0abc*/ 	.word	0x0009a790


	//   ....[18]....
        /*0ac0*/ 	.word	0x0009a820


	//   ....[19]....
        /*0ac4*/ 	.word	0x0009a840


	//   ....[20]....
        /*0ac8*/ 	.word	0x0009a860


	//   ....[21]....
        /*0acc*/ 	.word	0x0009a880


	//   ....[22]....
        /*0ad0*/ 	.word	0x0009a8b0


	//   ....[23]....
        /*0ad4*/ 	.word	0x0009a8d0


	//   ....[24]....
        /*0ad8*/ 	.word	0x0009aa80


	//   ....[25]....
        /*0adc*/ 	.word	0x0009aaa0


	//   ....[26]....
        /*0ae0*/ 	.word	0x0009aba0


	//   ....[27]....
        /*0ae4*/ 	.word	0x0009abc0


	//   ....[28]....
        /*0ae8*/ 	.word	0x0009abe0


	//   ....[29]....
        /*0aec*/ 	.word	0x0009ac00


	//   ....[30]....
        /*0af0*/ 	.word	0x0009ac20


	//   ....[31]....
        /*0af4*/ 	.word	0x0009ac40


	//   ....[32]....
        /*0af8*/ 	.word	0x0009ac60


	//   ....[33]....
        /*0afc*/ 	.word	0x0009ac80


	//   ....[34]....
        /*0b00*/ 	.word	0x0009ad80


	//   ....[35]....
        /*0b04*/ 	.word	0x0009ada0


	//   ....[36]....
        /*0b08*/ 	.word	0x0009adc0


	//   ....[37]....
        /*0b0c*/ 	.word	0x0009ade0


	//   ....[38]....
        /*0b10*/ 	.word	0x0009ae00


	//   ....[39]....
        /*0b14*/ 	.word	0x0009ae20


	//   ....[40]....
        /*0b18*/ 	.word	0x0009af60


	//   ....[41]....
        /*0b1c*/ 	.word	0x0009af80


	//   ....[42]....
        /*0b20*/ 	.word	0x0009b000


	//   ....[43]....
        /*0b24*/ 	.word	0x0009b020


	//   ....[44]....
        /*0b28*/ 	.word	0x0009b040


	//   ....[45]....
        /*0b2c*/ 	.word	0x0009b060


	//   ....[46]....
        /*0b30*/ 	.word	0x0009b0c0


	//   ....[47]....
        /*0b34*/ 	.word	0x0009b0e0


	//   ....[48]....
        /*0b38*/ 	.word	0x0009b140


	//   ....[49]....
        /*0b3c*/ 	.word	0x0009b160


	//   ....[50]....
        /*0b40*/ 	.word	0x0009b1a0


	//   ....[51]....
        /*0b44*/ 	.word	0x0009b1c0


	//   ....[52]....
        /*0b48*/ 	.word	0x0009b200


	//   ....[53]....
        /*0b4c*/ 	.word	0x0009b220


	//   ....[54]....
        /*0b50*/ 	.word	0x0009b420


	//   ....[55]....
        /*0b54*/ 	.word	0x0009b440


	//   ....[56]....
        /*0b58*/ 	.word	0x0009b4c0


	//   ....[57]....
        /*0b5c*/ 	.word	0x0009b4e0


	//   ....[58]....
        /*0b60*/ 	.word	0x0009b520


	//   ....[59]....
        /*0b64*/ 	.word	0x0009b540


	//   ....[60]....
        /*0b68*/ 	.word	0x0009b580


	//   ....[61]....
        /*0b6c*/ 	.word	0x0009b5a0


	//   ....[62]....
        /*0b70*/ 	.word	0x0009b5e0


	//   ....[63]....
        /*0b74*/ 	.word	0x0009b600


	//   ....[64]....
        /*0b78*/ 	.word	0x0009b640


	//   ....[65]....
        /*0b7c*/ 	.word	0x0009b660


	//   ....[66]....
        /*0b80*/ 	.word	0x0009b6a0


	//   ....[67]....
        /*0b84*/ 	.word	0x0009b6c0


	//   ....[68]....
        /*0b88*/ 	.word	0x0009b700


	//   ....[69]....
        /*0b8c*/ 	.word	0x0009b720


	//   ....[70]....
        /*0b90*/ 	.word	0x0009b920


	//   ....[71]....
        /*0b94*/ 	.word	0x0009b940


	//   ....[72]....
        /*0b98*/ 	.word	0x0009b9c0


	//   ....[73]....
        /*0b9c*/ 	.word	0x0009b9e0


	//   ....[74]....
        /*0ba0*/ 	.word	0x0009ba20


	//   ....[75]....
        /*0ba4*/ 	.word	0x0009ba40


	//   ....[76]....
        /*0ba8*/ 	.word	0x0009ba80


	//   ....[77]....
        /*0bac*/ 	.word	0x0009baa0


	//   ....[78]....
        /*0bb0*/ 	.word	0x0009bae0


	//   ....[79]....
        /*0bb4*/ 	.word	0x0009bb00


	//   ....[80]....
        /*0bb8*/ 	.word	0x0009bb40


	//   ....[81]....
        /*0bbc*/ 	.word	0x0009bb60


	//   ....[82]....
        /*0bc0*/ 	.word	0x0009bba0


	//   ....[83]....
        /*0bc4*/ 	.word	0x0009bbc0


	//   ....[84]....
        /*0bc8*/ 	.word	0x0009bc00


	//   ....[85]....
        /*0bcc*/ 	.word	0x0009bc20


	//   ....[86]....
        /*0bd0*/ 	.word	0x0009be60


	//   ....[87]....
        /*0bd4*/ 	.word	0x0009be80


	//   ....[88]....
        /*0bd8*/ 	.word	0x0009bee0


	//   ....[89]....
        /*0bdc*/ 	.word	0x0009bf00


	//   ....[90]....
        /*0be0*/ 	.word	0x0009bf20


	//   ....[91]....
        /*0be4*/ 	.word	0x0009bf40


	//   ....[92]....
        /*0be8*/ 	.word	0x0009bf60


	//   ....[93]....
        /*0bec*/ 	.word	0x0009bf80


	//   ....[94]....
        /*0bf0*/ 	.word	0x0009bfc0


	//   ....[95]....
        /*0bf4*/ 	.word	0x0009bfe0


	//   ....[96]....
        /*0bf8*/ 	.word	0x0009c040


	//   ....[97]....
        /*0bfc*/ 	.word	0x0009c060


	//   ....[98]....
        /*0c00*/ 	.word	0x0009c0c0


	//   ....[99]....
        /*0c04*/ 	.word	0x0009c0e0


	//   ....[100]....
        /*0c08*/ 	.word	0x0009c1e0


	//   ....[101]....
        /*0c0c*/ 	.word	0x0009c200


	//   ....[102]....
        /*0c10*/ 	.word	0x0009c220


	//   ....[103]....
        /*0c14*/ 	.word	0x0009c260


	//   ....[104]....
        /*0c18*/ 	.word	0x0009c2a0


	//   ....[105]....
        /*0c1c*/ 	.word	0x0009c2e0


	//   ....[106]....
        /*0c20*/ 	.word	0x0009c300


	//   ....[107]....
        /*0c24*/ 	.word	0x0009c340


	//   ....[108]....
        /*0c28*/ 	.word	0x0009c360


	//   ....[109]....
        /*0c2c*/ 	.word	0x0009c380


	//   ....[110]....
        /*0c30*/ 	.word	0x0009c3a0


	//   ....[111]....
        /*0c34*/ 	.word	0x0009c420


	//   ....[112]....
        /*0c38*/ 	.word	0x0009c440


	//   ....[113]....
        /*0c3c*/ 	.word	0x0009c460


	//   ....[114]....
        /*0c40*/ 	.word	0x0009c480


	//   ....[115]....
        /*0c44*/ 	.word	0x0009c4a0


	//   ....[116]....
        /*0c48*/ 	.word	0x0009c4c0


	//   ....[117]....
        /*0c4c*/ 	.word	0x0009c4e0


	//   ....[118]....
        /*0c50*/ 	.word	0x0009c500


	//   ....[119]....
        /*0c54*/ 	.word	0x0009c520


	//   ....[120]....
        /*0c58*/ 	.word	0x0009c540


	//   ....[121]....
        /*0c5c*/ 	.word	0x0009c560


	//   ....[122]....
        /*0c60*/ 	.word	0x0009c580


	//   ....[123]....
        /*0c64*/ 	.word	0x0009c5a0


	//   ....[124]....
        /*0c68*/ 	.word	0x0009c5c0


	//   ....[125]....
        /*0c6c*/ 	.word	0x0009c5e0


	//   ....[126]....
        /*0c70*/ 	.word	0x0009c6c0


	//----- nvinfo : EIATTR_EXIT_INSTR_OFFSETS
	.align		4
.L_41:
        /*0c74*/ 	.byte	0x04, 0x1c
        /*0c76*/ 	.short	(.L_43 - .L_42)


	//   ....[0]....
.L_42:
        /*0c78*/ 	.word	0x000a8a50


	//   ....[1]....
        /*0c7c*/ 	.word	0x000a8a80


	//----- nvinfo : EIATTR_REQNTID
	.align		4
.L_43:
        /*0c80*/ 	.byte	0x04, 0x10
        /*0c82*/ 	.short	(.L_45 - .L_44)
.L_44:
        /*0c84*/ 	.word	0x00000020
        /*0c88*/ 	.word	0x00000001
        /*0c8c*/ 	.word	0x00000001


	//----- nvinfo : EIATTR_CBANK_PARAM_SIZE
	.align		4
.L_45:
        /*0c90*/ 	.byte	0x03, 0x19
        /*0c92*/ 	.short	0x0050


	//----- nvinfo : EIATTR_PARAM_CBANK
	.align		4
        /*0c94*/ 	.byte	0x04, 0x0a
        /*0c96*/ 	.short	(.L_47 - .L_46)
	.align		4
.L_46:
        /*0c98*/ 	.word	index@(.nv.constant0.matmul_kernel)
        /*0c9c*/ 	.short	0x0210
        /*0c9e*/ 	.short	0x0050


	//----- nvinfo : EIATTR_SW_WAR
	.align		4
.L_47:
        /*0ca0*/ 	.byte	0x04, 0x36
        /*0ca2*/ 	.short	(.L_49 - .L_48)
.L_48:
        /*0ca4*/ 	.word	0x00000008
.L_49:


//--------------------- .nv.callgraph             --------------------------
	.section	.nv.callgraph,"",@"SHT_CUDA_CALLGRAPH"
	.align	4
	.sectionentsize	8
	.align		4
        /*0000*/ 	.word	0x00000000
	.align		4
        /*0004*/ 	.word	0xffffffff
	.align		4
        /*0008*/ 	.word	0x00000000
	.align		4
        /*000c*/ 	.word	0xfffffffe
	.align		4
        /*0010*/ 	.word	0x00000000
	.align		4
        /*0014*/ 	.word	0xfffffffd
	.align		4
        /*0018*/ 	.word	0x00000000
	.align		4
        /*001c*/ 	.word	0xfffffffc


//--------------------- .text.matmul_kernel       --------------------------
	.section	.text.matmul_kernel,"ax",@progbits
	.align	128
        .global         matmul_kernel
        .type           matmul_kernel,@function
        .size           matmul_kernel,(.L_x_3 - matmul_kernel)
        .other          matmul_kernel,@"STO_CUDA_ENTRY STV_DEFAULT"
matmul_kernel:
.text.matmul_kernel:
[----:B------:R-:W0:Y:S08]  /*0000*/  LDC R1, c[0x0][0x28] ;  /* 0x00000a00ff017b82 */ /* 0x000e300000000800 */
[----:B------:R-:W1:Y:S01]  /*0010*/  LDC.64 R2, c[0x0][0x228] ;  /* 0x00008a00ff027b82 */ /* 0x000e620000000a00 */
[----:B------:R-:W2:Y:S01]  /*0020*/  S2R R7, SR_CTAID.X ;  /* 0x0000000000077919 */ /* 0x000ea20000002500 */
[----:B0-----:R-:W-:Y:S01]  /*0030*/  VIADD R1, R1, 0xffffa400 ;  /* 0xffffa40001017836 */ /* 0x001fe20000000000 */
[----:B------:R-:W-:Y:S01]  /*0040*/  UMOV UR4, 0x400 ;  /* 0x0000040000047882 */ /* 0x000fe20000000000 */
[----:B------:R-:W-:-:S02]  /*0050*/  CS2R R14, SRZ ;  /* 0x00000000000e7805 */ /* 0x000fc4000001ff00 */
[----:B------:R-:W-:Y:S02]  /*0060*/  CS2R R16, SRZ ;  /* 0x0000000000107805 */ /* 0x000fe4000001ff00 */
[----:B------:R-:W-:Y:S02]  /*0070*/  CS2R R18, SRZ ;  /* 0x0000000000127805 */ /* 0x000fe4000001ff00 */
[----:B------:R-:W-:Y:S01]  /*0080*/  CS2R R20, SRZ ;  /* 0x0000000000147805 */ /* 0x000fe2000001ff00 */
[----:B------:R-:W0:Y:S01]  /*0090*/  LDC R61, c[0x0][0x230] ;  /* 0x00008c00ff3d7b82 */ /* 0x000e220000000800 */
[----:B------:R-:W-:Y:S02]  /*00a0*/  CS2R R22, SRZ ;  /* 0x0000000000167805 */ /* 0x000fe4000001ff00 */
[----:B------:R-:W-:Y:S02]  /*00b0*/  CS2R R24, SRZ ;  /* 0x0000000000187805 */ /* 0x000fe4000001ff00 */
[----:B------:R-:W-:-:S02]  /*00c0*/  CS2R R26, SRZ ;  /* 0x00000000001a7805 */ /* 0x000fc4000001ff00 */
[----:B------:R-:W-:Y:S02]  /*00d0*/  CS2R R28, SRZ ;  /* 0x00000000001c7805 */ /* 0x000fe4000001ff00 */
[----:B------:R-:W-:Y:S02]  /*00e0*/  CS2R R30, SRZ ;  /* 0x00000000001e7805 */ /* 0x000fe4000001ff00 */
[----:B------:R-:W-:Y:S02]  /*00f0*/  CS2R R32, SRZ ;  /* 0x0000000000207805 */ /* 0x000fe4000001ff00 */
[----:B------:R-:W-:Y:S01]  /*0100*/  CS2R R34, SRZ ;  /* 0x0000000000227805 */ /* 0x000fe2000001ff00 */
[----:B------:R-:W3:Y:S01]  /*0110*/  S2UR UR5, SR_CgaCtaId ;  /* 0x00000000000579c3 */ /* 0x000ee20000008800 */
[----:B------:R-:W-:Y:S02]  /*0120*/  CS2R R36, SRZ ;  /* 0x0000000000247805 */ /* 0x000fe4000001ff00 */
[----:B------:R-:W-:-:S02]  /*0130*/  CS2R R38, SRZ ;  /* 0x0000000000267805 */ /* 0x000fc4000001ff00 */
[----:B------:R-:W-:Y:S02]  /*0140*/  CS2R R40, SRZ ;  /* 0x0000000000287805 */ /* 0x000fe4000001ff00 */
[----:B------:R-:W-:Y:S02]  /*0150*/  CS2R R42, SRZ ;  /* 0x00000000002a7805 */ /* 0x000fe4000001ff00 */
[----:B------:R-:W-:Y:S02]  /*0160*/  CS2R R44, SRZ ;  /* 0x00000000002c7805 */ /* 0x000fe4000001ff00 */
[----:B------:R-:W-:Y:S02]  /*0170*/  CS2R R46, SRZ ;  /* 0x00000000002e7805 */ /* 0x000fe4000001ff00 */
[----:B------:R-:W-:Y:S01]  /*0180*/  CS2R R48, SRZ ;  /* 0x0000000000307805 */ /* 0x000fe2000001ff00 */
[----:B-1----:R-:W-:Y:S01]  /*0190*/  VIADD R0, R3, 0x7f ;  /* 0x0000007f03007836 */ /* 0x002fe20000000000 */
[----:B------:R-:W-:Y:S01]  /*01a0*/  STL [R1+0x2f74], R3 ;  /* 0x002f740301007387 */ /* 0x000fe20000100800 */
[----:B------:R-:W-:-:S02]  /*01b0*/  CS2R R50, SRZ ;  /* 0x0000000000327805 */ /* 0x000fc4000001ff00 */
[----:B------:R-:W-:Y:S02]  /*01c0*/  CS2R R52, SRZ ;  /* 0x0000000000347805 */ /* 0x000fe4000001ff00 */
[----:B------:R-:W-:Y:S02]  /*01d0*/  CS2R R54, SRZ ;  /* 0x0000000000367805 */ /* 0x000fe4000001ff00 */
[----:B------:R-:W-:Y:S01]  /*01e0*/  SHF.R.S32.HI R5, RZ, 0x1f, R0 ;  /* 0x0000001fff057819 */ /* 0x000fe20000011400 */
[----:B------:R0:W-:Y:S01]  /*01f0*/  STL [R1+0x2f78], R2 ;  /* 0x002f780201007387 */ /* 0x0001e20000100800 */
[----:B------:R-:W-:Y:S02]  /*0200*/  CS2R R56, SRZ ;  /* 0x0000000000387805 */ /* 0x000fe4000001ff00 */
[----:B------:R-:W-:Y:S02]  /*0210*/  CS2R R58, SRZ ;  /* 0x00000000003a7805 */ /* 0x000fe4000001ff00 */
[----:B------:R-:W-:Y:S01]  /*0220*/  LEA.HI R5, R5, R0, RZ, 0x7 ;  /* 0x0000000005057211 */ /* 0x000fe200078f38ff */
[----:B------:R-:W-:Y:S01]  /*0230*/  STL [R1+0x150], RZ ;  /* 0x000150ff01007387 */ /* 0x000fe20000100800 */
[----:B--2---:R-:W-:-:S02]  /*0240*/  IABS R10, R7 ;  /* 0x00000007000a7213 */ /* 0x004fc40000000000 */
[----:B------:R-:W-:Y:S01]  /*0250*/  SHF.R.S32.HI R5, RZ, 0x7, R5 ;  /* 0x00000007ff057819 */ /* 0x000fe20000011405 */
[----:B------:R-:W-:Y:S01]  /*0260*/  STL [R1+0x154], RZ ;  /* 0x000154ff01007387 */ /* 0x000fe20000100800 */
[----:B------:R-:W-:Y:S01]  /*0270*/  ULDC.64 UR6, c[0x0][0x208] ;  /* 0x0000820000067ab9 */ /* 0x000fe20000000a00 */
[----:B---3--:R-:W-:Y:S02]  /*0280*/  ULEA UR4, UR5, UR4, 0x18 ;  /* 0x0000000405047291 */ /* 0x008fe4000f8ec03f */
[----:B------:R-:W-:Y:S01]  /*0290*/  IMAD.SHL.U32 R6, R5, 0x8, RZ ;  /* 0x0000000805067824 */ /* 0x000fe200078e00ff */
[----:B------:R-:W-:Y:S04]  /*02a0*/  STL [R1+0x158], RZ ;  /* 0x000158ff01007387 */ /* 0x000fe80000100800 */
[-C--:B------:R-:W-:Y:S01]  /*02b0*/  IABS R9, R6.reuse ;  /* 0x0000000600097213 */ /* 0x080fe20000000000 */
[----:B------:R-:W-:Y:S01]  /*02c0*/  STL [R1+0x15c], RZ ;  /* 0x00015cff01007387 */ /* 0x000fe20000100800 */
[----:B------:R-:W-:-:S02]  /*02d0*/  IABS R12, R6 ;  /* 0x00000006000c7213 */ /* 0x000fc40000000000 */
[----:B------:R-:W1:Y:S01]  /*02e0*/  I2F.RP R0, R9 ;  /* 0x0000000900007306 */ /* 0x000e620000209400 */
[----:B------:R-:W-:Y:S04]  /*02f0*/  STL [R1+0x140], RZ ;  /* 0x000140ff01007387 */ /* 0x000fe80000100800 */
[----:B------:R-:W-:Y:S04]  /*0300*/  STL [R1+0x144], RZ ;  /* 0x000144ff01007387 */ /* 0x000fe80000100800 */
[----:B------:R-:W-:Y:S04]  /*0310*/  STL [R1+0x148], RZ ;  /* 0x000148ff01007387 */ /* 0x000fe80000100800 */
[----:B------:R-:W-:Y:S01]  /*0320*/  STL [R1+0x14c], RZ ;  /* 0x00014cff01007387 */ /* 0x000fe20000100800 */
[----:B-1----:R-:W1:Y:S03]  /*0330*/  MUFU.RCP R0, R0 ;  /* 0x0000000000007308 */ /* 0x002e660000001000 */
[----:B------:R-:W-:Y:S04]  /*0340*/  STL [R1+0x130], RZ ;  /* 0x000130ff01007387 */ /* 0x000fe80000100800 */
[----:B------:R-:W-:Y:S04]  /*0350*/  STL [R1+0x134], RZ ;  /* 0x000134ff01007387 */ /* 0x000fe80000100800 */
[----:B------:R-:W-:Y:S04]  /*0360*/  STL [R1+0x138], RZ ;  /* 0x000138ff01007387 */ /* 0x000fe80000100800 */
[----:B------:R-:W-:Y:S01]  /*0370*/  STL [R1+0x13c], RZ ;  /* 0x00013cff01007387 */ /* 0x000fe20000100800 */
[----:B-1----:R-:W-:-:S03]  /*0380*/  VIADD R4, R0, 0xffffffe ;  /* 0x0ffffffe00047836 */ /* 0x002fc60000000000 */
[----:B------:R-:W-:Y:S01]  /*0390*/  STL [R1+0x120], RZ ;  /* 0x000120ff01007387 */ /* 0x000fe20000100800 */
[----:B------:R-:W-:Y:S01]  /*03a0*/  IMAD.MOV R0, RZ, RZ, -R12 ;  /* 0x000000ffff007224 */ /* 0x000fe200078e0a0c */
[----:B------:R1:W2:Y:S02]  /*03b0*/  F2I.FTZ.U32.TRUNC.NTZ R5, R4 ;  /* 0x0000000400057305 */ /* 0x0002a4000021f000 */
[----:B------:R-:W-:Y:S04]  /*03c0*/  STL [R1+0x124], RZ ;  /* 0x000124ff01007387 */ /* 0x000fe80000100800 */
[----:B------:R-:W-:Y:S01]  /*03d0*/  STL [R1+0x128], RZ ;  /* 0x000128ff01007387 */ /* 0x000fe20000100800 */
[----:B-1----:R-:W-:-:S03]  /*03e0*/  IMAD.MOV.U32 R4, RZ, RZ, RZ ;  /* 0x000000ffff047224 */ /* 0x002fc600078e00ff */
[----:B------:R-:W-:Y:S04]  /*03f0*/  STL [R1+0x12c], RZ ;  /* 0x00012cff01007387 */ /* 0x000fe80000100800 */
[----:B------:R-:W-:Y:S01]  /*0400*/  STL [R1+0x110], RZ ;  /* 0x000110ff01007387 */ /* 0x000fe20000100800 */
[----:B--2---:R-:W-:-:S03]  /*0410*/  IMAD.MOV R8, RZ, RZ, -R5 ;  /* 0x000000ffff087224 */ /* 0x004fc600078e0a05 */
[----:B------:R-:W-:Y:S01]  /*0420*/  STL [R1+0x114], RZ ;  /* 0x000114ff01007387 */ /* 0x000fe20000100800 */
[----:B------:R-:W-:Y:S02]  /*0430*/  IMAD R11, R8, R9, RZ ;  /* 0x00000009080b7224 */ /* 0x000fe400078e02ff */
[----:B------:R-:W-:Y:S01]  /*0440*/  IMAD.MOV.U32 R8, RZ, RZ, R10 ;  /* 0x000000ffff087224 */ /* 0x000fe200078e000a */
[----:B------:R-:W-:Y:S01]  /*0450*/  STL [R1+0x118], RZ ;  /* 0x000118ff01007387 */ /* 0x000fe20000100800 */
[----:B------:R-:W-:-:S03]  /*0460*/  IMAD.HI.U32 R5, R5, R11, R4 ;  /* 0x0000000b05057227 */ /* 0x000fc600078e0004 */
[----:B------:R-:W-:Y:S03]  /*0470*/  STL [R1+0x11c], RZ ;  /* 0x00011cff01007387 */ /* 0x000fe60000100800 */
[----:B------:R-:W-:Y:S01]  /*0480*/  IMAD.HI.U32 R5, R5, R8, RZ ;  /* 0x0000000805057227 */ /* 0x000fe200078e00ff */
[----:B------:R-:W-:Y:S03]  /*0490*/  STL [R1+0x100], RZ ;  /* 0x000100ff01007387 */ /* 0x000fe60000100800 */
[----:B------:R-:W-:Y:S01]  /*04a0*/  IMAD R0, R5, R0, R8 ;  /* 0x0000000005007224 */ /* 0x000fe200078e0208 */
[----:B------:R-:W-:Y:S04]  /*04b0*/  STL [R1+0x104], RZ ;  /* 0x000104ff01007387 */ /* 0x000fe80000100800 */
[----:B------:R-:W-:Y:S01]  /*04c0*/  ISETP.GT.U32.AND P1, PT, R9, R0, PT ;  /* 0x000000000900720c */ /* 0x000fe20003f24070 */
[----:B------:R-:W-:Y:S04]  /*04d0*/  STL [R1+0x108], RZ ;  /* 0x000108ff01007387 */ /* 0x000fe80000100800 */
[----:B------:R-:W-:Y:S04]  /*04e0*/  STL [R1+0x10c], RZ ;  /* 0x00010cff01007387 */ /* 0x000fe80000100800 */
[----:B------:R-:W-:Y:S04]  /*04f0*/  STL [R1+0xf0], RZ ;  /* 0x0000f0ff01007387 */ /* 0x000fe80000100800 */
[----:B------:R-:W-:Y:S01]  /*0500*/  @!P1 IMAD.IADD R0, R0, 0x1, -R9 ;  /* 0x0000000100009824 */ /* 0x000fe200078e0a09 */
[----:B------:R-:W-:Y:S01]  /*0510*/  STL [R1+0xf4], RZ ;  /* 0x0000f4ff01007387 */ /* 0x000fe20000100800 */
[----:B------:R-:W-:Y:S01]  /*0520*/  @!P1 VIADD R5, R5, 0x1 ;  /* 0x0000000105059836 */ /* 0x000fe20000000000 */
[----:B------:R-:W-:-:S02]  /*0530*/  ISETP.NE.AND P1, PT, R6, RZ, PT ;  /* 0x000000ff0600720c */ /* 0x000fc40003f25270 */
[----:B------:R-:W-:Y:S01]  /*0540*/  ISETP.GE.U32.AND P0, PT, R0, R9, PT ;  /* 0x000000090000720c */ /* 0x000fe20003f06070 */
[----:B------:R-:W-:Y:S01]  /*0550*/  STL [R1+0xf8], RZ ;  /* 0x0000f8ff01007387 */ /* 0x000fe20000100800 */
[----:B------:R-:W-:-:S03]  /*0560*/  LOP3.LUT R0, R7, R6, RZ, 0x3c, !PT ;  /* 0x0000000607007212 */ /* 0x000fc600078e3cff */
[----:B------:R-:W-:Y:S01]  /*0570*/  STL [R1+0xfc], RZ ;  /* 0x0000fcff01007387 */ /* 0x000fe20000100800 */
[----:B------:R-:W-:Y:S01]  /*0580*/  ISETP.GE.AND P2, PT, R0, RZ, PT ;  /* 0x000000ff0000720c */ /* 0x000fe20003f46270 */
[----:B------:R-:W-:Y:S02]  /*0590*/  VIADD R0, R2, 0x7f ;  /* 0x0000007f02007836 */ /* 0x000fe40000000000 */
[----:B------:R-:W-:Y:S01]  /*05a0*/  STL [R1+0xe0], RZ ;  /* 0x0000e0ff01007387 */ /* 0x000fe20000100800 */
[----:B0-----:R-:W-:-:S03]  /*05b0*/  VIADD R2, R61, 0x7f ;  /* 0x0000007f3d027836 */ /* 0x001fc60000000000 */
[----:B------:R-:W-:Y:S01]  /*05c0*/  STL [R1+0xe4], RZ ;  /* 0x0000e4ff01007387 */ /* 0x000fe20000100800 */
[----:B------:R-:W-:-:S03]  /*05d0*/  @P0 VIADD R5, R5, 0x1 ;  /* 0x0000000105050836 */ /* 0x000fc60000000000 */
[----:B------:R-:W-:Y:S01]  /*05e0*/  STL [R1+0xe8], RZ ;  /* 0x0000e8ff01007387 */ /* 0x000fe20000100800 */
[----:B------:R-:W-:Y:S01]  /*05f0*/  IMAD.MOV.U32 R4, RZ, RZ, R5 ;  /* 0x000000ffff047224 */ /* 0x000fe200078e0005 */
[----:B------:R-:W-:Y:S02]  /*0600*/  SHF.R.S32.HI R5, RZ, 0x1f, R0 ;  /* 0x0000001fff057819 */ /* 0x000fe40000011400 */
[----:B------:R-:W-:Y:S01]  /*0610*/  STL [R1+0xec], RZ ;  /* 0x0000ecff01007387 */ /* 0x000fe20000100800 */
[----:B------:R-:W-:Y:S01]  /*0620*/  @!P2 IMAD.MOV R4, RZ, RZ, -R4 ;  /* 0x000000ffff04a224 */ /* 0x000fe200078e0a04 */
[----:B------:R-:W-:Y:S02]  /*0630*/  @!P1 LOP3.LUT R4, RZ, R6, RZ, 0x33, !PT ;  /* 0x00000006ff049212 */ /* 0x000fe400078e33ff */
[----:B------:R-:W-:Y:S01]  /*0640*/  STL [R1+0xd0], RZ ;  /* 0x0000d0ff01007387 */ /* 0x000fe20000100800 */
[----:B------:R-:W-:Y:S02]  /*0650*/  LEA.HI R5, R5, R0, RZ, 0x7 ;  /* 0x0000000005057211 */ /* 0x000fe400078f38ff */
[----:B------:R-:W-:Y:S01]  /*0660*/  IMAD.SHL.U32 R8, R4, 0x8, RZ ;  /* 0x0000000804087824 */ /* 0x000fe200078e00ff */
[----:B------:R-:W-:Y:S01]  /*0670*/  STL [R1+0xd4], RZ ;  /* 0x0000d4ff01007387 */ /* 0x000fe20000100800 */
[----:B------:R-:W-:-:S03]  /*0680*/  IMAD.MOV R4, RZ, RZ, -R4 ;  /* 0x000000ffff047224 */ /* 0x000fc600078e0a04 */
[----:B------:R-:W-:Y:S01]  /*0690*/  STL [R1+0xd8], RZ ;  /* 0x0000d8ff01007387 */ /* 0x000fe20000100800 */
[----:B------:R-:W-:Y:S01]  /*06a0*/  LEA.HI.SX32 R5, R5, -R8, 0x19 ;  /* 0x8000000805057211 */ /* 0x000fe200078fcaff */
[----:B------:R-:W-:Y:S02]  /*06b0*/  IMAD R6, R6, R4, R7 ;  /* 0x0000000406067224 */ /* 0x000fe400078e0207 */
[----:B------:R-:W-:Y:S01]  /*06c0*/  STL [R1+0xdc], RZ ;  /* 0x0000dcff01007387 */ /* 0x000fe20000100800 */
[----:B------:R-:W-:Y:S02]  /*06d0*/  VIMNMX R13, R5, 0x8, PT ;  /* 0x00000008050d7848 */ /* 0x000fe40003fe0100 */
[----:B------:R-:W-:Y:S01]  /*06e0*/  IABS R11, R6 ;  /* 0x00000006000b7213 */ /* 0x000fe20000000000 */
[----:B------:R-:W-:Y:S01]  /*06f0*/  STL [R1+0xc0], RZ ;  /* 0x0000c0ff01007387 */ /* 0x000fe20000100800 */
[----:B------:R-:W-:-:S03]  /*0700*/  IABS R9, R13 ;  /* 0x0000000d00097213 */ /* 0x000fc60000000000 */
[----:B------:R-:W-:Y:S01]  /*0710*/  STL [R1+0xc4], RZ ;  /* 0x0000c4ff01007387 */ /* 0x000fe20000100800 */
[----:B------:R-:W0:Y:S03]  /*0720*/  I2F.RP R0, R9 ;  /* 0x0000000900007306 */ /* 0x000e260000209400 */
[----:B------:R-:W-:Y:S04]  /*0730*/  STL [R1+0xc8], RZ ;  /* 0x0000c8ff01007387 */ /* 0x000fe80000100800 */
[----:B------:R-:W-:Y:S04]  /*0740*/  STL [R1+0xcc], RZ ;  /* 0x0000ccff01007387 */ /* 0x000fe80000100800 */
[----:B------:R-:W-:Y:S04]  /*0750*/  STL [R1+0xb0], RZ ;  /* 0x0000b0ff01007387 */ /* 0x000fe80000100800 */
[----:B------:R-:W-:Y:S01]  /*0760*/  STL [R1+0xb4], RZ ;  /* 0x0000b4ff01007387 */ /* 0x000fe20000100800 */
[----:B0-----:R-:W0:Y:S03]  /*0770*/  MUFU.RCP R0, R0 ;  /* 0x0000000000007308 */ /* 0x001e260000001000 */
[----:B------:R-:W-:Y:S04]  /*0780*/  STL [R1+0xb8], RZ ;  /* 0x0000b8ff01007387 */ /* 0x000fe80000100800 */
[----:B------:R-:W-:Y:S04]  /*0790*/  STL [R1+0xbc], RZ ;  /* 0x0000bcff01007387 */ /* 0x000fe80000100800 */
[----:B------:R-:W-:Y:S04]  /*07a0*/  STL [R1+0xa0], RZ ;  /* 0x0000a0ff01007387 */ /* 0x000fe80000100800 */
[----:B------:R-:W-:Y:S01]  /*07b0*/  STL [R1+0xa4], RZ ;  /* 0x0000a4ff01007387 */ /* 0x000fe20000100800 */
[----:B0-----:R-:W-:-:S03]  /*07c0*/  VIADD R5, R0, 0xffffffe ;  /* 0x0ffffffe00057836 */ /* 0x001fc60000000000 */
[----:B------:R-:W-:Y:S04]  /*07d0*/  STL [R1+0xa8], RZ ;  /* 0x0000a8ff01007387 */ /* 0x000fe80000100800 */
[----:B------:R-:W-:Y:S01]  /*07e0*/  STL [R1+0xac], RZ ;  /* 0x0000acff01007387 */ /* 0x000fe20000100800 */
[----:B------:R-:W0:Y:S03]  /*07f0*/  F2I.FTZ.U32.TRUNC.NTZ R5, R5 ;  /* 0x0000000500057305 */ /* 0x000e26000021f000 */
[----:B------:R-:W-:Y:S04]  /*0800*/  STL [R1+0x90], RZ ;  /* 0x000090ff01007387 */ /* 0x000fe80000100800 */
[----:B------:R-:W-:Y:S04]  /*0810*/  STL [R1+0x94], RZ ;  /* 0x000094ff01007387 */ /* 0x000fe80000100800 */
[----:B------:R-:W-:Y:S04]  /*0820*/  STL [R1+0x98], RZ ;  /* 0x000098ff01007387 */ /* 0x000fe80000100800 */
[----:B------:R-:W-:Y:S01]  /*0830*/  STL [R1+0x9c], RZ ;  /* 0x00009cff01007387 */ /* 0x000fe20000100800 */
[----:B0-----:R-:W-:-:S03]  /*0840*/  IMAD.MOV R10, RZ, RZ, -R5 ;  /* 0x000000ffff0a7224 */ /* 0x001fc600078e0a05 */
[----:B------:R-:W-:Y:S01]  /*0850*/  STL [R1+0x80], RZ ;  /* 0x000080ff01007387 */ /* 0x000fe20000100800 */
[----:B------:R-:W-:Y:S01]  /*0860*/  IMAD.MOV.U32 R4, RZ, RZ, R10 ;  /* 0x000000ffff047224 */ /* 0x000fe200078e000a */
[----:B------:R-:W-:Y:S02]  /*0870*/  IABS R10, R13 ;  /* 0x0000000d000a7213 */ /* 0x000fe40000000000 */
[----:B------:R-:W-:Y:S01]  /*0880*/  STL [R1+0x84], RZ ;  /* 0x000084ff01007387 */ /* 0x000fe20000100800 */
[----:B------:R-:W-:Y:S02]  /*0890*/  IMAD R7, R4, R9, RZ ;  /* 0x0000000904077224 */ /* 0x000fe400078e02ff */
[----:B------:R-:W-:Y:S01]  /*08a0*/  IMAD.MOV.U32 R4, RZ, RZ, RZ ;  /* 0x000000ffff047224 */ /* 0x000fe200078e00ff */
[----:B------:R-:W-:Y:S03]  /*08b0*/  STL [R1+0x88], RZ ;  /* 0x000088ff01007387 */ /* 0x000fe60000100800 */
[----:B------:R-:W-:Y:S01]  /*08c0*/  IMAD.HI.U32 R4, R5, R7, R4 ;  /* 0x0000000705047227 */ /* 0x000fe200078e0004 */
[----:B------:R-:W-:Y:S03]  /*08d0*/  STL [R1+0x8c], RZ ;  /* 0x00008cff01007387 */ /* 0x000fe60000100800 */
[----:B------:R-:W-:Y:S01]  /*08e0*/  IMAD.MOV R5, RZ, RZ, -R10 ;  /* 0x000000ffff057224 */ /* 0x000fe200078e0a0a */
[----:B------:R-:W-:Y:S01]  /*08f0*/  STL [R1+0x70], RZ ;  /* 0x000070ff01007387 */ /* 0x000fe20000100800 */
[----:B------:R-:W-:-:S03]  /*0900*/  IMAD.HI.U32 R0, R4, R11, RZ ;  /* 0x0000000b04007227 */ /* 0x000fc600078e00ff */
[----:B------:R-:W-:Y:S01]  /*0910*/  STL [R1+0x74], RZ ;  /* 0x000074ff01007387 */ /* 0x000fe20000100800 */
[----:B------:R-:W-:Y:S01]  /*0920*/  IMAD R4, R0, R5, R11 ;  /* 0x0000000500047224 */ /* 0x000fe200078e020b */
[----:B------:R-:W-:Y:S02]  /*0930*/  CS2R R10, SRZ ;  /* 0x00000000000a7805 */ /* 0x000fe4000001ff00 */
[----:B------:R-:W-:Y:S02]  /*0940*/  STL [R1+0x78], RZ ;  /* 0x000078ff01007387 */ /* 0x000fe40000100800 */
[----:B------:R-:W-:Y:S02]  /*0950*/  ISETP.GT.U32.AND P1, PT, R9, R4, PT ;  /* 0x000000040900720c */ /* 0x000fe40003f24070 */
[----:B------:R-:W-:Y:S04]  /*0960*/  STL [R1+0x7c], RZ ;  /* 0x00007cff01007387 */ /* 0x000fe80000100800 */
[----:B------:R-:W-:Y:S04]  /*0970*/  STL [R1+0x60], RZ ;  /* 0x000060ff01007387 */ /* 0x000fe80000100800 */
[----:B------:R-:W-:Y:S03]  /*0980*/  STL [R1+0x64], RZ ;  /* 0x000064ff01007387 */ /* 0x000fe60000100800 */
[----:B------:R-:W-:Y:S01]  /*0990*/  @!P1 IMAD.IADD R4, R4, 0x1, -R9 ;  /* 0x0000000104049824 */ /* 0x000fe200078e0a09 */
[----:B------:R-:W-:Y:S01]  /*09a0*/  STL [R1+0x68], RZ ;  /* 0x000068ff01007387 */ /* 0x000fe20000100800 */
[----:B------:R-:W-:Y:S01]  /*09b0*/  @!P1 VIADD R0, R0, 0x1 ;  /* 0x0000000100009836 */ /* 0x000fe20000000000 */
[----:B------:R-:W-:-:S02]  /*09c0*/  ISETP.NE.AND P1, PT, R13, RZ, PT ;  /* 0x000000ff0d00720c */ /* 0x000fc40003f25270 */
[----:B------:R-:W-:Y:S01]  /*09d0*/  STL [R1+0x6c], RZ ;  /* 0x00006cff01007387 */ /* 0x000fe20000100800 */
[----:B------:R-:W-:Y:S02]  /*09e0*/  ISETP.GE.U32.AND P0, PT, R4, R9, PT ;  /* 0x000000090400720c */ /* 0x000fe40003f06070 */
[----:B------:R-:W-:Y:S01]  /*09f0*/  LOP3.LUT R4, R6, R13, RZ, 0x3c, !PT ;  /* 0x0000000d06047212 */ /* 0x000fe200078e3cff */
[----:B------:R-:W-:Y:S03]  /*0a00*/  STL [R1+0x50], RZ ;  /* 0x000050ff01007387 */ /* 0x000fe60000100800 */
[----:B------:R-:W-:Y:S01]  /*0a10*/  ISETP.GE.AND P2, PT, R4, RZ, PT ;  /* 0x000000ff0400720c */ /* 0x000fe20003f46270 */
[----:B------:R-:W-:Y:S01]  /*0a20*/  STL [R1+0x54], RZ ;  /* 0x000054ff01007387 */ /* 0x000fe20000100800 */
[----:B------:R-:W-:-:S03]  /*0a30*/  CS2R R4, SRZ ;  /* 0x0000000000047805 */ /* 0x000fc6000001ff00 */
[----:B------:R-:W-:Y:S02]  /*0a40*/  STL [R1+0x58], RZ ;  /* 0x000058ff01007387 */ /* 0x000fe40000100800 */
[----:B------:R-:W-:Y:S01]  /*0a50*/  @P0 VIADD R0, R0, 0x1 ;  /* 0x0000000100000836 */ /* 0x000fe20000000000 */
[----:B------:R-:W-:Y:S01]  /*0a60*/  ISETP.GE.AND P0, PT, R2, 0x80, PT ;  /* 0x000000800200780c */ /* 0x000fe20003f06270 */
[----:B------:R-:W-:Y:S04]  /*0a70*/  STL [R1+0x5c], RZ ;  /* 0x00005cff01007387 */ /* 0x000fe80000100800 */
[----:B------:R-:W-:Y:S01]  /*0a80*/  STL [R1+0x40], RZ ;  /* 0x000040ff01007387 */ /* 0x000fe20000100800 */
[----:B------:R-:W-:Y:S01]  /*0a90*/  @!P2 IMAD.MOV R0, RZ, RZ, -R0 ;  /* 0x000000ffff00a224 */ /* 0x000fe200078e0a00 */
[----:B------:R-:W-:-:S02]  /*0aa0*/  @!P1 LOP3.LUT R0, RZ, R13, RZ, 0x33, !PT ;  /* 0x0000000dff009212 */ /* 0x000fc400078e33ff */
[----:B------:R-:W-:Y:S03]  /*0ab0*/  STL [R1+0x44], RZ ;  /* 0x000044ff01007387 */ /* 0x000fe60000100800 */
[----:B------:R-:W-:Y:S01]  /*0ac0*/  IMAD.SHL.U32 R3, R0, 0x80, RZ ;  /* 0x0000008000037824 */ /* 0x000fe200078e00ff */
[----:B------:R-:W-:Y:S01]  /*0ad0*/  STL [R1+0x48], RZ ;  /* 0x000048ff01007387 */ /* 0x000fe20000100800 */
[----:B------:R-:W-:Y:S02]  /*0ae0*/  IMAD.MOV R60, RZ, RZ, -R0 ;  /* 0x000000ffff3c7224 */ /* 0x000fe400078e0a00 */
[C---:B------:R-:W-:Y:S01]  /*0af0*/  VIADD R0, R3.reuse, 0x1 ;  /* 0x0000000103007836 */ /* 0x040fe20000000000 */
[----:B------:R-:W-:Y:S01]  /*0b00*/  STL [R1+0x4c], RZ ;  /* 0x00004cff01007387 */ /* 0x000fe20000100800 */
[----:B------:R-:W-:Y:S02]  /*0b10*/  VIADD R2, R3, 0x2 ;  /* 0x0000000203027836 */ /* 0x000fe40000000000 */
[----:B------:R-:W-:Y:S01]  /*0b20*/  IMAD R60, R13, R60, R6 ;  /* 0x0000003c0d3c7224 */ /* 0x000fe200078e0206 */
[----:B------:R-:W-:Y:S01]  /*0b30*/  STL [R1+0x30], RZ ;  /* 0x000030ff01007387 */ /* 0x000fe20000100800 */
[----:B------:R-:W-:-:S02]  /*0b40*/  CS2R R6, SRZ ;  /* 0x0000000000067805 */ /* 0x000fc4000001ff00 */
[----:B------:R-:W-:Y:S01]  /*0b50*/  CS2R R12, SRZ ;  /* 0x00000000000c7805 */ /* 0x000fe2000001ff00 */
[----:B------:R-:W-:Y:S01]  /*0b60*/  IMAD.IADD R60, R8, 0x1, R60 ;  /* 0x00000001083c7824 */ /* 0x000fe200078e023c */
[----:B------:R-:W-:Y:S01]  /*0b70*/  STL [R1+0x34], RZ ;  /* 0x000034ff01007387 */ /* 0x000fe20000100800 */
[----:B------:R-:W-:-:S03]  /*0b80*/  CS2R R8, SRZ ;  /* 0x0000000000087805 */ /* 0x000fc6000001ff00 */
[----:B------:R-:W-:Y:S04]  /*0b90*/  STL [R1+0x38], RZ ;  /* 0x000038ff01007387 */ /* 0x000fe80000100800 */
        /* <DEDUP_REMOVED lines=9> */
[----:B------:R-:W-:Y:S04]  /*0c30*/  STL [R1], RZ ;  /* 0x000000ff01007387 */ /* 0x000fe80000100800 */
        /* <DEDUP_REMOVED lines=115> */
[----:B------:R-:W-:Y:S04]  /*1370*/  STL [R1+0xc50], R3 ;  /* 0x000c500301007387 */ /* 0x000fe80000100800 */
[----:B------:R0:W-:Y:S04]  /*1380*/  STL [R1+0x510], R0 ;  /* 0x0005100001007387 */ /* 0x0001e80000100800 */
[----:B------:R1:W-:Y:S01]  /*1390*/  STL [R1+0x50c], R2 ;  /* 0x00050c0201007387 */ /* 0x0003e20000100800 */
[----:B------:R-:W2:Y:S01]  /*13a0*/  S2R R61, SR_TID.X ;  /* 0x00000000003d7919 */ /* 0x000ea20000002100 */
[----:B0-----:R-:W-:-:S02]  /*13b0*/  VIADD R0, R3, 0x3 ;  /* 0x0000000303007836 */ /* 0x001fc40000000000 */
[----:B-1----:R-:W-:-:S03]  /*13c0*/  VIADD R2, R3, 0x4 ;  /* 0x0000000403027836 */ /* 0x002fc60000000000 */
[----:B------:R0:W-:Y:S04]  /*13d0*/  STL [R1+0x508], R0 ;  /* 0x0005080001007387 */ /* 0x0001e80000100800 */
[----:B------:R1:W-:Y:S01]  /*13e0*/  STL [R1+0x504], R2 ;  /* 0x0005040201007387 */ /* 0x0003e20000100800 */
[C---:B0-----:R-:W-:Y:S02]  /*13f0*/  VIADD R0, R3.reuse, 0x5 ;  /* 0x0000000503007836 */ /* 0x041fe40000000000 */
[----:B-1----:R-:W-:-:S03]  /*1400*/  VIADD R2, R3, 0x6 ;  /* 0x0000000603027836 */ /* 0x002fc60000000000 */
[----:B------:R0:W-:Y:S04]  /*1410*/  STL [R1+0x500], R0 ;  /* 0x0005000001007387 */ /* 0x0001e80000100800 */
[----:B------:R1:W-:Y:S01]  /*1420*/  STL [R1+0x4fc], R2 ;  /* 0x0004fc0201007387 */ /* 0x0003e20000100800 */
[----:B0-----:R-:W-:Y:S01]  /*1430*/  VIADD R0, R3, 0x7 ;  /* 0x0000000703007836 */ /* 0x001fe20000000000 */
[----:B--2---:R-:W-:Y:S01]  /*1440*/  LOP3.LUT R61, R61, 0x1f, RZ, 0xc0, !PT ;  /* 0x0000001f3d3d7812 */ /* 0x004fe200078ec0ff */
[----:B-1----:R-:W-:-:S03]  /*1450*/  VIADD R2, R3, 0x8 ;  /* 0x0000000803027836 */ /* 0x002fc60000000000 */
[----:B------:R0:W-:Y:S04]  /*1460*/  STL [R1+0x4f8], R0 ;  /* 0x0004f80001007387 */ /* 0x0001e80000100800 */
[----:B------:R1:W-:Y:S01]  /*1470*/  STL [R1+0x4f4], R2 ;  /* 0x0004f40201007387 */ /* 0x0003e20000100800 */
[C---:B0-----:R-:W-:Y:S02]  /*1480*/  VIADD R0, R3.reuse, 0x9 ;  /* 0x0000000903007836 */ /* 0x041fe40000000000 */
        /* <DEDUP_REMOVED lines=179> */
[----:B0-----:R-:W-:Y:S02]  /*1fc0*/  IMAD.SHL.U32 R0, R60, 0x80, RZ ;  /* 0x000000803c007824 */ /* 0x001fe400078e00ff */
[----:B------:R-:W0:Y:S01]  /*1fd0*/  S2R R60, SR_TID.X ;  /* 0x00000000003c7919 */ /* 0x000e220000002100 */
[----:B-1----:R-:W-:-:S05]  /*1fe0*/  VIADD R2, R3, 0x63 ;  /* 0x0000006303027836 */ /* 0x002fca0000000000 */
[----:B------:R1:W-:Y:S02]  /*1ff0*/  STL [R1+0x388], R2 ;  /* 0x0003880201007387 */ /* 0x0003e40000100800 */
[----:B-1----:R-:W-:-:S05]  /*2000*/  VIADD R2, R3, 0x64 ;  /* 0x0000006403027836 */ /* 0x002fca0000000000 */
[----:B------:R1:W-:Y:S02]  /*2010*/  STL [R1+0x384], R2 ;  /* 0x0003840201007387 */ /* 0x0003e40000100800 */
[----:B-1----:R-:W-:Y:S01]  /*2020*/  VIADD R2, R3, 0x65 ;  /* 0x0000006503027836 */ /* 0x002fe20000000000 */
[----:B0-----:R-:W-:-:S04]  /*2030*/  LOP3.LUT R60, R0, 0x1f, R60, 0xf8, !PT ;  /* 0x0000001f003c7812 */ /* 0x001fc800078ef83c */
[----:B------:R0:W-:Y:S04]  /*2040*/  STL [R1+0x380], R2 ;  /* 0x0003800201007387 */ /* 0x0001e80000100800 */
[----:B0-----:R0:W5:Y:S04]  /*2050*/  LDL.LU R2, [R1+0x2f78] ;  /* 0x002f780001027983 */ /* 0x0011680000300800 */
[----:B------:R1:W-:Y:S02]  /*2060*/  STL [R1+0xf70], R60 ;  /* 0x000f703c01007387 */ /* 0x0003e40000100800 */
[----:B-1----:R-:W-:-:S05]  /*2070*/  LOP3.LUT R60, R0, 0x20, R61, 0xfe, !PT ;  /* 0x00000020003c7812 */ /* 0x002fca00078efe3d */
[----:B------:R1:W-:Y:S02]  /*2080*/  STL [R1+0xf6c], R60 ;  /* 0x000f6c3c01007387 */ /* 0x0003e40000100800 */
[C-C-:B-1----:R-:W-:Y:S02]  /*2090*/  LOP3.LUT R60, R0.reuse, 0x40, R61.reuse, 0xfe, !PT ;  /* 0x00000040003c7812 */ /* 0x142fe400078efe3d */
[----:B------:R-:W-:Y:S01]  /*20a0*/  LOP3.LUT R0, R0, 0x60, R61, 0xfe, !PT ;  /* 0x0000006000007812 */ /* 0x000fe200078efe3d */
[C---:B------:R-:W-:Y:S02]  /*20b0*/  VIADD R61, R3.reuse, 0x66 ;  /* 0x00000066033d7836 */ /* 0x040fe40000000000 */
[----:B------:R1:W-:Y:S04]  /*20c0*/  STL [R1+0xf68], R60 ;  /* 0x000f683c01007387 */ /* 0x0003e80000100800 */
[----:B------:R2:W-:Y:S04]  /*20d0*/  STL [R1+0xf74], R0 ;  /* 0x000f740001007387 */ /* 0x0005e80000100800 */
[----:B------:R3:W-:Y:S01]  /*20e0*/  STL [R1+0x37c], R61 ;  /* 0x00037c3d01007387 */ /* 0x0007e20000100800 */
[----:B-1----:R-:W-:-:S02]  /*20f0*/  VIADD R60, R3, 0x67 ;  /* 0x00000067033c7836 */ /* 0x002fc40000000000 */
[----:B--2---:R-:W-:-:S03]  /*2100*/  VIADD R0, R3, 0x68 ;  /* 0x0000006803007836 */ /* 0x004fc60000000000 */
[----:B------:R1:W-:Y:S01]  /*2110*/  STL [R1+0x378], R60 ;  /* 0x0003783c01007387 */ /* 0x0003e20000100800 */
[----:B---3--:R-:W-:-:S03]  /*2120*/  VIADD R61, R3, 0x69 ;  /* 0x00000069033d7836 */ /* 0x008fc60000000000 */
[----:B------:R2:W-:Y:S04]  /*2130*/  STL [R1+0x374], R0 ;  /* 0x0003740001007387 */ /* 0x0005e80000100800 */
[----:B------:R3:W-:Y:S01]  /*2140*/  STL [R1+0x370], R61 ;  /* 0x0003703d01007387 */ /* 0x0007e20000100800 */
[C---:B-1----:R-:W-:Y:S02]  /*2150*/  VIADD R60, R3.reuse, 0x6a ;  /* 0x0000006a033c7836 */ /* 0x042fe40000000000 */
        /* <DEDUP_REMOVED lines=14> */
[----:B---3--:R-:W-:-:S05]  /*2240*/  VIADD R61, R3, 0x72 ;  /* 0x00000072033d7836 */ /* 0x008fca0000000000 */
[----:B------:R2:W-:Y:S01]  /*2250*/  STL [R1+0x34c], R61 ;  /* 0x00034c3d01007387 */ /* 0x0005e20000100800 */
[----:B-1----:R-:W-:-:S05]  /*2260*/  VIADD R60, R3, 0x73 ;  /* 0x00000073033c7836 */ /* 0x002fca0000000000 */
[----:B------:R1:W-:Y:S01]  /*2270*/  STL [R1+0x348], R60 ;  /* 0x0003483c01007387 */ /* 0x0003e20000100800 */
[----:B--2---:R-:W-:-:S05]  /*2280*/  VIADD R61, R3, 0x74 ;  /* 0x00000074033d7836 */ /* 0x004fca0000000000 */
        /* <DEDUP_REMOVED lines=19> */
[C---:B--2---:R-:W-:Y:S02]  /*23c0*/  VIADD R61, R3.reuse, 0x7e ;  /* 0x0000007e033d7836 */ /* 0x044fe40000000000 */
[----:B-1----:R-:W-:Y:S02]  /*23d0*/  VIADD R60, R3, 0x7f ;  /* 0x0000007f033c7836 */ /* 0x002fe40000000000 */
[----:B------:R0:W5:Y:S01]  /*23e0*/  LDL.LU R3, [R1+0x2f74] ;  /* 0x002f740001037983 */ /* 0x0001620000300800 */
[----:B------:R-:W-:Y:S05]  /*23f0*/  @!P0 BRA `(.L_x_0) ;  /* 0x0000097800c48947 */ /* 0x000fea0003800000 */
[----:B------:R-:W2:Y:S04]  /*2400*/  LDL R22, [R1+0xf6c] ;  /* 0x000f6c0001167983 */ /* 0x000ea80000100800 */
[----:B------:R-:W3:Y:S04]  /*2410*/  LDL R23, [R1+0xf68] ;  /* 0x000f680001177983 */ /* 0x000ee80000100800 */
[----:B------:R-:W4:Y:S01]  /*2420*/  LDL R24, [R1+0xf74] ;  /* 0x000f740001187983 */ /* 0x000f220000100800 */
[----:B-----5:R-:W-:Y:S01]  /*2430*/  IABS R6, R2 ;  /* 0x0000000200067213 */ /* 0x020fe20000000000 */
[----:B------:R-:W-:Y:S01]  /*2440*/  IMAD.MOV.U32 R38, RZ, RZ, R0 ;  /* 0x000000ffff267224 */ /* 0x000fe200078e0000 */
[----:B------:R-:W-:Y:S01]  /*2450*/  ISETP.GE.AND P3, PT, R60, RZ, PT ;  /* 0x000000ff3c00720c */ /* 0x000fe20003f66270 */
[----:B------:R-:W4:Y:S01]  /*2460*/  LDL.LU R28, [R1+0x328] ;  /* 0x00032800011c7983 */ /* 0x000f220000300800 */
[----:B------:R-:W-:Y:S01]  /*2470*/  ULDC.64 UR8, c[0x0][0x218] ;  /* 0x0000860000087ab9 */ /* 0x000fe20000000a00 */
[----:B------:R-:W-:-:S02]  /*2480*/  ULDC UR5, c[0x0][0x240] ;  /* 0x0000900000057ab9 */ /* 0x000fc40000000800 */
[----:B------:R-:W4:Y:S04]  /*2490*/  LDL.LU R27, [R1+0x324] ;  /* 0x00032400011b7983 */ /* 0x000f280000300800 */
[----:B------:R-:W4:Y:S04]  /*24a0*/  LDL R26, [R1+0xc50] ;  /* 0x000c5000011a7983 */ /* 0x000f280000100800 */
[----:B------:R-:W4:Y:S04]  /*24b0*/  LDL.LU R25, [R1+0x320] ;  /* 0x0003200001197983 */ /* 0x000f280000300800 */
        /* <DEDUP_REMOVED lines=28> */
[----:B------:R-:W4:Y:S01]  /*2680*/  LDL.LU R37, [R1+0x34c] ;  /* 0x00034c0001257983 */ /* 0x000f220000300800 */
[----:B------:R-:W1:Y:S01]  /*2690*/  I2F.RP R4, R6 ;  /* 0x0000000600047306 */ /* 0x000e620000209400 */
[----:B------:R-:W-:-:S07]  /*26a0*/  IABS R0, R3 ;  /* 0x0000000300007213 */ /* 0x000fce0000000000 */
[----:B------:R-:W0:Y:S08]  /*26b0*/  I2F.RP R54, R0 ;  /* 0x0000000000367306 */ /* 0x000e300000209400 */
[----:B-1----:R-:W1:Y:S08]  /*26c0*/  MUFU.RCP R4, R4 ;  /* 0x0000000400047308 */ /* 0x002e700000001000 */
[----:B0-----:R-:W0:Y:S01]  /*26d0*/  MUFU.RCP R54, R54 ;  /* 0x0000003600367308 */ /* 0x001e220000001000 */
[----:B-1----:R-:W-:-:S07]  /*26e0*/  VIADD R4, R4, 0xffffffe ;  /* 0x0ffffffe04047836 */ /* 0x002fce0000000000 */
[----:B------:R-:W1:Y:S01]  /*26f0*/  F2I.FTZ.U32.TRUNC.NTZ R5, R4 ;  /* 0x0000000400057305 */ /* 0x000e62000021f000 */
[----:B0-----:R-:W-:-:S07]  /*2700*/  VIADD R54, R54, 0xffffffe ;  /* 0x0ffffffe36367836 */ /* 0x001fce0000000000 */
[----:B------:R0:W0:Y:S01]  /*2710*/  F2I.FTZ.U32.TRUNC.NTZ R55, R54 ;  /* 0x0000003600377305 */ /* 0x000022000021f000 */
[----:B-1----:R-:W-:Y:S02]  /*2720*/  IMAD.MOV R4, RZ, RZ, -R5 ;  /* 0x000000ffff047224 */ /* 0x002fe400078e0a05 */
[----:B0-----:R-:W-:Y:S02]  /*2730*/  IMAD.MOV.U32 R54, RZ, RZ, RZ ;  /* 0x000000ffff367224 */ /* 0x001fe400078e00ff */
[----:B------:R-:W-:Y:S02]  /*2740*/  IMAD R9, R4, R6, RZ ;  /* 0x0000000604097224 */ /* 0x000fe400078e02ff */
[----:B------:R-:W-:Y:S02]  /*2750*/  IMAD.MOV.U32 R4, RZ, RZ, RZ ;  /* 0x000000ffff047224 */ /* 0x000fe400078e00ff */
[----:B------:R-:W-:Y:S02]  /*2760*/  IMAD.MOV R13, RZ, RZ, -R55 ;  /* 0x000000ffff0d7224 */ /* 0x000fe400078e0a37 */
[----:B------:R-:W-:-:S04]  /*2770*/  IMAD.HI.U32 R9, R5, R9, R4 ;  /* 0x0000000905097227 */ /* 0x000fc800078e0004 */
[----:B------:R-:W-:-:S04]  /*2780*/  IMAD R13, R13, R0, RZ ;  /* 0x000000000d0d7224 */ /* 0x000fc800078e02ff */
[----:B------:R-:W-:Y:S01]  /*2790*/  IMAD.HI.U32 R54, R55, R13, R54 ;  /* 0x0000000d37367227 */ /* 0x000fe200078e0036 */
[----:B--2---:R-:W-:Y:S02]  /*27a0*/  IABS R7, R22 ;  /* 0x0000001600077213 */ /* 0x004fe40000000000 */
[----:B---3--:R-:W-:-:S03]  /*27b0*/  IABS R5, R23 ;  /* 0x0000001700057213 */ /* 0x008fc60000000000 */
[----:B------:R-:W-:Y:S01]  /*27c0*/  IMAD.HI.U32 R11, R9, R7, RZ ;  /* 0x00000007090b7227 */ /* 0x000fe200078e00ff */
[----:B----4-:R-:W-:-:S03]  /*27d0*/  IABS R4, R24 ;  /* 0x0000001800047213 */ /* 0x010fc60000000000 */
[----:B------:R-:W-:-:S04]  /*27e0*/  IMAD.HI.U32 R10, R9, R5, RZ ;  /* 0x00000005090a7227 */ /* 0x000fc800078e00ff */
[----:B------:R-:W-:Y:S02]  /*27f0*/  IMAD.MOV R11, RZ, RZ, -R11 ;  /* 0x000000ffff0b7224 */ /* 0x000fe400078e0a0b */
[----:B------:R-:W-:Y:S02]  /*2800*/  IMAD.MOV R10, RZ, RZ, -R10 ;  /* 0x000000ffff0a7224 */ /* 0x000fe400078e0a0a */
[C---:B------:R-:W-:Y:S01]  /*2810*/  IMAD R7, R6.reuse, R11, R7 ;  /* 0x0000000b06077224 */ /* 0x040fe200078e0207 */
[----:B------:R-:W-:Y:S01]  /*2820*/  IABS R11, R61 ;  /* 0x0000003d000b7213 */ /* 0x000fe20000000000 */
[C---:B------:R-:W-:Y:S01]  /*2830*/  IMAD R5, R6.reuse, R10, R5 ;  /* 0x0000000a06057224 */ /* 0x040fe200078e0205 */
[----:B------:R-:W-:Y:S02]  /*2840*/  IABS R10, R60 ;  /* 0x0000003c000a7213 */ /* 0x000fe40000000000 */
[----:B------:R-:W-:Y:S01]  /*2850*/  ISETP.GT.U32.AND P1, PT, R6, R7, PT ;  /* 0x000000070600720c */ /* 0x000fe20003f24070 */
[----:B------:R-:W-:Y:S01]  /*2860*/  IMAD.HI.U32 R15, R54, R11, RZ ;  /* 0x0000000b360f7227 */ /* 0x000fe200078e00ff */
[----:B------:R-:W-:-:S02]  /*2870*/  ISETP.GT.U32.AND P2, PT, R6, R5, PT ;  /* 0x000000050600720c */ /* 0x000fc40003f44070 */
[----:B------:R-:W-:Y:S01]  /*2880*/  IABS R13, R26 ;  /* 0x0000001a000d7213 */ /* 0x000fe20000000000 */
[----:B------:R-:W-:Y:S02]  /*2890*/  IMAD.MOV R15, RZ, RZ, -R15 ;  /* 0x000000ffff0f7224 */ /* 0x000fe400078e0a0f */
[----:B------:R-:W-:-:S04]  /*28a0*/  IMAD.HI.U32 R16, R54, R10, RZ ;  /* 0x0000000a36107227 */ /* 0x000fc800078e00ff */
[----:B------:R-:W-:Y:S02]  /*28b0*/  IMAD R11, R0, R15, R11 ;  /* 0x0000000f000b7224 */ /* 0x000fe400078e020b */
[--C-:B------:R-:W-:Y:S01]  /*28c0*/  @!P1 IMAD.IADD R7, R7, 0x1, -R6.reuse ;  /* 0x0000000107079824 */ /* 0x100fe200078e0a06 */
[----:B------:R-:W-:Y:S01]  /*28d0*/  IABS R17, R48 ;  /* 0x0000003000117213 */ /* 0x000fe20000000000 */
[----:B------:R-:W-:Y:S02]  /*28e0*/  @!P2 IMAD.IADD R5, R5, 0x1, -R6 ;  /* 0x000000010505a824 */ /* 0x000fe400078e0a06 */
[----:B------:R-:W-:Y:S01]  /*28f0*/  IMAD.MOV R16, RZ, RZ, -R16 ;  /* 0x000000ffff107224 */ /* 0x000fe200078e0a10 */
[C---:B------:R-:W-:Y:S02]  /*2900*/  ISETP.GT.U32.AND P2, PT, R6.reuse, R7, PT ;  /* 0x000000070600720c */ /* 0x040fe40003f44070 */
[----:B------:R-:W-:Y:S01]  /*2910*/  ISETP.GT.U32.AND P5, PT, R6, R5, PT ;  /* 0x000000050600720c */ /* 0x000fe20003fa4070 */
[----:B------:R-:W-:Y:S01]  /*2920*/  IMAD R10, R0, R16, R10 ;  /* 0x00000010000a7224 */ /* 0x000fe200078e020a */
[----:B------:R-:W-:-:S02]  /*2930*/  IABS R18, R49 ;  /* 0x0000003100127213 */ /* 0x000fc40000000000 */
[----:B------:R-:W-:-:S07]  /*2940*/  IABS R60, R39 ;  /* 0x00000027003c7213 */ /* 0x000fce0000000000 */
[--C-:B------:R-:W-:Y:S01]  /*2950*/  @!P2 IMAD.IADD R7, R7, 0x1, -R6.reuse ;  /* 0x000000010707a824 */ /* 0x100fe200078e0a06 */
[----:B------:R-:W-:Y:S01]  /*2960*/  ISETP.GE.AND P2, PT, R23, RZ, PT ;  /* 0x000000ff1700720c */ /* 0x000fe20003f46270 */
[----:B------:R-:W-:Y:S01]  /*2970*/  @!P5 IMAD.IADD R5, R5, 0x1, -R6 ;  /* 0x000000010505d824 */ /* 0x000fe200078e0a06 */
[----:B------:R-:W-:Y:S02]  /*2980*/  ISETP.GE.AND P5, PT, R22, RZ, PT ;  /* 0x000000ff1600720c */ /* 0x000fe40003fa6270 */
[----:B------:R-:W-:Y:S02]  /*2990*/  IABS R22, R53 ;  /* 0x0000003500167213 */ /* 0x000fe40000000000 */
[----:B------:R-:W-:Y:S02]  /*29a0*/  IABS R23, R56 ;  /* 0x0000003800177213 */ /* 0x000fe40000000000 */
[----:B------:R-:W-:-:S05]  /*29b0*/  IABS R20, R51 ;  /* 0x0000003300147213 */ /* 0x000fca0000000000 */
[----:B------:R-:W-:Y:S01]  /*29c0*/  @!P2 IMAD.MOV R5, RZ, RZ, -R5 ;  /* 0x000000ffff05a224 */ /* 0x000fe200078e0a05 */
[C---:B------:R-:W-:Y:S01]  /*29d0*/  ISETP.GT.U32.AND P2, PT, R0.reuse, R11, PT ;  /* 0x0000000b0000720c */ /* 0x040fe20003f44070 */
[----:B------:R-:W-:Y:S01]  /*29e0*/  @!P5 IMAD.MOV R7, RZ, RZ, -R7 ;  /* 0x000000ffff07d224 */ /* 0x000fe200078e0a07 */
[----:B------:R-:W-:Y:S02]  /*29f0*/  ISETP.GT.U32.AND P5, PT, R0, R10, PT ;  /* 0x0000000a0000720c */ /* 0x000fe40003fa4070 */
[----:B------:R-:W-:-:S09]  /*2a00*/  IABS R19, R50 ;  /* 0x0000003200137213 */ /* 0x000fd20000000000 */
[--C-:B------:R-:W-:Y:S02]  /*2a10*/  @!P2 IMAD.IADD R11, R11, 0x1, -R0.reuse ;  /* 0x000000010b0ba824 */ /* 0x100fe400078e0a00 */
[----:B------:R-:W-:Y:S01]  /*2a20*/  @!P5 IMAD.IADD R10, R10, 0x1, -R0 ;  /* 0x000000010a0ad824 */ /* 0x000fe200078e0a00 */
[----:B------:R-:W-:Y:S02]  /*2a30*/  IABS R8, R21 ;  /* 0x0000001500087213 */ /* 0x000fe40000000000 */
[----:B------:R-:W-:Y:S02]  /*2a40*/  ISETP.GE.AND P1, PT, R21, RZ, PT ;  /* 0x000000ff1500720c */ /* 0x000fe40003f26270 */
[----:B------:R-:W-:Y:S01]  /*2a50*/  IABS R21, R52 ;  /* 0x0000003400157213 */ /* 0x000fe20000000000 */
[----:B------:R-:W-:-:S04]  /*2a60*/  IMAD.HI.U32 R12, R9, R8, RZ ;  /* 0x00000008090c7227 */ /* 0x000fc800078e00ff */
[----:B------:R-:W-:-:S04]  /*2a70*/  IMAD.HI.U32 R9, R9, R4, RZ ;  /* 0x0000000409097227 */ /* 0x000fc800078e00ff */
[----:B------:R-:W-:Y:S02]  /*2a80*/  IMAD.MOV R9, RZ, RZ, -R9 ;  /* 0x000000ffff097224 */ /* 0x000fe400078e0a09 */
[----:B------:R-:W-:Y:S02]  /*2a90*/  IMAD.MOV R12, RZ, RZ, -R12 ;  /* 0x000000ffff0c7224 */ /* 0x000fe400078e0a0c */
[C---:B------:R-:W-:Y:S01]  /*2aa0*/  IMAD R4, R6.reuse, R9, R4 ;  /* 0x0000000906047224 */ /* 0x040fe200078e0204 */
[----:B------:R-:W-:Y:S01]  /*2ab0*/  IABS R9, R25 ;  /* 0x0000001900097213 */ /* 0x000fe20000000000 */
[----:B------:R-:W-:Y:S02]  /*2ac0*/  IMAD R8, R6, R12, R8 ;  /* 0x0000000c06087224 */ /* 0x000fe400078e0208 */
[----:B------:R-:W-:Y:S01]  /*2ad0*/  IMAD.HI.U32 R12, R54, R13, RZ ;  /* 0x0000000d360c7227 */ /* 0x000fe200078e00ff */
[C---:B------:R-:W-:Y:S02]  /*2ae0*/  ISETP.GT.U32.AND P4, PT, R6.reuse, R4, PT ;  /* 0x000000040600720c */ /* 0x040fe40003f84070 */
[----:B------:R-:W-:Y:S01]  /*2af0*/  ISETP.GT.U32.AND P0, PT, R6, R8, PT ;  /* 0x000000080600720c */ /* 0x000fe20003f04070 */
[----:B------:R-:W-:-:S04]  /*2b00*/  IMAD.HI.U32 R14, R54, R9, RZ ;  /* 0x00000009360e7227 */ /* 0x000fc800078e00ff */
[----:B------:R-:W-:Y:S02]  /*2b10*/  IMAD.MOV R14, RZ, RZ, -R14 ;  /* 0x000000ffff0e7224 */ /* 0x000fe400078e0a0e */
[----:B------:R-:W-:Y:S02]  /*2b20*/  IMAD.MOV R12, RZ, RZ, -R12 ;  /* 0x000000ffff0c7224 */ /* 0x000fe400078e0a0c */
[----:B------:R-:W-:Y:S02]  /*2b30*/  IMAD R9, R0, R14, R9 ;  /* 0x0000000e00097224 */ /* 0x000fe400078e0209 */
[--C-:B------:R-:W-:Y:S01]  /*2b40*/  @!P4 IMAD.IADD R4, R4, 0x1, -R6.reuse ;  /* 0x000000010404c824 */ /* 0x100fe200078e0a06 */
[----:B------:R-:W-:Y:S01]  /*2b50*/  ISETP.GE.AND P4, PT, R61, RZ, PT ;  /* 0x000000ff3d00720c */ /* 0x000fe20003f86270 */
[----:B------:R-:W-:Y:S01]  /*2b60*/  @!P0 IMAD.IADD R8, R8, 0x1, -R6 ;  /* 0x0000000108088824 */ /* 0x000fe200078e0a06 */
[----:B------:R-:W-:Y:S01]  /*2b70*/  IABS R61, R38 ;  /* 0x00000026003d7213 */ /* 0x000fe20000000000 */
[----:B------:R-:W-:Y:S01]  /*2b80*/  IMAD R12, R0, R12, R13 ;  /* 0x0000000c000c7224 */ /* 0x000fe200078e020d */
[----:B------:R-:W-:-:S02]  /*2b90*/  ISETP.GT.U32.AND P6, PT, R6, R4, PT ;  /* 0x000000040600720c */ /* 0x000fc40003fc4070 */
[----:B------:R-:W-:Y:S02]  /*2ba0*/  ISETP.GT.U32.AND P0, PT, R6, R8, PT ;  /* 0x000000080600720c */ /* 0x000fe40003f04070 */
[----:B------:R-:W-:Y:S02]  /*2bb0*/  IABS R13, R28 ;  /* 0x0000001c000d7213 */ /* 0x000fe40000000000 */
[----:B------:R-:W-:-:S07]  /*2bc0*/  IABS R16, R47 ;  /* 0x0000002f00107213 */ /* 0x000fce0000000000 */
[--C-:B------:R-:W-:Y:S01]  /*2bd0*/  @!P6 IMAD.IADD R4, R4, 0x1, -R6.reuse ;  /* 0x000000010404e824 */ /* 0x100fe200078e0a06 */
[----:B------:R-:W-:Y:S01]  /*2be0*/  ISETP.GE.AND P6, PT, R24, RZ, PT ;  /* 0x000000ff1800720c */ /* 0x000fe20003fc6270 */
[----:B------:R-:W-:Y:S01]  /*2bf0*/  @!P0 IMAD.IADD R8, R8, 0x1, -R6 ;  /* 0x0000000108088824 */ /* 0x000fe200078e0a06 */
[----:B------:R-:W-:Y:S02]  /*2c00*/  ISETP.NE.AND P0, PT, R2, RZ, PT ;  /* 0x000000ff0200720c */ /* 0x000fe40003f05270 */
[----:B------:R-:W-:Y:S01]  /*2c10*/  LOP3.LUT R2, RZ, R2, RZ, 0x33, !PT ;  /* 0x00000002ff027212 */ /* 0x000fe200078e33ff */
[----:B------:R-:W-:Y:S01]  /*2c20*/  @!P1 IMAD.MOV R8, RZ, RZ, -R8 ;  /* 0x000000ffff089224 */ /* 0x000fe200078e0a08 */
[----:B------:R-:W-:Y:S02]  /*2c30*/  ISETP.GT.U32.AND P1, PT, R0, R12, PT ;  /* 0x0000000c0000720c */ /* 0x000fe40003f24070 */
[C---:B------:R-:W-:Y:S02]  /*2c40*/  SEL R7, R2.reuse, R7, !P0 ;  /* 0x0000000702077207 */ /* 0x040fe40004000000 */
[----:B------:R-:W-:-:S02]  /*2c50*/  SEL R8, R2, R8, !P0 ;  /* 0x0000000802087207 */ /* 0x000fc40004000000 */
[----:B------:R-:W-:Y:S01]  /*2c60*/  SEL R5, R2, R5, !P0 ;  /* 0x0000000502057207 */ /* 0x000fe20004000000 */
[----:B------:R-:W-:Y:S01]  /*2c70*/  @!P6 IMAD.MOV R4, RZ, RZ, -R4 ;  /* 0x000000ffff04e224 */ /* 0x000fe200078e0a04 */
[----:B------:R-:W-:Y:S01]  /*2c80*/  ISETP.GT.U32.AND P6, PT, R0, R9, PT ;  /* 0x000000090000720c */ /* 0x000fe20003fc4070 */
[----:B------:R-:W-:Y:S01]  /*2c90*/  STL [R1+0xf28], R8 ;  /* 0x000f280801007387 */ /* 0x000fe20000100800 */
[----:B------:R-:W-:Y:S02]  /*2ca0*/  IABS R6, R27 ;  /* 0x0000001b00067213 */ /* 0x000fe40000000000 */
[----:B------:R-:W-:Y:S01]  /*2cb0*/  SEL R2, R2, R4, !P0 ;  /* 0x0000000402027207 */ /* 0x000fe20004000000 */
[----:B------:R-:W-:Y:S01]  /*2cc0*/  IMAD.HI.U32 R4, R54, R13, RZ ;  /* 0x0000000d36047227 */ /* 0x000fe200078e00ff */
[----:B------:R-:W-:Y:S01]  /*2cd0*/  ISETP.GT.U32.AND P0, PT, R0, R10, PT ;  /* 0x0000000a0000720c */ /* 0x000fe20003f04070 */
[----:B------:R-:W-:Y:S01]  /*2ce0*/  STL [R1+0xf24], R7 ;  /* 0x000f240701007387 */ /* 0x000fe20000100800 */
[----:B------:R-:W-:Y:S01]  /*2cf0*/  IABS R24, R57 ;  /* 0x0000003900187213 */ /* 0x000fe20000000000 */
[----:B------:R-:W-:-:S02]  /*2d00*/  IMAD.MOV R4, RZ, RZ, -R4 ;  /* 0x000000ffff047224 */ /* 0x000fc400078e0a04 */
[--C-:B------:R-:W-:Y:S01]  /*2d10*/  @!P1 IMAD.IADD R12, R12, 0x1, -R0.reuse ;  /* 0x000000010c0c9824 */ /* 0x100fe200078e0a00 */
[----:B------:R0:W-:Y:S01]  /*2d20*/  STL [R1+0xf20], R5 ;  /* 0x000f200501007387 */ /* 0x0001e20000100800 */
[--C-:B------:R-:W-:Y:S01]  /*2d30*/  @!P6 IMAD.IADD R9, R9, 0x1, -R0.reuse ;  /* 0x000000010909e824 */ /* 0x100fe200078e0a00 */
[C---:B------:R-:W-:Y:S01]  /*2d40*/  ISETP.GT.U32.AND P6, PT, R0.reuse, R11, PT ;  /* 0x0000000b0000720c */ /* 0x040fe20003fc4070 */
[C---:B------:R-:W-:Y:S01]  /*2d50*/  IMAD R13, R0.reuse, R4, R13 ;  /* 0x00000004000d7224 */ /* 0x040fe200078e020d */
[C---:B------:R-:W-:Y:S01]  /*2d60*/  ISETP.GT.U32.AND P5, PT, R0.reuse, R12, PT ;  /* 0x0000000c0000720c */ /* 0x040fe20003fa4070 */
[----:B------:R1:W-:Y:S01]  /*2d70*/  STL [R1+0xc54], R2 ;  /* 0x000c540201007387 */ /* 0x0003e20000100800 */
[----:B------:R-:W-:Y:S01]  /*2d80*/  ISETP.GT.U32.AND P2, PT, R0, R9, PT ;  /* 0x000000090000720c */ /* 0x000fe20003f44070 */
[----:B------:R-:W-:Y:S01]  /*2d90*/  @!P0 IMAD.IADD R10, R10, 0x1, -R0 ;  /* 0x000000010a0a8824 */ /* 0x000fe200078e0a00 */
[----:B------:R-:W-:Y:S01]  /*2da0*/  ISETP.GE.AND P0, PT, R26, RZ, PT ;  /* 0x000000ff1a00720c */ /* 0x000fe20003f06270 */
[----:B0-----:R-:W-:Y:S01]  /*2db0*/  IMAD.HI.U32 R5, R54, R6, RZ ;  /* 0x0000000636057227 */ /* 0x001fe200078e00ff */
[----:B------:R-:W-:-:S02]  /*2dc0*/  ISETP.GE.AND P1, PT, R25, RZ, PT ;  /* 0x000000ff1900720c */ /* 0x000fc40003f26270 */
[----:B------:R-:W-:Y:S01]  /*2dd0*/  IABS R4, R31 ;  /* 0x0000001f00047213 */ /* 0x000fe20000000000 */
[----:B------:R-:W-:Y:S01]  /*2de0*/  IMAD.MOV R5, RZ, RZ, -R5 ;  /* 0x000000ffff057224 */ /* 0x000fe200078e0a05 */
[----:B-1----:R-:W-:Y:S01]  /*2df0*/  IABS R2, R29 ;  /* 0x0000001d00027213 */ /* 0x002fe20000000000 */
[----:B------:R-:W-:Y:S01]  /*2e00*/  @!P6 IMAD.IADD R11, R11, 0x1, -R0 ;  /* 0x000000010b0be824 */ /* 0x000fe200078e0a00 */
[C---:B------:R-:W-:Y:S01]  /*2e10*/  ISETP.GT.U32.AND P6, PT, R0.reuse, R13, PT ;  /* 0x0000000d0000720c */ /* 0x040fe20003fc4070 */
[----:B------:R-:W-:Y:S01]  /*2e20*/  IMAD R6, R0, R5, R6 ;  /* 0x0000000500067224 */ /* 0x000fe200078e0206 */
[----:B------:R-:W-:Y:S01]  /*2e30*/  IABS R5, R30 ;  /* 0x0000001e00057213 */ /* 0x000fe20000000000 */
[----:B------:R-:W-:Y:S01]  /*2e40*/  IMAD.HI.U32 R7, R54, R2, RZ ;  /* 0x0000000236077227 */ /* 0x000fe200078e00ff */
[----:B------:R-:W-:-:S03]  /*2e50*/  IABS R25, R58 ;  /* 0x0000003a00197213 */ /* 0x000fc60000000000 */
[----:B------:R-:W-:Y:S01]  /*2e60*/  @!P5 IMAD.IADD R12, R12, 0x1, -R0 ;  /* 0x000000010c0cd824 */ /* 0x000fe200078e0a00 */
[----:B------:R-:W-:Y:S01]  /*2e70*/  ISETP.GT.U32.AND P5, PT, R0, R6, PT ;  /* 0x000000060000720c */ /* 0x000fe20003fa4070 */
[----:B------:R-:W-:Y:S02]  /*2e80*/  IMAD.MOV R7, RZ, RZ, -R7 ;  /* 0x000000ffff077224 */ /* 0x000fe400078e0a07 */
[----:B------:R-:W-:-:S04]  /*2e90*/  IMAD.HI.U32 R8, R54, R5, RZ ;  /* 0x0000000536087227 */ /* 0x000fc800078e00ff */
[----:B------:R-:W-:Y:S02]  /*2ea0*/  @!P6 IMAD.IADD R13, R13, 0x1, -R0 ;  /* 0x000000010d0de824 */ /* 0x000fe400078e0a00 */
[----:B------:R-:W-:Y:S02]  /*2eb0*/  @!P0 IMAD.MOV R12, RZ, RZ, -R12 ;  /* 0x000000ffff0c8224 */ /* 0x000fe400078e0a0c */
[----:B------:R-:W-:Y:S01]  /*2ec0*/  @!P3 IMAD.MOV R10, RZ, RZ, -R10 ;  /* 0x000000ffff0ab224 */ /* 0x000fe200078e0a0a */
[C---:B------:R-:W-:Y:S01]  /*2ed0*/  ISETP.GT.U32.AND P6, PT, R0.reuse, R13, PT ;  /* 0x0000000d0000720c */ /* 0x040fe20003fc4070 */
[----:B------:R-:W-:Y:S01]  /*2ee0*/  IMAD R2, R0, R7, R2 ;  /* 0x0000000700027224 */ /* 0x000fe200078e0202 */
[----:B------:R-:W-:Y:S01]  /*2ef0*/  STL [R1+0x50], R12 ;  /* 0x0000500c01007387 */ /* 0x000fe20000100800 */
[----:B------:R-:W-:Y:S02]  /*2f00*/  IMAD.MOV R8, RZ, RZ, -R8 ;  /* 0x000000ffff087224 */ /* 0x000fe400078e0a08 */
[--C-:B------:R-:W-:Y:S01]  /*2f10*/  @!P5 IMAD.IADD R6, R6, 0x1, -R0.reuse ;  /* 0x000000010606d824 */ /* 0x100fe200078e0a00 */
[----:B------:R0:W-:Y:S01]  /*2f20*/  STL [R1+0x90], R10 ;  /* 0x0000900a01007387 */ /* 0x0001e20000100800 */
[C---:B------:R-:W-:Y:S01]  /*2f30*/  ISETP.GT.U32.AND P3, PT, R0.reuse, R2, PT ;  /* 0x000000020000720c */ /* 0x040fe20003f64070 */
[----:B------:R-:W-:Y:S01]  /*2f40*/  @!P2 IMAD.IADD R9, R9, 0x1, -R0 ;  /* 0x000000010909a824 */ /* 0x000fe200078e0a00 */
[----:B------:R-:W-:Y:S01]  /*2f50*/  ISETP.GE.AND P2, PT, R27, RZ, PT ;  /* 0x000000ff1b00720c */ /* 0x000fe20003f46270 */
[----:B------:R-:W-:Y:S01]  /*2f60*/  @!P4 IMAD.MOV R11, RZ, RZ, -R11 ;  /* 0x000000ffff0bc224 */ /* 0x000fe200078e0a0b */
[----:B------:R-:W-:Y:S01]  /*2f70*/  ISETP.GT.U32.AND P0, PT, R0, R6, PT ;  /* 0x000000060000720c */ /* 0x000fe20003f04070 */
[----:B------:R-:W-:Y:S01]  /*2f80*/  IMAD.HI.U32 R7, R54, R4, RZ ;  /* 0x0000000436077227 */ /* 0x000fe200078e00ff */
[----:B------:R-:W-:-:S02]  /*2f90*/  ISETP.GE.AND P5, PT, R28, RZ, PT ;  /* 0x000000ff1c00720c */ /* 0x000fc40003fa6270 */
[----:B------:R1:W-:Y:S01]  /*2fa0*/  STL [R1+0x88], R11 ;  /* 0x0000880b01007387 */ /* 0x0003e20000100800 */
[----:B0-----:R-:W-:Y:S01]  /*2fb0*/  IMAD R10, R0, R8, R5 ;  /* 0x00000008000a7224 */ /* 0x001fe200078e0205 */
[----:B------:R-:W-:Y:S01]  /*2fc0*/  IABS R8, R32 ;  /* 0x0000002000087213 */ /* 0x000fe20000000000 */
[--C-:B------:R-:W-:Y:S01]  /*2fd0*/  @!P6 IMAD.IADD R13, R13, 0x1, -R0.reuse ;  /* 0x000000010d0de824 */ /* 0x100fe200078e0a00 */
[----:B------:R-:W-:Y:S01]  /*2fe0*/  ISETP.GE.AND P4, PT, R29, RZ, PT ;  /* 0x000000ff1d00720c */ /* 0x000fe20003f86270 */
[----:B------:R-:W-:Y:S01]  /*2ff0*/  @!P3 IMAD.IADD R2, R2, 0x1, -R0 ;  /* 0x000000010202b824 */ /* 0x000fe200078e0a00 */
[----:B------:R-:W-:Y:S01]  /*3000*/  ISETP.GT.U32.AND P6, PT, R0, R10, PT ;  /* 0x0000000a0000720c */ /* 0x000fe20003fc4070 */
[----:B------:R-:W-:Y:S01]  /*3010*/  @!P1 IMAD.MOV R9, RZ, RZ, -R9 ;  /* 0x000000ffff099224 */ /* 0x000fe200078e0a09 */
[----:B------:R-:W-:Y:S01]  /*3020*/  ISETP.GE.AND P1, PT, R30, RZ, PT ;  /* 0x000000ff1e00720c */ /* 0x000fe20003f26270 */
[----:B------:R-:W-:Y:S01]  /*3030*/  IMAD.MOV R7, RZ, RZ, -R7 ;  /* 0x000000ffff077224 */ /* 0x000fe200078e0a07 */
[----:B------:R-:W-:Y:S01]  /*3040*/  ISETP.GT.U32.AND P3, PT, R0, R2, PT ;  /* 0x000000020000720c */ /* 0x000fe20003f64070 */
[----:B-1----:R-:W-:Y:S01]  /*3050*/  IMAD.HI.U32 R11, R54, R8, RZ ;  /* 0x00000008360b7227 */ /* 0x002fe200078e00ff */
[----:B------:R0:W-:Y:S03]  /*3060*/  STL [R1+0x84], R9 ;  /* 0x0000840901007387 */ /* 0x0001e60000100800 */
[----:B------:R-:W-:-:S02]  /*3070*/  IMAD.MOV R11, RZ, RZ, -R11 ;  /* 0x000000ffff0b7224 */ /* 0x000fc400078e0a0b */
[--C-:B------:R-:W-:Y:S01]  /*3080*/  @!P0 IMAD.IADD R6, R6, 0x1, -R0.reuse ;  /* 0x0000000106068824 */ /* 0x100fe200078e0a00 */
[----:B------:R-:W-:Y:S01]  /*3090*/  ISETP.GE.AND P0, PT, R31, RZ, PT ;  /* 0x000000ff1f00720c */ /* 0x000fe20003f06270 */
[----:B------:R-:W-:Y:S02]  /*30a0*/  @!P6 IMAD.IADD R10, R10, 0x1, -R0 ;  /* 0x000000010a0ae824 */ /* 0x000fe400078e0a00 */
[C---:B------:R-:W-:Y:S02]  /*30b0*/  IMAD R8, R0.reuse, R11, R8 ;  /* 0x0000000b00087224 */ /* 0x040fe400078e0208 */
[C---:B0-----:R-:W-:Y:S01]  /*30c0*/  IMAD R9, R0.reuse, R7, R4 ;  /* 0x0000000700097224 */ /* 0x041fe200078e0204 */
[----:B------:R-:W-:Y:S01]  /*30d0*/  ISETP.GT.U32.AND P6, PT, R0, R10, PT ;  /* 0x0000000a0000720c */ /* 0x000fe20003fc4070 */
[----:B------:R-:W-:Y:S01]  /*30e0*/  @!P3 IMAD.IADD R2, R2, 0x1, -R0 ;  /* 0x000000010202b824 */ /* 0x000fe200078e0a00 */
[----:B------:R-:W-:Y:S01]  /*30f0*/  IABS R4, R36 ;  /* 0x0000002400047213 */ /* 0x000fe20000000000 */
[----:B------:R-:W-:Y:S01]  /*3100*/  @!P2 IMAD.MOV R6, RZ, RZ, -R6 ;  /* 0x000000ffff06a224 */ /* 0x000fe200078e0a06 */
[----:B------:R-:W-:Y:S01]  /*3110*/  ISETP.GT.U32.AND P3, PT, R0, R9, PT ;  /* 0x000000090000720c */ /* 0x000fe20003f64070 */
[----:B------:R-:W-:Y:S01]  /*3120*/  IMAD.MOV.U32 R5, RZ, RZ, R13 ;  /* 0x000000ffff057224 */ /* 0x000fe200078e000d */
[----:B------:R-:W-:Y:S01]  /*3130*/  IABS R7, R34 ;  /* 0x0000002200077213 */ /* 0x000fe20000000000 */
[----:B------:R-:W-:Y:S01]  /*3140*/  IMAD.HI.U32 R11, R54, R4, RZ ;  /* 0x00000004360b7227 */ /* 0x000fe200078e00ff */
[----:B------:R0:W-:Y:S01]  /*3150*/  STL [R1+0x28], R6 ;  /* 0x0000280601007387 */ /* 0x0001e20000100800 */
[----:B------:R-:W-:-:S02]  /*3160*/  ISETP.GE.AND P2, PT, R32, RZ, PT ;  /* 0x000000ff2000720c */ /* 0x000fc40003f46270 */
[----:B------:R-:W-:Y:S01]  /*3170*/  @!P5 IMAD.MOV R5, RZ, RZ, -R5 ;  /* 0x000000ffff05d224 */ /* 0x000fe200078e0a05 */
[----:B------:R-:W-:Y:S01]  /*3180*/  ISETP.GE.AND P5, PT, R33, RZ, PT ;  /* 0x000000ff2100720c */ /* 0x000fe20003fa6270 */
[--C-:B------:R-:W-:Y:S01]  /*3190*/  @!P6 IMAD.IADD R10, R10, 0x1, -R0.reuse ;  /* 0x000000010a0ae824 */ /* 0x100fe200078e0a00 */
[----:B------:R-:W-:Y:S01]  /*31a0*/  ISETP.GT.U32.AND P6, PT, R0, R8, PT ;  /* 0x000000080000720c */ /* 0x000fe20003fc4070 */
[----:B------:R-:W-:Y:S01]  /*31b0*/  IMAD.MOV R11, RZ, RZ, -R11 ;  /* 0x000000ffff0b7224 */ /* 0x000fe200078e0a0b */
[----:B------:R1:W-:Y:S01]  /*31c0*/  STL [R1+0x24], R5 ;  /* 0x0000240501007387 */ /* 0x0003e20000100800 */
[----:B------:R-:W-:Y:S01]  /*31d0*/  @!P3 IMAD.IADD R9, R9, 0x1, -R0 ;  /* 0x000000010909b824 */ /* 0x000fe200078e0a00 */
[----:B0-----:R-:W-:Y:S01]  /*31e0*/  IABS R6, R33 ;  /* 0x0000002100067213 */ /* 0x001fe20000000000 */
[----:B------:R-:W-:Y:S01]  /*31f0*/  IMAD.HI.U32 R13, R54, R7, RZ ;  /* 0x00000007360d7227 */ /* 0x000fe200078e00ff */
[----:B------:R-:W-:-:S03]  /*3200*/  ISETP.GE.AND P3, PT, R34, RZ, PT ;  /* 0x000000ff2200720c */ /* 0x000fc60003f66270 */
[----:B------:R-:W-:Y:S01]  /*3210*/  IMAD.HI.U32 R14, R54, R6, RZ ;  /* 0x00000006360e7227 */ /* 0x000fe200078e00ff */
[----:B-1----:R-:W-:-:S03]  /*3220*/  IABS R5, R35 ;  /* 0x0000002300057213 */ /* 0x002fc60000000000 */
[----:B------:R-:W-:Y:S01]  /*3230*/  @!P6 IMAD.IADD R8, R8, 0x1, -R0 ;  /* 0x000000010808e824 */ /* 0x000fe200078e0a00 */
[C---:B------:R-:W-:Y:S01]  /*3240*/  ISETP.GT.U32.AND P6, PT, R0.reuse, R9, PT ;  /* 0x000000090000720c */ /* 0x040fe20003fc4070 */
[----:B------:R-:W-:Y:S02]  /*3250*/  IMAD.MOV R14, RZ, RZ, -R14 ;  /* 0x000000ffff0e7224 */ /* 0x000fe400078e0a0e */
[----:B------:R-:W-:Y:S01]  /*3260*/  IMAD.MOV.U32 R15, RZ, RZ, R2 ;  /* 0x000000ffff0f7224 */ /* 0x000fe200078e0002 */
[----:B------:R-:W-:Y:S01]  /*3270*/  IABS R2, R37 ;  /* 0x0000002500027213 */ /* 0x000fe20000000000 */
[C---:B------:R-:W-:Y:S02]  /*3280*/  IMAD R4, R0.reuse, R11, R4 ;  /* 0x0000000b00047224 */ /* 0x040fe400078e0204 */
[----:B------:R-:W-:Y:S02]  /*3290*/  IMAD.MOV R13, RZ, RZ, -R13 ;  /* 0x000000ffff0d7224 */ /* 0x000fe400078e0a0d */
[----:B------:R-:W-:-:S02]  /*32a0*/  IMAD R6, R0, R14, R6 ;  /* 0x0000000e00067224 */ /* 0x000fc400078e0206 */
[----:B------:R-:W-:Y:S01]  /*32b0*/  IMAD.MOV.U32 R11, RZ, RZ, R10 ;  /* 0x000000ffff0b7224 */ /* 0x000fe200078e000a */
[----:B------:R-:W-:Y:S01]  /*32c0*/  IABS R10, R40 ;  /* 0x00000028000a7213 */ /* 0x000fe20000000000 */
[----:B------:R-:W-:Y:S01]  /*32d0*/  @!P4 IMAD.MOV R15, RZ, RZ, -R15 ;  /* 0x000000ffff0fc224 */ /* 0x000fe200078e0a0f */
[C---:B------:R-:W-:Y:S01]  /*32e0*/  ISETP.GT.U32.AND P4, PT, R0.reuse, R8, PT ;  /* 0x000000080000720c */ /* 0x040fe20003f84070 */
[C---:B------:R-:W-:Y:S02]  /*32f0*/  IMAD R7, R0.reuse, R13, R7 ;  /* 0x0000000d00077224 */ /* 0x040fe400078e0207 */
[----:B------:R-:W-:Y:S01]  /*3300*/  @!P1 IMAD.MOV R11, RZ, RZ, -R11 ;  /* 0x000000ffff0b9224 */ /* 0x000fe200078e0a0b */
[----:B------:R-:W-:Y:S01]  /*3310*/  ISETP.GT.U32.AND P1, PT, R0, R6, PT ;  /* 0x000000060000720c */ /* 0x000fe20003f24070 */
[----:B------:R-:W-:Y:S01]  /*3320*/  IMAD.HI.U32 R12, R54, R5, RZ ;  /* 0x00000005360c7227 */ /* 0x000fe200078e00ff */
[----:B------:R-:W-:Y:S03]  /*3330*/  STL [R1+0x20], R15 ;  /* 0x0000200f01007387 */ /* 0x000fe60000100800 */
[----:B------:R-:W-:Y:S01]  /*3340*/  @!P6 IMAD.IADD R9, R9, 0x1, -R0 ;  /* 0x000000010909e824 */ /* 0x000fe200078e0a00 */
[----:B------:R0:W-:Y:S01]  /*3350*/  STL [R1+0x1c], R11 ;  /* 0x00001c0b01007387 */ /* 0x0001e20000100800 */
[----:B------:R-:W-:Y:S01]  /*3360*/  ISETP.GT.U32.AND P6, PT, R0, R7, PT ;  /* 0x000000070000720c */ /* 0x000fe20003fc4070 */
[----:B------:R-:W-:-:S02]  /*3370*/  IMAD.MOV R12, RZ, RZ, -R12 ;  /* 0x000000ffff0c7224 */ /* 0x000fc400078e0a0c */
[--C-:B------:R-:W-:Y:S02]  /*3380*/  @!P4 IMAD.IADD R8, R8, 0x1, -R0.reuse ;  /* 0x000000010808c824 */ /* 0x100fe400078e0a00 */
[----:B------:R-:W-:Y:S02]  /*3390*/  IMAD R5, R0, R12, R5 ;  /* 0x0000000c00057224 */ /* 0x000fe400078e0205 */
[----:B------:R-:W-:Y:S01]  /*33a0*/  @!P1 IMAD.IADD R6, R6, 0x1, -R0 ;  /* 0x0000000106069824 */ /* 0x000fe200078e0a00 */
[----:B------:R-:W-:Y:S01]  /*33b0*/  ISETP.GT.U32.AND P1, PT, R0, R4, PT ;  /* 0x000000040000720c */ /* 0x000fe20003f24070 */
[----:B0-----:R-:W-:Y:S01]  /*33c0*/  IMAD.HI.U32 R11, R54, R2, RZ ;  /* 0x00000002360b7227 */ /* 0x001fe200078e00ff */
[----:B------:R-:W-:-:S03]  /*33d0*/  ISETP.GT.U32.AND P4, PT, R0, R5, PT ;  /* 0x000000050000720c */ /* 0x000fc60003f84070 */
[----:B------:R-:W-:Y:S02]  /*33e0*/  IMAD.MOV R11, RZ, RZ, -R11 ;  /* 0x000000ffff0b7224 */ /* 0x000fe400078e0a0b */
[----:B------:R-:W-:Y:S02]  /*33f0*/  @!P6 IMAD.IADD R7, R7, 0x1, -R0 ;  /* 0x000000010707e824 */ /* 0x000fe400078e0a00 */
[----:B------:R-:W-:Y:S02]  /*3400*/  IMAD R2, R0, R11, R2 ;  /* 0x0000000b00027224 */ /* 0x000fe400078e0202 */
[----:B------:R-:W-:-:S03]  /*3410*/  IMAD.HI.U32 R13, R54, R61, RZ ;  /* 0x0000003d360d7227 */ /* 0x000fc600078e00ff */
[C---:B------:R-:W-:Y:S01]  /*3420*/  ISETP.GT.U32.AND P6, PT, R0.reuse, R2, PT ;  /* 0x000000020000720c */ /* 0x040fe20003fc4070 */
[--C-:B------:R-:W-:Y:S01]  /*3430*/  @!P4 IMAD.IADD R5, R5, 0x1, -R0.reuse ;  /* 0x000000010505c824 */ /* 0x100fe200078e0a00 */
[----:B------:R-:W-:Y:S01]  /*3440*/  ISETP.GT.U32.AND P4, PT, R0, R6, PT ;  /* 0x000000060000720c */ /* 0x000fe20003f84070 */
[----:B------:R-:W-:Y:S01]  /*3450*/  @!P1 IMAD.IADD R4, R4, 0x1, -R0 ;  /* 0x0000000104049824 */ /* 0x000fe200078e0a00 */
[----:B------:R-:W-:Y:S01]  /*3460*/  ISETP.GT.U32.AND P1, PT, R0, R7, PT ;  /* 0x000000070000720c */ /* 0x000fe20003f24070 */
[----:B------:R-:W-:Y:S02]  /*3470*/  IMAD.MOV R13, RZ, RZ, -R13 ;  /* 0x000000ffff0d7224 */ /* 0x000fe400078e0a0d */
[----:B------:R-:W-:-:S04]  /*3480*/  IMAD.HI.U32 R11, R54, R10, RZ ;  /* 0x0000000a360b7227 */ /* 0x000fc800078e00ff */
[----:B------:R-:W-:Y:S02]  /*3490*/  IMAD R61, R0, R13, R61 ;  /* 0x0000000d003d7224 */ /* 0x000fe400078e023d */
[----:B------:R-:W-:Y:S01]  /*34a0*/  @!P6 IMAD.IADD R2, R2, 0x1, -R0 ;  /* 0x000000010202e824 */ /* 0x000fe200078e0a00 */
[C---:B------:R-:W-:Y:S01]  /*34b0*/  ISETP.GT.U32.AND P6, PT, R0.reuse, R4, PT ;  /* 0x000000040000720c */ /* 0x040fe20003fc4070 */
[----:B------:R-:W-:Y:S02]  /*34c0*/  IMAD.MOV R11, RZ, RZ, -R11 ;  /* 0x000000ffff0b7224 */ /* 0x000fe400078e0a0b */
[----:B------:R-:W-:Y:S02]  /*34d0*/  IMAD.MOV.U32 R14, RZ, RZ, R9 ;  /* 0x000000ffff0e7224 */ /* 0x000fe400078e0009 */
[C---:B------:R-:W-:Y:S01]  /*34e0*/  IMAD R9, R0.reuse, R11, R10 ;  /* 0x0000000b00097224 */ /* 0x040fe200078e020a */
[----:B------:R-:W-:Y:S01]  /*34f0*/  IABS R10, R41 ;  /* 0x00000029000a7213 */ /* 0x000fe20000000000 */
[----:B------:R-:W-:Y:S01]  /*3500*/  @!P0 IMAD.MOV R14, RZ, RZ, -R14 ;  /* 0x000000ffff0e8224 */ /* 0x000fe200078e0a0e */
[----:B------:R-:W-:Y:S01]  /*3510*/  ISETP.GT.U32.AND P0, PT, R0, R5, PT ;  /* 0x000000050000720c */ /* 0x000fe20003f04070 */
[--C-:B------:R-:W-:Y:S01]  /*3520*/  @!P4 IMAD.IADD R6, R6, 0x1, -R0.reuse ;  /* 0x000000010606c824 */ /* 0x100fe200078e0a00 */
[----:B------:R-:W-:Y:S01]  /*3530*/  ISETP.GT.U32.AND P4, PT, R0, R61, PT ;  /* 0x0000003d0000720c */ /* 0x000fe20003f84070 */
[----:B------:R-:W-:Y:S01]  /*3540*/  IMAD.HI.U32 R12, R54, R60, RZ ;  /* 0x0000003c360c7227 */ /* 0x000fe200078e00ff */
[----:B------:R-:W-:Y:S01]  /*3550*/  IABS R11, R42 ;  /* 0x0000002a000b7213 */ /* 0x000fe20000000000 */
[----:B------:R-:W-:Y:S02]  /*3560*/  STL [R1+0x14], R14 ;  /* 0x0000140e01007387 */ /* 0x000fe40000100800 */
[----:B------:R-:W-:Y:S01]  /*3570*/  @!P6 IMAD.IADD R4, R4, 0x1, -R0 ;  /* 0x000000010404e824 */ /* 0x000fe200078e0a00 */
[----:B------:R-:W-:Y:S01]  /*3580*/  ISETP.GT.U32.AND P6, PT, R0, R9, PT ;  /* 0x000000090000720c */ /* 0x000fe20003fc4070 */
[----:B------:R-:W-:-:S02]  /*3590*/  IMAD.MOV R12, RZ, RZ, -R12 ;  /* 0x000000ffff0c7224 */ /* 0x000fc400078e0a0c */
[----:B------:R-:W-:Y:S01]  /*35a0*/  @!P2 IMAD.MOV R8, RZ, RZ, -R8 ;  /* 0x000000ffff08a224 */ /* 0x000fe200078e0a08 */
[C---:B------:R-:W-:Y:S01]  /*35b0*/  ISETP.GT.U32.AND P2, PT, R0.reuse, R2, PT ;  /* 0x000000020000720c */ /* 0x040fe20003f44070 */
[----:B------:R-:W-:Y:S02]  /*35c0*/  IMAD R60, R0, R12, R60 ;  /* 0x0000000c003c7224 */ /* 0x000fe400078e023c */
[----:B------:R-:W-:Y:S01]  /*35d0*/  IMAD.HI.U32 R12, R54, R10, RZ ;  /* 0x0000000a360c7227 */ /* 0x000fe200078e00ff */
[----:B------:R0:W-:Y:S03]  /*35e0*/  STL [R1+0x10], R8 ;  /* 0x0000100801007387 */ /* 0x0001e60000100800 */
[--C-:B------:R-:W-:Y:S01]  /*35f0*/  @!P1 IMAD.IADD R7, R7, 0x1, -R0.reuse ;  /* 0x0000000107079824 */ /* 0x100fe200078e0a00 */
[----:B------:R-:W-:Y:S01]  /*3600*/  ISETP.GT.U32.AND P1, PT, R0, R60, PT ;  /* 0x0000003c0000720c */ /* 0x000fe20003f24070 */
[--C-:B------:R-:W-:Y:S01]  /*3610*/  @!P0 IMAD.IADD R5, R5, 0x1, -R0.reuse ;  /* 0x0000000105058824 */ /* 0x100fe200078e0a00 */
[----:B------:R-:W-:Y:S01]  /*3620*/  ISETP.GE.AND P0, PT, R35, RZ, PT ;  /* 0x000000ff2300720c */ /* 0x000fe20003f06270 */
[----:B------:R-:W-:Y:S01]  /*3630*/  @!P4 IMAD.IADD R61, R61, 0x1, -R0 ;  /* 0x000000013d3dc824 */ /* 0x000fe200078e0a00 */
[----:B------:R-:W-:Y:S01]  /*3640*/  ISETP.GE.AND P4, PT, R37, RZ, PT ;  /* 0x000000ff2500720c */ /* 0x000fe20003f86270 */
[----:B------:R-:W-:-:S02]  /*3650*/  IMAD.MOV R12, RZ, RZ, -R12 ;  /* 0x000000ffff0c7224 */ /* 0x000fc400078e0a0c */
[----:B------:R-:W-:Y:S01]  /*3660*/  @!P6 IMAD.IADD R9, R9, 0x1, -R0 ;  /* 0x000000010909e824 */ /* 0x000fe200078e0a00 */
[----:B------:R-:W-:Y:S01]  /*3670*/  ISETP.GT.U32.AND P6, PT, R0, R61, PT ;  /* 0x0000003d0000720c */ /* 0x000fe20003fc4070 */
[----:B0-----:R-:W-:-:S04]  /*3680*/  IMAD.HI.U32 R8, R54, R11, RZ ;  /* 0x0000000b36087227 */ /* 0x001fc800078e00ff */
[C---:B------:R-:W-:Y:S02]  /*3690*/  IMAD R10, R0.reuse, R12, R10 ;  /* 0x0000000c000a7224 */ /* 0x040fe400078e020a */
[----:B------:R-:W-:Y:S02]  /*36a0*/  IMAD.MOV.U32 R14, RZ, RZ, R7 ;  /* 0x000000ffff0e7224 */ /* 0x000fe400078e0007 */
[----:B------:R-:W-:Y:S01]  /*36b0*/  IMAD.MOV R13, RZ, RZ, -R8 ;  /* 0x000000ffff0d7224 */ /* 0x000fe200078e0a08 */
[----:B------:R-:W-:Y:S01]  /*36c0*/  IABS R8, R43 ;  /* 0x0000002b00087213 */ /* 0x000fe20000000000 */
[----:B------:R-:W-:Y:S02]  /*36d0*/  IMAD.MOV.U32 R7, RZ, RZ, R5 ;  /* 0x000000ffff077224 */ /* 0x000fe400078e0005 */
[----:B------:R-:W-:Y:S01]  /*36e0*/  @!P3 IMAD.MOV R14, RZ, RZ, -R14 ;  /* 0x000000ffff0eb224 */ /* 0x000fe200078e0a0e */
[----:B------:R-:W-:Y:S01]  /*36f0*/  ISETP.GT.U32.AND P3, PT, R0, R10, PT ;  /* 0x0000000a0000720c */ /* 0x000fe20003f64070 */
[--C-:B------:R-:W-:Y:S01]  /*3700*/  @!P2 IMAD.IADD R2, R2, 0x1, -R0.reuse ;  /* 0x000000010202a824 */ /* 0x100fe200078e0a00 */
[----:B------:R-:W-:Y:S01]  /*3710*/  ISETP.GE.AND P2, PT, R36, RZ, PT ;  /* 0x000000ff2400720c */ /* 0x000fe20003f46270 */
[----:B------:R-:W-:Y:S01]  /*3720*/  @!P1 IMAD.IADD R60, R60, 0x1, -R0 ;  /* 0x000000013c3c9824 */ /* 0x000fe200078e0a00 */
[----:B------:R-:W-:Y:S01]  /*3730*/  ISETP.GE.AND P1, PT, R38, RZ, PT ;  /* 0x000000ff2600720c */ /* 0x000fe20003f26270 */
[----:B------:R-:W-:-:S02]  /*3740*/  IMAD.MOV.U32 R15, RZ, RZ, R6 ;  /* 0x000000ffff0f7224 */ /* 0x000fc400078e0006 */
[----:B------:R-:W-:Y:S01]  /*3750*/  @!P0 IMAD.MOV R7, RZ, RZ, -R7 ;  /* 0x000000ffff078224 */ /* 0x000fe200078e0a07 */
[C---:B------:R-:W-:Y:S01]  /*3760*/  ISETP.GT.U32.AND P0, PT, R0.reuse, R9, PT ;  /* 0x000000090000720c */ /* 0x040fe20003f04070 */
[----:B------:R-:W-:Y:S02]  /*3770*/  IMAD.MOV.U32 R5, RZ, RZ, R4 ;  /* 0x000000ffff057224 */ /* 0x000fe400078e0004 */
[C---:B------:R-:W-:Y:S01]  /*3780*/  IMAD R11, R0.reuse, R13, R11 ;  /* 0x0000000d000b7224 */ /* 0x040fe200078e020b */
[----:B------:R-:W-:Y:S01]  /*3790*/  IABS R13, R44 ;  /* 0x0000002c000d7213 */ /* 0x000fe20000000000 */
[----:B------:R-:W-:Y:S02]  /*37a0*/  IMAD.MOV.U32 R6, RZ, RZ, R8 ;  /* 0x000000ffff067224 */ /* 0x000fe400078e0008 */
[----:B------:R-:W-:Y:S02]  /*37b0*/  IMAD.MOV.U32 R4, RZ, RZ, R2 ;  /* 0x000000ffff047224 */ /* 0x000fe400078e0002 */
[----:B------:R-:W-:Y:S01]  /*37c0*/  @!P5 IMAD.MOV R15, RZ, RZ, -R15 ;  /* 0x000000ffff0fd224 */ /* 0x000fe200078e0a0f */
[----:B------:R-:W-:Y:S01]  /*37d0*/  ISETP.GT.U32.AND P5, PT, R0, R60, PT ;  /* 0x0000003c0000720c */ /* 0x000fe20003fa4070 */
[----:B------:R-:W-:Y:S01]  /*37e0*/  @!P6 IMAD.IADD R61, R61, 0x1, -R0 ;  /* 0x000000013d3de824 */ /* 0x000fe200078e0a00 */
[----:B------:R-:W-:Y:S01]  /*37f0*/  ISETP.GE.AND P6, PT, R40, RZ, PT ;  /* 0x000000ff2800720c */ /* 0x000fe20003fc6270 */
[----:B------:R-:W-:Y:S01]  /*3800*/  IMAD.HI.U32 R2, R54, R6, RZ ;  /* 0x0000000636027227 */ /* 0x000fe200078e00ff */
[----:B------:R0:W-:Y:S03]  /*3810*/  STL [R1+0xc], R15 ;  /* 0x00000c0f01007387 */ /* 0x0001e60000100800 */
[----:B------:R-:W-:Y:S01]  /*3820*/  @!P4 IMAD.MOV R4, RZ, RZ, -R4 ;  /* 0x000000ffff04c224 */ /* 0x000fe200078e0a04 */
[----:B------:R-:W-:Y:S01]  /*3830*/  ISETP.GT.U32.AND P4, PT, R0, R11, PT ;  /* 0x0000000b0000720c */ /* 0x000fe20003f84070 */
[----:B------:R-:W-:Y:S01]  /*3840*/  IMAD.MOV R2, RZ, RZ, -R2 ;  /* 0x000000ffff027224 */ /* 0x000fe200078e0a02 */
[----:B------:R1:W-:Y:S01]  /*3850*/  STL [R1+0x8], R14 ;  /* 0x0000080e01007387 */ /* 0x0003e20000100800 */
[--C-:B------:R-:W-:Y:S01]  /*3860*/  @!P3 IMAD.IADD R10, R10, 0x1, -R0.reuse ;  /* 0x000000010a0ab824 */ /* 0x100fe200078e0a00 */
[----:B------:R-:W-:Y:S01]  /*3870*/  ISETP.GE.AND P3, PT, R43, RZ, PT ;  /* 0x000000ff2b00720c */ /* 0x000fe20003f66270 */
[----:B------:R-:W-:Y:S01]  /*3880*/  @!P0 IMAD.IADD R9, R9, 0x1, -R0 ;  /* 0x0000000109098824 */ /* 0x000fe200078e0a00 */
[----:B0-----:R-:W-:Y:S01]  /*3890*/  IABS R15, R46 ;  /* 0x0000002e000f7213 */ /* 0x001fe20000000000 */
[C---:B------:R-:W-:Y:S01]  /*38a0*/  IMAD R6, R0.reuse, R2, R6 ;  /* 0x0000000200067224 */ /* 0x040fe200078e0206 */
[----:B------:R-:W-:Y:S01]  /*38b0*/  STL [R1+0x4], R7 ;  /* 0x0000040701007387 */ /* 0x000fe20000100800 */
[----:B------:R-:W-:Y:S01]  /*38c0*/  @!P1 IMAD.MOV R61, RZ, RZ, -R61 ;  /* 0x000000ffff3d9224 */ /* 0x000fe200078e0a3d */
[----:B------:R-:W-:Y:S01]  /*38d0*/  ISETP.GT.U32.AND P1, PT, R0, R10, PT ;  /* 0x0000000a0000720c */ /* 0x000fe20003f24070 */
[--C-:B------:R-:W-:Y:S01]  /*38e0*/  @!P5 IMAD.IADD R60, R60, 0x1, -R0.reuse ;  /* 0x000000013c3cd824 */ /* 0x100fe200078e0a00 */
[----:B------:R-:W-:Y:S01]  /*38f0*/  ISETP.GE.AND P5, PT, R41, RZ, PT ;  /* 0x000000ff2900720c */ /* 0x000fe20003fa6270 */
[----:B------:R-:W-:Y:S01]  /*3900*/  @!P6 IMAD.MOV R9, RZ, RZ, -R9 ;  /* 0x000000ffff09e224 */ /* 0x000fe200078e0a09 */
[----:B------:R-:W-:Y:S01]  /*3910*/  ISETP.GT.U32.AND P6, PT, R0, R6, PT ;  /* 0x000000060000720c */ /* 0x000fe20003fc4070 */
[----:B------:R-:W-:Y:S01]  /*3920*/  @!P2 IMAD.MOV R5, RZ, RZ, -R5 ;  /* 0x000000ffff05a224 */ /* 0x000fe200078e0a05 */
[----:B-1----:R-:W-:Y:S01]  /*3930*/  IABS R14, R45 ;  /* 0x0000002d000e7213 */ /* 0x002fe20000000000 */
[----:B------:R-:W-:Y:S01]  /*3940*/  @!P4 IMAD.IADD R11, R11, 0x1, -R0 ;  /* 0x000000010b0bc824 */ /* 0x000fe200078e0a00 */
[----:B------:R-:W-:Y:S01]  /*3950*/  ISETP.GE.AND P0, PT, R42, RZ, PT ;  /* 0x000000ff2a00720c */ /* 0x000fe20003f06270 */
[----:B------:R-:W-:Y:S01]  /*3960*/  IMAD.HI.U32 R2, R54, R13, RZ ;  /* 0x0000000d36027227 */ /* 0x000fe200078e00ff */
[----:B------:R0:W-:Y:S01]  /*3970*/  STL [R1], R5 ;  /* 0x0000000501007387 */ /* 0x0001e20000100800 */
[----:B------:R-:W-:-:S02]  /*3980*/  ISETP.GE.AND P2, PT, R39, RZ, PT ;  /* 0x000000ff2700720c */ /* 0x000fc40003f46270 */
[----:B------:R-:W-:Y:S01]  /*3990*/  IMAD.MOV R2, RZ, RZ, -R2 ;  /* 0x000000ffff027224 */ /* 0x000fe200078e0a02 */
[----:B------:R-:W-:Y:S01]  /*39a0*/  ISETP.GT.U32.AND P4, PT, R0, R11, PT ;  /* 0x0000000b0000720c */ /* 0x000fe20003f84070 */
[--C-:B------:R-:W-:Y:S01]  /*39b0*/  @!P1 IMAD.IADD R10, R10, 0x1, -R0.reuse ;  /* 0x000000010a0a9824 */ /* 0x100fe200078e0a00 */
[----:B------:R1:W-:Y:S01]  /*39c0*/  STL [R1+0x8c], R4 ;  /* 0x00008c0401007387 */ /* 0x0003e20000100800 */
[----:B------:R-:W-:Y:S01]  /*39d0*/  IMAD R13, R0, R2, R13 ;  /* 0x00000002000d7224 */ /* 0x000fe200078e020d */
[----:B------:R-:W-:Y:S01]  /*39e0*/  ISETP.GE.AND P1, PT, R45, RZ, PT ;  /* 0x000000ff2d00720c */ /* 0x000fe20003f26270 */
[----:B------:R-:W-:Y:S01]  /*39f0*/  @!P6 IMAD.IADD R6, R6, 0x1, -R0 ;  /* 0x000000010606e824 */ /* 0x000fe200078e0a00 */
[----:B------:R-:W-:Y:S01]  /*3a00*/  STL [R1+0x31b4], R61 ;  /* 0x0031b43d01007387 */ /* 0x000fe20000100800 */
[----:B0-----:R-:W-:-:S03]  /*3a10*/  IMAD.HI.U32 R5, R54, R15, RZ ;  /* 0x0000000f36057227 */ /* 0x001fc600078e00ff */
[----:B------:R-:W-:Y:S01]  /*3a20*/  ISETP.GT.U32.AND P6, PT, R0, R6, PT ;  /* 0x000000060000720c */ /* 0x000fe20003fc4070 */
[----:B------:R-:W-:Y:S02]  /*3a30*/  IMAD.MOV R2, RZ, RZ, -R5 ;  /* 0x000000ffff027224 */ /* 0x000fe400078e0a05 */
[----:B-1----:R-:W-:-:S04]  /*3a40*/  IMAD.HI.U32 R4, R54, R14, RZ ;  /* 0x0000000e36047227 */ /* 0x002fc800078e00ff */
[----:B------:R-:W-:Y:S01]  /*3a50*/  @!P5 IMAD.MOV R10, RZ, RZ, -R10 ;  /* 0x000000ffff0ad224 */ /* 0x000fe200078e0a0a */
[C---:B------:R-:W-:Y:S01]  /*3a60*/  ISETP.GT.U32.AND P5, PT, R0.reuse, R13, PT ;  /* 0x0000000d0000720c */ /* 0x040fe20003fa4070 */
[----:B------:R-:W-:Y:S02]  /*3a70*/  IMAD R15, R0, R2, R15 ;  /* 0x00000002000f7224 */ /* 0x000fe400078e020f */
[----:B------:R-:W-:Y:S02]  /*3a80*/  IMAD.MOV R4, RZ, RZ, -R4 ;  /* 0x000000ffff047224 */ /* 0x000fe400078e0a04 */
[----:B------:R-:W-:-:S04]  /*3a90*/  IMAD.HI.U32 R2, R54, R16, RZ ;  /* 0x0000001036027227 */ /* 0x000fc800078e00ff */
[----:B------:R-:W-:Y:S01]  /*3aa0*/  @!P4 IMAD.IADD R11, R11, 0x1, -R0 ;  /* 0x000000010b0bc824 */ /* 0x000fe200078e0a00 */
[----:B------:R-:W-:Y:S01]  /*3ab0*/  ISETP.GE.AND P4, PT, R46, RZ, PT ;  /* 0x000000ff2e00720c */ /* 0x000fe20003f86270 */
[C---:B------:R-:W-:Y:S02]  /*3ac0*/  IMAD R14, R0.reuse, R4, R14 ;  /* 0x00000004000e7224 */ /* 0x040fe400078e020e */
[----:B------:R-:W-:Y:S02]  /*3ad0*/  IMAD.MOV R2, RZ, RZ, -R2 ;  /* 0x000000ffff027224 */ /* 0x000fe400078e0a02 */
[----:B------:R-:W-:Y:S01]  /*3ae0*/  @!P0 IMAD.MOV R11, RZ, RZ, -R11 ;  /* 0x000000ffff0b8224 */ /* 0x000fe200078e0a0b */
[C---:B------:R-:W-:Y:S01]  /*3af0*/  ISETP.GT.U32.AND P0, PT, R0.reuse, R14, PT ;  /* 0x0000000e0000720c */ /* 0x040fe20003f04070 */
[----:B------:R-:W-:Y:S02]  /*3b00*/  IMAD R16, R0, R2, R16 ;  /* 0x0000000200107224 */ /* 0x000fe400078e0210 */
[----:B------:R-:W-:-:S02]  /*3b10*/  @!P5 IMAD.IADD R13, R13, 0x1, -R0 ;  /* 0x000000010d0dd824 */ /* 0x000fc400078e0a00 */
[----:B------:R-:W-:Y:S01]  /*3b20*/  @!P6 IMAD.IADD R6, R6, 0x1, -R0 ;  /* 0x000000010606e824 */ /* 0x000fe200078e0a00 */
[----:B------:R-:W-:Y:S01]  /*3b30*/  ISETP.GT.U32.AND P5, PT, R0, R16, PT ;  /* 0x000000100000720c */ /* 0x000fe20003fa4070 */
[----:B------:R-:W-:Y:S01]  /*3b40*/  IMAD.HI.U32 R2, R54, R17, RZ ;  /* 0x0000001136027227 */ /* 0x000fe200078e00ff */
[----:B------:R-:W-:-:S03]  /*3b50*/  ISETP.GT.U32.AND P6, PT, R0, R15, PT ;  /* 0x0000000f0000720c */ /* 0x000fc60003fc4070 */
[----:B------:R-:W-:Y:S02]  /*3b60*/  IMAD.MOV.U32 R12, RZ, RZ, R6 ;  /* 0x000000ffff0c7224 */ /* 0x000fe400078e0006 */
[----:B------:R-:W-:Y:S01]  /*3b70*/  @!P0 IMAD.IADD R14, R14, 0x1, -R0 ;  /* 0x000000010e0e8824 */ /* 0x000fe200078e0a00 */
[C---:B------:R-:W-:Y:S01]  /*3b80*/  ISETP.GT.U32.AND P0, PT, R0.reuse, R13, PT ;  /* 0x0000000d0000720c */ /* 0x040fe20003f04070 */
[----:B------:R-:W-:Y:S02]  /*3b90*/  @!P3 IMAD.MOV R12, RZ, RZ, -R12 ;  /* 0x000000ffff0cb224 */ /* 0x000fe400078e0a0c */
[----:B------:R-:W-:Y:S01]  /*3ba0*/  IMAD.MOV R2, RZ, RZ, -R2 ;  /* 0x000000ffff027224 */ /* 0x000fe200078e0a02 */
[----:B------:R-:W-:Y:S01]  /*3bb0*/  ISETP.GT.U32.AND P3, PT, R0, R14, PT ;  /* 0x0000000e0000720c */ /* 0x000fe20003f64070 */
[----:B------:R-:W-:Y:S02]  /*3bc0*/  @!P5 IMAD.IADD R16, R16, 0x1, -R0 ;  /* 0x000000011010d824 */ /* 0x000fe400078e0a00 */
[----:B------:R-:W-:-:S03]  /*3bd0*/  IMAD.HI.U32 R4, R54, R18, RZ ;  /* 0x0000001236047227 */ /* 0x000fc600078e00ff */
[C---:B------:R-:W-:Y:S01]  /*3be0*/  ISETP.GT.U32.AND P5, PT, R0.reuse, R16, PT ;  /* 0x000000100000720c */ /* 0x040fe20003fa4070 */
[----:B------:R-:W-:Y:S02]  /*3bf0*/  @!P6 IMAD.IADD R15, R15, 0x1, -R0 ;  /* 0x000000010f0fe824 */ /* 0x000fe400078e0a00 */
[C---:B------:R-:W-:Y:S02]  /*3c00*/  IMAD R17, R0.reuse, R2, R17 ;  /* 0x0000000200117224 */ /* 0x040fe400078e0211 */
[----:B------:R-:W-:Y:S01]  /*3c10*/  IMAD.MOV R4, RZ, RZ, -R4 ;  /* 0x000000ffff047224 */ /* 0x000fe200078e0a04 */
[----:B------:R-:W-:Y:S01]  /*3c20*/  ISETP.GT.U32.AND P6, PT, R0, R15, PT ;  /* 0x0000000f0000720c */ /* 0x000fe20003fc4070 */
[----:B------:R-:W-:-:S04]  /*3c30*/  IMAD.HI.U32 R2, R54, R19, RZ ;  /* 0x0000001336027227 */ /* 0x000fc800078e00ff */
[----:B------:R-:W-:Y:S02]  /*3c40*/  IMAD R18, R0, R4, R18 ;  /* 0x0000000400127224 */ /* 0x000fe400078e0212 */
[----:B------:R-:W-:Y:S02]  /*3c50*/  IMAD.MOV R2, RZ, RZ, -R2 ;  /* 0x000000ffff027224 */ /* 0x000fe400078e0a02 */
[--C-:B------:R-:W-:Y:S01]  /*3c60*/  @!P3 IMAD.IADD R14, R14, 0x1, -R0.reuse ;  /* 0x000000010e0eb824 */ /* 0x100fe200078e0a00 */
[C---:B------:R-:W-:Y:S01]  /*3c70*/  ISETP.GT.U32.AND P3, PT, R0.reuse, R18, PT ;  /* 0x000000120000720c */ /* 0x040fe20003f64070 */
[----:B------:R-:W-:Y:S02]  /*3c80*/  IMAD R19, R0, R2, R19 ;  /* 0x0000000200137224 */ /* 0x000fe400078e0213 */
[--C-:B------:R-:W-:Y:S02]  /*3c90*/  @!P5 IMAD.IADD R16, R16, 0x1, -R0.reuse ;  /* 0x000000011010d824 */ /* 0x100fe400078e0a00 */
[----:B------:R-:W-:Y:S01]  /*3ca0*/  @!P6 IMAD.IADD R15, R15, 0x1, -R0 ;  /* 0x000000010f0fe824 */ /* 0x000fe200078e0a00 */
[----:B------:R-:W-:Y:S01]  /*3cb0*/  ISETP.GT.U32.AND P5, PT, R0, R19, PT ;  /* 0x000000130000720c */ /* 0x000fe20003fa4070 */
[----:B------:R-:W-:Y:S01]  /*3cc0*/  IMAD.HI.U32 R2, R54, R20, RZ ;  /* 0x0000001436027227 */ /* 0x000fe200078e00ff */
[----:B------:R-:W-:-:S03]  /*3cd0*/  ISETP.GE.AND P6, PT, R47, RZ, PT ;  /* 0x000000ff2f00720c */ /* 0x000fc60003fc6270 */
[----:B------:R-:W-:Y:S02]  /*3ce0*/  IMAD.MOV R2, RZ, RZ, -R2 ;  /* 0x000000ffff027224 */ /* 0x000fe400078e0a02 */
[--C-:B------:R-:W-:Y:S01]  /*3cf0*/  @!P3 IMAD.IADD R18, R18, 0x1, -R0.reuse ;  /* 0x000000011212b824 */ /* 0x100fe200078e0a00 */
[----:B------:R-:W-:Y:S01]  /*3d00*/  ISETP.GE.AND P3, PT, R49, RZ, PT ;  /* 0x000000ff3100720c */ /* 0x000fe20003f66270 */
[----:B------:R-:W-:Y:S01]  /*3d10*/  @!P0 IMAD.IADD R13, R13, 0x1, -R0 ;  /* 0x000000010d0d8824 */ /* 0x000fe200078e0a00 */
[C---:B------:R-:W-:Y:S01]  /*3d20*/  ISETP.GT.U32.AND P0, PT, R0.reuse, R17, PT ;  /* 0x000000110000720c */ /* 0x040fe20003f04070 */
[C---:B------:R-:W-:Y:S02]  /*3d30*/  IMAD R20, R0.reuse, R2, R20 ;  /* 0x0000000200147224 */ /* 0x040fe400078e0214 */
[----:B------:R-:W-:Y:S01]  /*3d40*/  @!P5 IMAD.IADD R19, R19, 0x1, -R0 ;  /* 0x000000011313d824 */ /* 0x000fe200078e0a00 */
[----:B------:R-:W-:Y:S01]  /*3d50*/  ISETP.GT.U32.AND P5, PT, R0, R18, PT ;  /* 0x000000120000720c */ /* 0x000fe20003fa4070 */
[----:B------:R-:W-:-:S04]  /*3d60*/  IMAD.HI.U32 R2, R54, R21, RZ ;  /* 0x0000001536027227 */ /* 0x000fc800078e00ff */
[----:B------:R-:W-:Y:S01]  /*3d70*/  @!P2 IMAD.MOV R60, RZ, RZ, -R60 ;  /* 0x000000ffff3ca224 */ /* 0x000fe200078e0a3c */
[----:B------:R-:W-:Y:S01]  /*3d80*/  ISETP.GE.AND P2, PT, R44, RZ, PT ;  /* 0x000000ff2c00720c */ /* 0x000fe20003f46270 */
[----:B------:R-:W-:Y:S01]  /*3d90*/  @!P6 IMAD.MOV R16, RZ, RZ, -R16 ;  /* 0x000000ffff10e224 */ /* 0x000fe200078e0a10 */
[----:B------:R-:W-:Y:S01]  /*3da0*/  ISETP.GT.U32.AND P6, PT, R0, R20, PT ;  /* 0x000000140000720c */ /* 0x000fe20003fc4070 */
[----:B------:R-:W-:Y:S01]  /*3db0*/  IMAD.HI.U32 R4, R54, R22, RZ ;  /* 0x0000001636047227 */ /* 0x000fe200078e00ff */
[----:B------:R-:W-:Y:S03]  /*3dc0*/  STL [R1+0x31b8], R60 ;  /* 0x0031b83c01007387 */ /* 0x000fe60000100800 */
[----:B------:R-:W-:Y:S01]  /*3dd0*/  IMAD.MOV R2, RZ, RZ, -R2 ;  /* 0x000000ffff027224 */ /* 0x000fe200078e0a02 */
[----:B------:R-:W-:Y:S01]  /*3de0*/  STL [R1+0x31bc], R9 ;  /* 0x0031bc0901007387 */ /* 0x000fe20000100800 */
[----:B------:R-:W-:-:S02]  /*3df0*/  IMAD.MOV R4, RZ, RZ, -R4 ;  /* 0x000000ffff047224 */ /* 0x000fc400078e0a04 */
[----:B------:R-:W-:Y:S01]  /*3e00*/  IMAD R21, R0, R2, R21 ;  /* 0x0000000200157224 */ /* 0x000fe200078e0215 */
[----:B------:R-:W-:Y:S01]  /*3e10*/  STL [R1+0x31c0], R10 ;  /* 0x0031c00a01007387 */ /* 0x000fe20000100800 */
[----:B------:R-:W-:Y:S01]  /*3e20*/  @!P0 IMAD.IADD R17, R17, 0x1, -R0 ;  /* 0x0000000111118824 */ /* 0x000fe200078e0a00 */
[----:B------:R-:W-:Y:S01]  /*3e30*/  ISETP.GE.AND P0, PT, R48, RZ, PT ;  /* 0x000000ff3000720c */ /* 0x000fe20003f06270 */
[----:B------:R-:W-:Y:S01]  /*3e40*/  IMAD R22, R0, R4, R22 ;  /* 0x0000000400167224 */ /* 0x000fe200078e0216 */
[----:B------:R-:W-:Y:S01]  /*3e50*/  STL [R1+0x31c4], R11 ;  /* 0x0031c40b01007387 */ /* 0x000fe20000100800 */
[--C-:B------:R-:W-:Y:S01]  /*3e60*/  @!P5 IMAD.IADD R18, R18, 0x1, -R0.reuse ;  /* 0x000000011212d824 */ /* 0x100fe200078e0a00 */
[C---:B------:R-:W-:Y:S01]  /*3e70*/  ISETP.GT.U32.AND P5, PT, R0.reuse, R21, PT ;  /* 0x000000150000720c */ /* 0x040fe20003fa4070 */
[----:B------:R-:W-:Y:S01]  /*3e80*/  @!P2 IMAD.MOV R13, RZ, RZ, -R13 ;  /* 0x000000ffff0da224 */ /* 0x000fe200078e0a0d */
[----:B------:R-:W-:Y:S01]  /*3e90*/  ISETP.GT.U32.AND P2, PT, R0, R17, PT ;  /* 0x000000110000720c */ /* 0x000fe20003f44070 */
[----:B------:R-:W-:Y:S01]  /*3ea0*/  @!P6 IMAD.IADD R20, R20, 0x1, -R0 ;  /* 0x000000011414e824 */ /* 0x000fe200078e0a00 */
[C---:B------:R-:W-:Y:S01]  /*3eb0*/  ISETP.GT.U32.AND P6, PT, R0.reuse, R22, PT ;  /* 0x000000160000720c */ /* 0x040fe20003fc4070 */
[----:B------:R-:W-:Y:S01]  /*3ec0*/  @!P1 IMAD.MOV R14, RZ, RZ, -R14 ;  /* 0x000000ffff0e9224 */ /* 0x000fe200078e0a0e */
[----:B------:R-:W-:Y:S01]  /*3ed0*/  ISETP.GT.U32.AND P1, PT, R0, R19, PT ;  /* 0x000000130000720c */ /* 0x000fe20003f24070 */
[----:B------:R-:W-:Y:S01]  /*3ee0*/  @!P4 IMAD.MOV R15, RZ, RZ, -R15 ;  /* 0x000000ffff0fc224 */ /* 0x000fe200078e0a0f */
[----:B------:R-:W-:Y:S01]  /*3ef0*/  STL [R1+0x31c8], R12 ;  /* 0x0031c80c01007387 */ /* 0x000fe20000100800 */
[----:B------:R-:W-:Y:S01]  /*3f00*/  ISETP.GE.AND P4, PT, R50, RZ, PT ;  /* 0x000000ff3200720c */ /* 0x000fe20003f86270 */
[----:B------:R-:W-:-:S02]  /*3f10*/  IMAD.HI.U32 R2, R54, R23, RZ ;  /* 0x0000001736027227 */ /* 0x000fc400078e00ff */
[----:B------:R-:W-:Y:S02]  /*3f20*/  STL [R1+0x31cc], R13 ;  /* 0x0031cc0d01007387 */ /* 0x000fe40000100800 */
[--C-:B------:R-:W-:Y:S01]  /*3f30*/  @!P5 IMAD.IADD R21, R21, 0x1, -R0.reuse ;  /* 0x000000011515d824 */ /* 0x100fe200078e0a00 */
[----:B------:R-:W-:Y:S01]  /*3f40*/  ISETP.GT.U32.AND P5, PT, R0, R20, PT ;  /* 0x000000140000720c */ /* 0x000fe20003fa4070 */
[--C-:B------:R-:W-:Y:S01]  /*3f50*/  @!P2 IMAD.IADD R17, R17, 0x1, -R0.reuse ;  /* 0x000000011111a824 */ /* 0x100fe200078e0a00 */
[----:B------:R-:W-:Y:S01]  /*3f60*/  ISETP.GE.AND P2, PT, R51, RZ, PT ;  /* 0x000000ff3300720c */ /* 0x000fe20003f46270 */
[--C-:B------:R-:W-:Y:S01]  /*3f70*/  @!P6 IMAD.IADD R22, R22, 0x1, -R0.reuse ;  /* 0x000000011616e824 */ /* 0x100fe200078e0a00 */
[----:B------:R-:W-:Y:S01]  /*3f80*/  ISETP.GT.U32.AND P6, PT, R0, R21, PT ;  /* 0x000000150000720c */ /* 0x000fe20003fc4070 */
[----:B------:R-:W-:Y:S01]  /*3f90*/  @!P0 IMAD.MOV R17, RZ, RZ, -R17 ;  /* 0x000000ffff118224 */ /* 0x000fe200078e0a11 */
[----:B------:R-:W-:Y:S01]  /*3fa0*/  STL [R1+0x31d0], R14 ;  /* 0x0031d00e01007387 */ /* 0x000fe20000100800 */
[----:B------:R-:W-:Y:S01]  /*3fb0*/  @!P1 IMAD.IADD R19, R19, 0x1, -R0 ;  /* 0x0000000113139824 */ /* 0x000fe200078e0a00 */
[----:B------:R-:W-:Y:S01]  /*3fc0*/  ISETP.GE.AND P1, PT, R52, RZ, PT ;  /* 0x000000ff3400720c */ /* 0x000fe20003f26270 */
[----:B------:R-:W-:Y:S01]  /*3fd0*/  IMAD.HI.U32 R4, R54, R24, RZ ;  /* 0x0000001836047227 */ /* 0x000fe200078e00ff */
[----:B------:R-:W-:Y:S01]  /*3fe0*/  STL [R1+0x31d4], R15 ;  /* 0x0031d40f01007387 */ /* 0x000fe20000100800 */
[----:B------:R-:W-:-:S03]  /*3ff0*/  ISETP.GE.AND P0, PT, R53, RZ, PT ;  /* 0x000000ff3500720c */ /* 0x000fc60003f06270 */
[----:B------:R-:W-:Y:S04]  /*4000*/  STL [R1+0x31d8], R16 ;  /* 0x0031d81001007387 */ /* 0x000fe80000100800 */
[----:B------:R-:W-:Y:S04]  /*4010*/  STL [R1+0x31dc], R17 ;  /* 0x0031dc1101007387 */ /* 0x000fe80000100800 */
[----:B------:R-:W2:Y:S01]  /*4020*/  LDL.LU R52, [R1+0x3a0] ;  /* 0x0003a00001347983 */ /* 0x000ea20000300800 */
[----:B------:R-:W-:-:S03]  /*4030*/  @!P5 IMAD.IADD R20, R20, 0x1, -R0 ;  /* 0x000000011414d824 */ /* 0x000fc600078e0a00 */
[----:B------:R-:W3:Y:S01]  /*4040*/  LDL.LU R48, [R1+0x3a4] ;  /* 0x0003a40001307983 */ /* 0x000ee20000300800 */
[----:B------:R-:W-:Y:S02]  /*4050*/  @!P6 IMAD.IADD R21, R21, 0x1, -R0 ;  /* 0x000000011515e824 */ /* 0x000fe400078e0a00 */
[----:B------:R-:W-:Y:S01]  /*4060*/  @!P3 IMAD.MOV R18, RZ, RZ, -R18 ;  /* 0x000000ffff12b224 */ /* 0x000fe200078e0a12 */
[----:B------:R-:W4:Y:S01]  /*4070*/  LDL.LU R49, [R1+0x3a8] ;  /* 0x0003a80001317983 */ /* 0x000f220000300800 */
[----:B------:R-:W-:Y:S01]  /*4080*/  @!P4 IMAD.MOV R19, RZ, RZ, -R19 ;  /* 0x000000ffff13c224 */ /* 0x000fe200078e0a13 */
[----:B------:R-:W-:Y:S01]  /*4090*/  ISETP.GE.AND P4, PT, R56, RZ, PT ;  /* 0x000000ff3800720c */ /* 0x000fe20003f86270 */
[----:B------:R-:W-:Y:S01]  /*40a0*/  @!P2 IMAD.MOV R20, RZ, RZ, -R20 ;  /* 0x000000ffff14a224 */ /* 0x000fe200078e0a14 */
[----:B------:R-:W-:Y:S01]  /*40b0*/  STL [R1+0x31e0], R18 ;  /* 0x0031e01201007387 */ /* 0x000fe20000100800 */
[----:B------:R-:W-:Y:S01]  /*40c0*/  @!P1 IMAD.MOV R21, RZ, RZ, -R21 ;  /* 0x000000ffff159224 */ /* 0x000fe200078e0a15 */
[----:B------:R-:W-:Y:S01]  /*40d0*/  ISETP.GE.AND P2, PT, R57, RZ, PT ;  /* 0x000000ff3900720c */ /* 0x000fe20003f46270 */
[----:B------:R-:W-:Y:S01]  /*40e0*/  IMAD.MOV R2, RZ, RZ, -R2 ;  /* 0x000000ffff027224 */ /* 0x000fe200078e0a02 */
[----:B------:R-:W-:Y:S01]  /*40f0*/  STL [R1+0x31e4], R19 ;  /* 0x0031e41301007387 */ /* 0x000fe20000100800 */
[----:B------:R-:W-:Y:S01]  /*4100*/  ISETP.GE.AND P1, PT, R58, RZ, PT ;  /* 0x000000ff3a00720c */ /* 0x000fe20003f26270 */
[----:B------:R-:W-:Y:S01]  /*4110*/  IMAD.MOV R4, RZ, RZ, -R4 ;  /* 0x000000ffff047224 */ /* 0x000fe200078e0a04 */
[----:B------:R-:W-:Y:S01]  /*4120*/  IABS R26, R59 ;  /* 0x0000003b001a7213 */ /* 0x000fe20000000000 */
[----:B------:R-:W-:Y:S01]  /*4130*/  STL [R1+0x31e8], R20 ;  /* 0x0031e81401007387 */ /* 0x000fe20000100800 */
[C---:B------:R-:W-:Y:S01]  /*4140*/  IMAD R23, R0.reuse, R2, R23 ;  /* 0x0000000200177224 */ /* 0x040fe200078e0217 */
[C---:B------:R-:W-:Y:S01]  /*4150*/  ISETP.GT.U32.AND P3, PT, R0.reuse, R22, PT ;  /* 0x000000160000720c */ /* 0x040fe20003f64070 */
[----:B------:R-:W-:Y:S01]  /*4160*/  IMAD R24, R0, R4, R24 ;  /* 0x0000000400187224 */ /* 0x000fe200078e0218 */
[----:B------:R0:W-:Y:S01]  /*4170*/  STL [R1+0x31ec], R21 ;  /* 0x0031ec1501007387 */ /* 0x0001e20000100800 */
[----:B------:R-:W-:Y:S01]  /*4180*/  IMAD.HI.U32 R2, R54, R25, RZ ;  /* 0x0000001936027227 */ /* 0x000fe200078e00ff */
[----:B------:R-:W-:-:S02]  /*4190*/  ISETP.GT.U32.AND P5, PT, R0, R23, PT ;  /* 0x000000170000720c */ /* 0x000fc40003fa4070 */
[----:B------:R-:W4:Y:S01]  /*41a0*/  LDL.LU R50, [R1+0x3ac] ;  /* 0x0003ac0001327983 */ /* 0x000f220000300800 */
[C---:B------:R-:W-:Y:S01]  /*41b0*/  ISETP.GT.U32.AND P6, PT, R0.reuse, R24, PT ;  /* 0x000000180000720c */ /* 0x040fe20003fc4070 */
[----:B------:R-:W-:Y:S02]  /*41c0*/  IMAD.MOV R2, RZ, RZ, -R2 ;  /* 0x000000ffff027224 */ /* 0x000fe400078e0a02 */
[----:B------:R-:W4:Y:S02]  /*41d0*/  LDL.LU R53, [R1+0x3b0] ;  /* 0x0003b00001357983 */ /* 0x000f240000300800 */
[----:B------:R-:W-:Y:S01]  /*41e0*/  IMAD R25, R0, R2, R25 ;  /* 0x0000000200197224 */ /* 0x000fe200078e0219 */
[----:B0-----:R-:W0:Y:S01]  /*41f0*/  LDC R21, c[0x0][0x23c] ;  /* 0x00008f00ff157b82 */ /* 0x001e220000000800 */
[----:B------:R-:W4:Y:S01]  /*4200*/  LDL.LU R51, [R1+0x3b4] ;  /* 0x0003b40001337983 */ /* 0x000f220000300800 */
[--C-:B------:R-:W-:Y:S02]  /*4210*/  @!P3 IMAD.IADD R22, R22, 0x1, -R0.reuse ;  /* 0x000000011616b824 */ /* 0x100fe400078e0a00 */
[----:B------:R-:W-:Y:S01]  /*4220*/  @!P5 IMAD.IADD R23, R23, 0x1, -R0 ;  /* 0x000000011717d824 */ /* 0x000fe200078e0a00 */
[----:B------:R-:W4:Y:S01]  /*4230*/  LDL.LU R56, [R1+0x3b8] ;  /* 0x0003b80001387983 */ /* 0x000f220000300800 */
[----:B------:R-:W-:Y:S01]  /*4240*/  IMAD.HI.U32 R4, R54, R26, RZ ;  /* 0x0000001a36047227 */ /* 0x000fe200078e00ff */
[----:B------:R-:W-:-:S02]  /*4250*/  ISETP.GT.U32.AND P3, PT, R0, R25, PT ;  /* 0x000000190000720c */ /* 0x000fc40003f64070 */
[----:B------:R-:W4:Y:S04]  /*4260*/  LDL.LU R57, [R1+0x3bc] ;  /* 0x0003bc0001397983 */ /* 0x000f280000300800 */
[----:B------:R-:W4:Y:S01]  /*4270*/  LDL.LU R58, [R1+0x3c0] ;  /* 0x0003c000013a7983 */ /* 0x000f220000300800 */
[----:B------:R-:W-:-:S13]  /*4280*/  ISETP.GT.U32.AND P5, PT, R0, R23, PT ;  /* 0x000000170000720c */ /* 0x000fda0003fa4070 */
[--C-:B------:R-:W-:Y:S01]  /*4290*/  @!P5 IMAD.IADD R23, R23, 0x1, -R0.reuse ;  /* 0x000000011717d824 */ /* 0x100fe200078e0a00 */
[----:B------:R-:W-:Y:S02]  /*42a0*/  ISETP.GE.AND P5, PT, R59, RZ, PT ;  /* 0x000000ff3b00720c */ /* 0x000fe40003fa6270 */
[----:B------:R-:W4:Y:S01]  /*42b0*/  LDL.LU R59, [R1+0x3c4] ;  /* 0x0003c400013b7983 */ /* 0x000f220000300800 */
[----:B------:R-:W-:-:S05]  /*42c0*/  @!P6 IMAD.IADD R24, R24, 0x1, -R0 ;  /* 0x000000011818e824 */ /* 0x000fca00078e0a00 */
[----:B------:R-:W-:Y:S01]  /*42d0*/  ISETP.GT.U32.AND P6, PT, R0, R24, PT ;  /* 0x000000180000720c */ /* 0x000fe20003fc4070 */
[----:B------:R-:W-:-:S04]  /*42e0*/  IMAD.MOV R4, RZ, RZ, -R4 ;  /* 0x000000ffff047224 */ /* 0x000fc800078e0a04 */
[----:B------:R-:W-:Y:S02]  /*42f0*/  IMAD R26, R0, R4, R26 ;  /* 0x00000004001a7224 */ /* 0x000fe400078e021a */
[----:B------:R-:W-:-:S06]  /*4300*/  @!P3 IMAD.IADD R25, R25, 0x1, -R0 ;  /* 0x000000011919b824 */ /* 0x000fcc00078e0a00 */
[----:B------:R-:W-:Y:S01]  /*4310*/  @!P6 IMAD.IADD R24, R24, 0x1, -R0 ;  /* 0x000000011818e824 */ /* 0x000fe200078e0a00 */
[C---:B------:R-:W-:Y:S02]  /*4320*/  ISETP.GT.U32.AND P6, PT, R0.reuse, R26, PT ;  /* 0x0000001a0000720c */ /* 0x040fe40003fc4070 */
[----:B------:R-:W-:-:S11]  /*4330*/  ISETP.GT.U32.AND P3, PT, R0, R25, PT ;  /* 0x000000190000720c */ /* 0x000fd60003f64070 */
[--C-:B------:R-:W-:Y:S02]  /*4340*/  @!P6 IMAD.IADD R26, R26, 0x1, -R0.reuse ;  /* 0x000000011a1ae824 */ /* 0x100fe400078e0a00 */
[----:B------:R-:W-:Y:S02]  /*4350*/  @!P3 IMAD.IADD R25, R25, 0x1, -R0 ;  /* 0x000000011919b824 */ /* 0x000fe400078e0a00 */
[----:B------:R-:W-:Y:S02]  /*4360*/  @!P2 IMAD.MOV R24, RZ, RZ, -R24 ;  /* 0x000000ffff18a224 */ /* 0x000fe400078e0a18 */
[----:B------:R-:W-:Y:S02]  /*4370*/  @!P4 IMAD.MOV R23, RZ, RZ, -R23 ;  /* 0x000000ffff17c224 */ /* 0x000fe400078e0a17 */
[----:B------:R-:W-:Y:S01]  /*4380*/  @!P0 IMAD.MOV R22, RZ, RZ, -R22 ;  /* 0x000000ffff168224 */ /* 0x000fe200078e0a16 */
[----:B------:R-:W-:-:S13]  /*4390*/  ISETP.GT.U32.AND P0, PT, R0, R26, PT ;  /* 0x0000001a0000720c */ /* 0x000fda0003f04070 */
[----:B------:R-:W-:-:S04]  /*43a0*/  @!P0 IMAD.IADD R26, R26, 0x1, -R0 ;  /* 0x000000011a1a8824 */ /* 0x000fc800078e0a00 */
[----:B------:R-:W-:Y:S02]  /*43b0*/  @!P5 IMAD.MOV R26, RZ, RZ, -R26 ;  /* 0x000000ffff1ad224 */ /* 0x000fe400078e0a1a */
[----:B------:R-:W-:Y:S01]  /*43c0*/  @!P1 IMAD.MOV R25, RZ, RZ, -R25 ;  /* 0x000000ffff199224 */ /* 0x000fe200078e0a19 */
[----:B--2---:R-:W-:Y:S02]  /*43d0*/  IABS R27, R52 ;  /* 0x00000034001b7213 */ /* 0x004fe40000000000 */
[----:B---3--:R-:W-:-:S03]  /*43e0*/  IABS R28, R48 ;  /* 0x00000030001c7213 */ /* 0x008fc60000000000 */
[----:B------:R-:W-:Y:S01]  /*43f0*/  IMAD.HI.U32 R2, R54, R27, RZ ;  /* 0x0000001b36027227 */ /* 0x000fe200078e00ff */
[----:B----4-:R-:W-:-:S03]  /*4400*/  IABS R29, R49 ;  /* 0x00000031001d7213 */ /* 0x010fc60000000000 */
[----:B------:R-:W-:-:S04]  /*4410*/  IMAD.HI.U32 R4, R54, R28, RZ ;  /* 0x0000001c36047227 */ /* 0x000fc800078e00ff */
[----:B------:R-:W-:Y:S02]  /*4420*/  IMAD.MOV R5, RZ, RZ, -R2 ;  /* 0x000000ffff057224 */ /* 0x000fe400078e0a02 */
[----:B------:R-:W-:Y:S02]  /*4430*/  IMAD.MOV R4, RZ, RZ, -R4 ;  /* 0x000000ffff047224 */ /* 0x000fe400078e0a04 */
[----:B------:R-:W-:-:S04]  /*4440*/  IMAD.HI.U32 R2, R54, R29, RZ ;  /* 0x0000001d36027227 */ /* 0x000fc800078e00ff */
[----:B------:R-:W-:Y:S02]  /*4450*/  IMAD R28, R0, R4, R28 ;  /* 0x00000004001c7224 */ /* 0x000fe400078e021c */
[----:B------:R-:W-:Y:S01]  /*4460*/  IMAD.MOV R2, RZ, RZ, -R2 ;  /* 0x000000ffff027224 */ /* 0x000fe200078e0a02 */
[----:B------:R-:W-:-:S03]  /*4470*/  IABS R30, R50 ;  /* 0x00000032001e7213 */ /* 0x000fc60000000000 */
[C---:B------:R-:W-:Y:S01]  /*4480*/  IMAD R29, R0.reuse, R2, R29 ;  /* 0x00000002001d7224 */ /* 0x040fe200078e021d */
[C---:B------:R-:W-:Y:S01]  /*4490*/  ISETP.GT.U32.AND P6, PT, R0.reuse, R28, PT ;  /* 0x0000001c0000720c */ /* 0x040fe20003fc4070 */
[----:B------:R-:W-:Y:S02]  /*44a0*/  IMAD R27, R0, R5, R27 ;  /* 0x00000005001b7224 */ /* 0x000fe400078e021b */
[----:B------:R-:W-:-:S04]  /*44b0*/  IMAD.HI.U32 R2, R54, R30, RZ ;  /* 0x0000001e36027227 */ /* 0x000fc800078e00ff */
[----:B------:R-:W-:Y:S01]  /*44c0*/  IMAD.MOV R2, RZ, RZ, -R2 ;  /* 0x000000ffff027224 */ /* 0x000fe200078e0a02 */
[----:B------:R-:W-:-:S03]  /*44d0*/  ISETP.GT.U32.AND P3, PT, R0, R27, PT ;  /* 0x0000001b0000720c */ /* 0x000fc60003f64070 */
[----:B------:R-:W-:Y:S01]  /*44e0*/  IMAD R30, R0, R2, R30 ;  /* 0x00000002001e7224 */ /* 0x000fe200078e021e */
[----:B------:R-:W-:Y:S01]  /*44f0*/  IABS R33, R56 ;  /* 0x0000003800217213 */ /* 0x000fe20000000000 */
[----:B------:R-:W-:-:S03]  /*4500*/  @!P6 IMAD.IADD R28, R28, 0x1, -R0 ;  /* 0x000000011c1ce824 */ /* 0x000fc600078e0a00 */
[----:B------:R-:W-:Y:S01]  /*4510*/  ISETP.GT.U32.AND P6, PT, R0, R30, PT ;  /* 0x0000001e0000720c */ /* 0x000fe20003fc4070 */
[----:B------:R-:W-:Y:S01]  /*4520*/  IMAD.HI.U32 R4, R54, R33, RZ ;  /* 0x0000002136047227 */ /* 0x000fe200078e00ff */
[----:B------:R-:W-:-:S03]  /*4530*/  ISETP.GT.U32.AND P2, PT, R0, R28, PT ;  /* 0x0000001c0000720c */ /* 0x000fc60003f44070 */
[----:B------:R-:W-:Y:S01]  /*4540*/  @!P3 IMAD.IADD R27, R27, 0x1, -R0 ;  /* 0x000000011b1bb824 */ /* 0x000fe200078e0a00 */
[C---:B------:R-:W-:Y:S01]  /*4550*/  ISETP.GT.U32.AND P3, PT, R0.reuse, R29, PT ;  /* 0x0000001d0000720c */ /* 0x040fe20003f64070 */
[----:B------:R-:W-:Y:S01]  /*4560*/  IMAD.MOV R4, RZ, RZ, -R4 ;  /* 0x000000ffff047224 */ /* 0x000fe200078e0a04 */
[----:B------:R-:W-:Y:S02]  /*4570*/  IABS R32, R51 ;  /* 0x0000003300207213 */ /* 0x000fe40000000000 */
[----:B------:R-:W-:Y:S01]  /*4580*/  IABS R34, R57 ;  /* 0x0000003900227213 */ /* 0x000fe20000000000 */
[----:B------:R-:W-:Y:S02]  /*4590*/  IMAD R33, R0, R4, R33 ;  /* 0x0000000400217224 */ /* 0x000fe400078e0221 */
[--C-:B------:R-:W-:Y:S01]  /*45a0*/  @!P6 IMAD.IADD R30, R30, 0x1, -R0.reuse ;  /* 0x000000011e1ee824 */ /* 0x100fe200078e0a00 */
[----:B------:R-:W-:Y:S01]  /*45b0*/  ISETP.GT.U32.AND P4, PT, R0, R27, PT ;  /* 0x0000001b0000720c */ /* 0x000fe20003f84070 */
[----:B------:R-:W-:Y:S01]  /*45c0*/  @!P2 IMAD.IADD R28, R28, 0x1, -R0 ;  /* 0x000000011c1ca824 */ /* 0x000fe200078e0a00 */
[----:B------:R-:W-:Y:S01]  /*45d0*/  ISETP.GT.U32.AND P2, PT, R0, R33, PT ;  /* 0x000000210000720c */ /* 0x000fe20003f44070 */
[----:B------:R-:W-:Y:S01]  /*45e0*/  IMAD.HI.U32 R5, R54, R32, RZ ;  /* 0x0000002036057227 */ /* 0x000fe200078e00ff */
[----:B------:R-:W-:-:S03]  /*45f0*/  ISETP.GT.U32.AND P6, PT, R0, R30, PT ;  /* 0x0000001e0000720c */ /* 0x000fc60003fc4070 */
[----:B------:R-:W-:-:S04]  /*4600*/  IMAD.HI.U32 R2, R54, R34, RZ ;  /* 0x0000002236027227 */ /* 0x000fc800078e00ff */
[----:B------:R-:W-:Y:S01]  /*4610*/  @!P3 IMAD.IADD R29, R29, 0x1, -R0 ;  /* 0x000000011d1db824 */ /* 0x000fe200078e0a00 */
[----:B------:R-:W-:Y:S01]  /*4620*/  ISETP.GE.AND P3, PT, R52, RZ, PT ;  /* 0x000000ff3400720c */ /* 0x000fe20003f66270 */
[----:B------:R-:W-:Y:S01]  /*4630*/  IMAD.MOV R5, RZ, RZ, -R5 ;  /* 0x000000ffff057224 */ /* 0x000fe200078e0a05 */
[----:B------:R-:W2:Y:S01]  /*4640*/  LDL.LU R52, [R1+0x3c8] ;  /* 0x0003c80001347983 */ /* 0x000ea20000300800 */
[----:B------:R-:W-:Y:S02]  /*4650*/  IMAD.MOV R2, RZ, RZ, -R2 ;  /* 0x000000ffff027224 */ /* 0x000fe400078e0a02 */
[C---:B------:R-:W-:Y:S02]  /*4660*/  IMAD R32, R0.reuse, R5, R32 ;  /* 0x0000000500207224 */ /* 0x040fe400078e0220 */
[C---:B------:R-:W-:Y:S02]  /*4670*/  IMAD R34, R0.reuse, R2, R34 ;  /* 0x0000000200227224 */ /* 0x040fe400078e0222 */
[--C-:B------:R-:W-:Y:S01]  /*4680*/  @!P4 IMAD.IADD R27, R27, 0x1, -R0.reuse ;  /* 0x000000011b1bc824 */ /* 0x100fe200078e0a00 */
[----:B------:R-:W-:Y:S01]  /*4690*/  ISETP.GT.U32.AND P4, PT, R0, R32, PT ;  /* 0x000000200000720c */ /* 0x000fe20003f84070 */
[--C-:B------:R-:W-:Y:S01]  /*46a0*/  @!P6 IMAD.IADD R30, R30, 0x1, -R0.reuse ;  /* 0x000000011e1ee824 */ /* 0x100fe200078e0a00 */
[----:B------:R-:W-:Y:S01]  /*46b0*/  IABS R31, R53 ;  /* 0x00000035001f7213 */ /* 0x000fe20000000000 */
[----:B------:R-:W-:Y:S01]  /*46c0*/  @!P2 IMAD.IADD R33, R33, 0x1, -R0 ;  /* 0x000000012121a824 */ /* 0x000fe200078e0a00 */
[----:B------:R-:W-:Y:S01]  /*46d0*/  STL [R1+0x31f0], R22 ;  /* 0x0031f01601007387 */ /* 0x000fe20000100800 */
[----:B------:R-:W-:-:S02]  /*46e0*/  ISETP.GT.U32.AND P6, PT, R0, R34, PT ;  /* 0x000000220000720c */ /* 0x000fc40003fc4070 */
[----:B------:R-:W-:Y:S02]  /*46f0*/  ISETP.GE.AND P2, PT, R53, RZ, PT ;  /* 0x000000ff3500720c */ /* 0x000fe40003f46270 */
[----:B------:R-:W3:Y:S04]  /*4700*/  LDL.LU R53, [R1+0x3cc] ;  /* 0x0003cc0001357983 */ /* 0x000ee80000300800 */
[----:B------:R-:W-:Y:S02]  /*4710*/  @!P4 IMAD.IADD R32, R32, 0x1, -R0 ;  /* 0x000000012020c824 */ /* 0x000fe400078e0a00 */
[----:B------:R-:W-:-:S03]  /*4720*/  @!P3 IMAD.MOV R27, RZ, RZ, -R27 ;  /* 0x000000ffff1bb224 */ /* 0x000fc600078e0a1b */
[----:B------:R-:W-:Y:S01]  /*4730*/  @!P6 IMAD.IADD R34, R34, 0x1, -R0 ;  /* 0x000000012222e824 */ /* 0x000fe200078e0a00 */
[----:B------:R-:W-:-:S04]  /*4740*/  ISETP.GT.U32.AND P3, PT, R0, R32, PT ;  /* 0x000000200000720c */ /* 0x000fc80003f64070 */
[----:B------:R-:W-:Y:S02]  /*4750*/  ISETP.GT.U32.AND P5, PT, R0, R34, PT ;  /* 0x000000220000720c */ /* 0x000fe40003fa4070 */
[----:B------:R-:W-:-:S07]  /*4760*/  IABS R35, R58 ;  /* 0x0000003a00237213 */ /* 0x000fce0000000000 */
[--C-:B------:R-:W-:Y:S01]  /*4770*/  @!P3 IMAD.IADD R32, R32, 0x1, -R0.reuse ;  /* 0x000000012020b824 */ /* 0x100fe200078e0a00 */
[----:B------:R-:W-:Y:S02]  /*4780*/  ISETP.GE.AND P3, PT, R56, RZ, PT ;  /* 0x000000ff3800720c */ /* 0x000fe40003f66270 */
[----:B------:R-:W4:Y:S01]  /*4790*/  LDL.LU R56, [R1+0x3d0] ;  /* 0x0003d00001387983 */ /* 0x000f220000300800 */
[----:B------:R-:W-:Y:S01]  /*47a0*/  @!P5 IMAD.IADD R34, R34, 0x1, -R0 ;  /* 0x000000012222d824 */ /* 0x000fe200078e0a00 */
[----:B------:R-:W-:Y:S02]  /*47b0*/  ISETP.GE.AND P5, PT, R58, RZ, PT ;  /* 0x000000ff3a00720c */ /* 0x000fe40003fa6270 */
[----:B------:R-:W4:Y:S01]  /*47c0*/  LDL.LU R58, [R1+0x3d4] ;  /* 0x0003d400013a7983 */ /* 0x000f220000300800 */
[----:B------:R-:W-:-:S04]  /*47d0*/  IMAD.HI.U32 R6, R54, R31, RZ ;  /* 0x0000001f36067227 */ /* 0x000fc800078e00ff */
[----:B------:R-:W-:-:S04]  /*47e0*/  IMAD.MOV R6, RZ, RZ, -R6 ;  /* 0x000000ffff067224 */ /* 0x000fc800078e0a06 */
[----:B------:R-:W-:-:S05]  /*47f0*/  IMAD R31, R0, R6, R31 ;  /* 0x00000006001f7224 */ /* 0x000fca00078e021f */
[C---:B------:R-:W-:Y:S02]  /*4800*/  ISETP.GT.U32.AND P0, PT, R0.reuse, R31, PT ;  /* 0x0000001f0000720c */ /* 0x040fe40003f04070 */
[----:B------:R-:W-:Y:S01]  /*4810*/  ISETP.GT.U32.AND P1, PT, R0, R29, PT ;  /* 0x0000001d0000720c */ /* 0x000fe20003f24070 */
[----:B------:R-:W-:-:S04]  /*4820*/  IMAD.HI.U32 R4, R54, R35, RZ ;  /* 0x0000002336047227 */ /* 0x000fc800078e00ff */
[----:B------:R-:W-:-:S06]  /*4830*/  IMAD.MOV R4, RZ, RZ, -R4 ;  /* 0x000000ffff047224 */ /* 0x000fcc00078e0a04 */
[--C-:B------:R-:W-:Y:S01]  /*4840*/  @!P0 IMAD.IADD R31, R31, 0x1, -R0.reuse ;  /* 0x000000011f1f8824 */ /* 0x100fe200078e0a00 */
[----:B------:R-:W-:Y:S01]  /*4850*/  ISETP.GE.AND P0, PT, R49, RZ, PT ;  /* 0x000000ff3100720c */ /* 0x000fe20003f06270 */
[----:B------:R-:W-:Y:S02]  /*4860*/  @!P1 IMAD.IADD R29, R29, 0x1, -R0 ;  /* 0x000000011d1d9824 */ /* 0x000fe400078e0a00 */
[----:B------:R-:W-:-:S10]  /*4870*/  IMAD R35, R0, R4, R35 ;  /* 0x0000000400237224 */ /* 0x000fd400078e0223 */
[----:B------:R-:W-:Y:S01]  /*4880*/  @!P0 IMAD.MOV R29, RZ, RZ, -R29 ;  /* 0x000000ffff1d8224 */ /* 0x000fe200078e0a1d */
[----:B------:R-:W-:Y:S02]  /*4890*/  ISETP.GT.U32.AND P0, PT, R0, R35, PT ;  /* 0x000000230000720c */ /* 0x000fe40003f04070 */
[----:B------:R-:W-:-:S11]  /*48a0*/  IABS R36, R59 ;  /* 0x0000003b00247213 */ /* 0x000fd60000000000 */
[----:B------:R-:W-:Y:S01]  /*48b0*/  @!P0 IMAD.IADD R35, R35, 0x1, -R0 ;  /* 0x0000000123238824 */ /* 0x000fe200078e0a00 */
[----:B------:R-:W-:Y:S02]  /*48c0*/  ISETP.GE.AND P0, PT, R59, RZ, PT ;  /* 0x000000ff3b00720c */ /* 0x000fe40003f06270 */
[----:B------:R-:W4:Y:S01]  /*48d0*/  LDL.LU R59, [R1+0x3d8] ;  /* 0x0003d800013b7983 */ /* 0x000f220000300800 */
[----:B------:R-:W-:Y:S01]  /*48e0*/  ISETP.GE.AND P1, PT, R48, RZ, PT ;  /* 0x000000ff3000720c */ /* 0x000fe20003f26270 */
[----:B------:R-:W-:-:S12]  /*48f0*/  IMAD.HI.U32 R2, R54, R36, RZ ;  /* 0x0000002436027227 */ /* 0x000fd800078e00ff */
[----:B------:R-:W-:Y:S01]  /*4900*/  @!P1 IMAD.MOV R28, RZ, RZ, -R28 ;  /* 0x000000ffff1c9224 */ /* 0x000fe200078e0a1c */
[C---:B------:R-:W-:Y:S01]  /*4910*/  ISETP.GT.U32.AND P1, PT, R0.reuse, R33, PT ;  /* 0x000000210000720c */ /* 0x040fe20003f24070 */
[----:B------:R-:W-:Y:S01]  /*4920*/  IMAD.MOV R2, RZ, RZ, -R2 ;  /* 0x000000ffff027224 */ /* 0x000fe200078e0a02 */
[----:B------:R-:W-:Y:S02]  /*4930*/  ISETP.GT.U32.AND P6, PT, R0, R31, PT ;  /* 0x0000001f0000720c */ /* 0x000fe40003fc4070 */
[----:B------:R-:W-:Y:S01]  /*4940*/  ISETP.GE.AND P4, PT, R50, RZ, PT ;  /* 0x000000ff3200720c */ /* 0x000fe20003f86270 */
[----:B------:R-:W-:-:S08]  /*4950*/  IMAD R36, R0, R2, R36 ;  /* 0x0000000200247224 */ /* 0x000fd000078e0224 */
[--C-:B------:R-:W-:Y:S01]  /*4960*/  @!P1 IMAD.IADD R33, R33, 0x1, -R0.reuse ;  /* 0x0000000121219824 */ /* 0x100fe200078e0a00 */
[----:B------:R-:W-:Y:S02]  /*4970*/  ISETP.GE.AND P1, PT, R57, RZ, PT ;  /* 0x000000ff3900720c */ /* 0x000fe40003f26270 */
[----:B------:R-:W4:Y:S01]  /*4980*/  LDL.LU R57, [R1+0x3dc] ;  /* 0x0003dc0001397983 */ /* 0x000f220000300800 */
[----:B------:R-:W-:Y:S02]  /*4990*/  @!P3 IMAD.MOV R33, RZ, RZ, -R33 ;  /* 0x000000ffff21b224 */ /* 0x000fe400078e0a21 */
[----:B------:R-:W-:Y:S01]  /*49a0*/  @!P6 IMAD.IADD R31, R31, 0x1, -R0 ;  /* 0x000000011f1fe824 */ /* 0x000fe200078e0a00 */
[----:B------:R-:W-:Y:S01]  /*49b0*/  ISETP.GT.U32.AND P6, PT, R0, R36, PT ;  /* 0x000000240000720c */ /* 0x000fe20003fc4070 */
[----:B------:R-:W-:Y:S01]  /*49c0*/  @!P4 IMAD.MOV R30, RZ, RZ, -R30 ;  /* 0x000000ffff1ec224 */ /* 0x000fe200078e0a1e */
[----:B------:R-:W-:-:S05]  /*49d0*/  ISETP.GE.AND P4, PT, R51, RZ, PT ;  /* 0x000000ff3300720c */ /* 0x000fca0003f86270 */
[----:B------:R-:W-:-:S06]  /*49e0*/  @!P1 IMAD.MOV R34, RZ, RZ, -R34 ;  /* 0x000000ffff229224 */ /* 0x000fcc00078e0a22 */
[----:B------:R-:W-:Y:S02]  /*49f0*/  @!P6 IMAD.IADD R36, R36, 0x1, -R0 ;  /* 0x000000012424e824 */ /* 0x000fe400078e0a00 */
[----:B------:R-:W-:-:S03]  /*4a00*/  @!P4 IMAD.MOV R32, RZ, RZ, -R32 ;  /* 0x000000ffff20c224 */ /* 0x000fc600078e0a20 */
[----:B------:R-:W-:-:S13]  /*4a10*/  ISETP.GT.U32.AND P4, PT, R0, R36, PT ;  /* 0x000000240000720c */ /* 0x000fda0003f84070 */
[----:B------:R-:W-:Y:S02]  /*4a20*/  @!P4 IMAD.IADD R36, R36, 0x1, -R0 ;  /* 0x000000012424c824 */ /* 0x000fe400078e0a00 */
[----:B------:R-:W-:Y:S01]  /*4a30*/  @!P2 IMAD.MOV R31, RZ, RZ, -R31 ;  /* 0x000000ffff1fa224 */ /* 0x000fe200078e0a1f */
[----:B------:R-:W-:Y:S01]  /*4a40*/  ISETP.GT.U32.AND P2, PT, R0, R35, PT ;  /* 0x000000230000720c */ /* 0x000fe20003f44070 */
[----:B------:R-:W-:Y:S01]  /*4a50*/  @!P0 IMAD.MOV R36, RZ, RZ, -R36 ;  /* 0x000000ffff248224 */ /* 0x000fe200078e0a24 */
[----:B--2---:R-:W-:Y:S02]  /*4a60*/  IABS R2, R52 ;  /* 0x0000003400027213 */ /* 0x004fe40000000000 */
[----:B------:R-:W-:Y:S02]  /*4a70*/  ISETP.GE.AND P3, PT, R52, RZ, PT ;  /* 0x000000ff3400720c */ /* 0x000fe40003f66270 */
[----:B------:R-:W2:Y:S01]  /*4a80*/  LDL.LU R52, [R1+0x3e0] ;  /* 0x0003e00001347983 */ /* 0x000ea20000300800 */
[----:B------:R-:W-:-:S04]  /*4a90*/  IMAD.HI.U32 R4, R54, R2, RZ ;  /* 0x0000000236047227 */ /* 0x000fc800078e00ff */
[----:B------:R-:W-:Y:S01]  /*4aa0*/  IMAD.MOV R5, RZ, RZ, -R4 ;  /* 0x000000ffff057224 */ /* 0x000fe200078e0a04 */
[----:B---3--:R-:W-:Y:S02]  /*4ab0*/  IABS R4, R53 ;  /* 0x0000003500047213 */ /* 0x008fe40000000000 */
[----:B------:R-:W-:Y:S02]  /*4ac0*/  ISETP.GE.AND P1, PT, R53, RZ, PT ;  /* 0x000000ff3500720c */ /* 0x000fe40003f26270 */
[----:B------:R-:W3:Y:S01]  /*4ad0*/  LDL.LU R53, [R1+0x3e4] ;  /* 0x0003e40001357983 */ /* 0x000ee20000300800 */
[----:B----4-:R-:W-:Y:S02]  /*4ae0*/  ISETP.GE.AND P4, PT, R58, RZ, PT ;  /* 0x000000ff3a00720c */ /* 0x010fe40003f86270 */
[----:B------:R-:W-:Y:S02]  /*4af0*/  IABS R6, R58 ;  /* 0x0000003a00067213 */ /* 0x000fe40000000000 */
[----:B------:R-:W4:Y:S04]  /*4b00*/  LDL.LU R58, [R1+0x3e8] ;  /* 0x0003e800013a7983 */ /* 0x000f280000300800 */
[----:B------:R-:W4:Y:S01]  /*4b10*/  LDL.LU R49, [R1+0x3ec] ;  /* 0x0003ec0001317983 */ /* 0x000f220000300800 */
[----:B------:R-:W-:Y:S01]  /*4b20*/  @!P2 IMAD.IADD R35, R35, 0x1, -R0 ;  /* 0x000000012323a824 */ /* 0x000fe200078e0a00 */
[----:B------:R-:W-:-:S02]  /*4b30*/  IABS R8, R56 ;  /* 0x0000003800087213 */ /* 0x000fc40000000000 */
[----:B------:R-:W-:Y:S02]  /*4b40*/  ISETP.GE.AND P2, PT, R56, RZ, PT ;  /* 0x000000ff3800720c */ /* 0x000fe40003f46270 */
[----:B------:R-:W4:Y:S01]  /*4b50*/  LDL.LU R56, [R1+0x3f0] ;  /* 0x0003f00001387983 */ /* 0x000f220000300800 */
[----:B------:R-:W-:Y:S02]  /*4b60*/  IABS R7, R59 ;  /* 0x0000003b00077213 */ /* 0x000fe40000000000 */
[----:B------:R-:W-:Y:S02]  /*4b70*/  ISETP.GE.AND P0, PT, R59, RZ, PT ;  /* 0x000000ff3b00720c */ /* 0x000fe40003f06270 */
[----:B------:R-:W4:Y:S01]  /*4b80*/  LDL.LU R59, [R1+0x3f4] ;  /* 0x0003f400013b7983 */ /* 0x000f220000300800 */
[----:B------:R-:W-:Y:S02]  /*4b90*/  IMAD R2, R0, R5, R2 ;  /* 0x0000000500027224 */ /* 0x000fe400078e0202 */
[----:B------:R-:W-:-:S04]  /*4ba0*/  IMAD.HI.U32 R5, R54, R4, RZ ;  /* 0x0000000436057227 */ /* 0x000fc800078e00ff */
[----:B------:R-:W-:Y:S01]  /*4bb0*/  IMAD.MOV R5, RZ, RZ, -R5 ;  /* 0x000000ffff057224 */ /* 0x000fe200078e0a05 */
[----:B------:R-:W-:-:S03]  /*4bc0*/  ISETP.GT.U32.AND P6, PT, R0, R2, PT ;  /* 0x000000020000720c */ /* 0x000fc60003fc4070 */
[----:B------:R-:W-:Y:S02]  /*4bd0*/  IMAD R4, R0, R5, R4 ;  /* 0x0000000500047224 */ /* 0x000fe400078e0204 */
[----:B------:R-:W-:-:S03]  /*4be0*/  @!P5 IMAD.MOV R35, RZ, RZ, -R35 ;  /* 0x000000ffff23d224 */ /* 0x000fc600078e0a23 */
[----:B------:R-:W-:Y:S01]  /*4bf0*/  ISETP.GT.U32.AND P5, PT, R0, R4, PT ;  /* 0x000000040000720c */ /* 0x000fe20003fa4070 */
[----:B------:R-:W-:-:S04]  /*4c00*/  IMAD.HI.U32 R37, R54, R8, RZ ;  /* 0x0000000836257227 */ /* 0x000fc800078e00ff */
[----:B------:R-:W-:Y:S02]  /*4c10*/  @!P6 IMAD.IADD R2, R2, 0x1, -R0 ;  /* 0x000000010202e824 */ /* 0x000fe400078e0a00 */
[----:B------:R-:W-:-:S03]  /*4c20*/  IMAD.MOV R37, RZ, RZ, -R37 ;  /* 0x000000ffff257224 */ /* 0x000fc600078e0a25 */
[----:B------:R-:W-:-:S03]  /*4c30*/  ISETP.GT.U32.AND P6, PT, R0, R2, PT ;  /* 0x000000020000720c */ /* 0x000fc60003fc4070 */
[----:B------:R-:W-:Y:S02]  /*4c40*/  @!P5 IMAD.IADD R4, R4, 0x1, -R0 ;  /* 0x000000010404d824 */ /* 0x000fe400078e0a00 */
[----:B------:R-:W-:Y:S02]  /*4c50*/  IMAD R8, R0, R37, R8 ;  /* 0x0000002500087224 */ /* 0x000fe400078e0208 */
[----:B------:R-:W-:Y:S01]  /*4c60*/  IMAD.HI.U32 R37, R54, R6, RZ ;  /* 0x0000000636257227 */ /* 0x000fe200078e00ff */
[----:B------:R-:W-:-:S03]  /*4c70*/  ISETP.GT.U32.AND P5, PT, R0, R4, PT ;  /* 0x000000040000720c */ /* 0x000fc60003fa4070 */
[----:B------:R-:W-:Y:S02]  /*4c80*/  IMAD.MOV R37, RZ, RZ, -R37 ;  /* 0x000000ffff257224 */ /* 0x000fe400078e0a25 */
[----:B------:R-:W-:-:S04]  /*4c90*/  IMAD.HI.U32 R41, R54, R7, RZ ;  /* 0x0000000736297227 */ /* 0x000fc800078e00ff */
[----:B------:R-:W-:Y:S02]  /*4ca0*/  @!P6 IMAD.IADD R2, R2, 0x1, -R0 ;  /* 0x000000010202e824 */ /* 0x000fe400078e0a00 */
[----:B------:R-:W-:Y:S02]  /*4cb0*/  IMAD R6, R0, R37, R6 ;  /* 0x0000002500067224 */ /* 0x000fe400078e0206 */
[----:B------:R-:W-:Y:S02]  /*4cc0*/  IMAD.MOV R41, RZ, RZ, -R41 ;  /* 0x000000ffff297224 */ /* 0x000fe400078e0a29 */
[----:B------:R-:W-:Y:S01]  /*4cd0*/  @!P5 IMAD.IADD R4, R4, 0x1, -R0 ;  /* 0x000000010404d824 */ /* 0x000fe200078e0a00 */
[C---:B------:R-:W-:Y:S01]  /*4ce0*/  ISETP.GT.U32.AND P5, PT, R0.reuse, R6, PT ;  /* 0x000000060000720c */ /* 0x040fe20003fa4070 */
[C---:B------:R-:W-:Y:S02]  /*4cf0*/  IMAD R7, R0.reuse, R41, R7 ;  /* 0x0000002900077224 */ /* 0x040fe400078e0207 */
[----:B------:R-:W-:Y:S01]  /*4d00*/  IMAD.MOV.U32 R10, RZ, RZ, R2 ;  /* 0x000000ffff0a7224 */ /* 0x000fe200078e0002 */
[----:B------:R-:W-:-:S02]  /*4d10*/  ISETP.GT.U32.AND P6, PT, R0, R8, PT ;  /* 0x000000080000720c */ /* 0x000fc40003fc4070 */
[----:B------:R-:W-:Y:S01]  /*4d20*/  IABS R5, R57 ;  /* 0x0000003900057213 */ /* 0x000fe20000000000 */
[----:B------:R-:W-:Y:S01]  /*4d30*/  @!P3 IMAD.MOV R10, RZ, RZ, -R10 ;  /* 0x000000ffff0ab224 */ /* 0x000fe200078e0a0a */
[----:B------:R-:W-:-:S03]  /*4d40*/  ISETP.GT.U32.AND P3, PT, R0, R7, PT ;  /* 0x000000070000720c */ /* 0x000fc60003f64070 */
[----:B------:R-:W-:-:S04]  /*4d50*/  IMAD.HI.U32 R40, R54, R5, RZ ;  /* 0x0000000536287227 */ /* 0x000fc800078e00ff */
[----:B------:R-:W-:Y:S02]  /*4d60*/  IMAD.MOV R40, RZ, RZ, -R40 ;  /* 0x000000ffff287224 */ /* 0x000fe400078e0a28 */
[--C-:B------:R-:W-:Y:S02]  /*4d70*/  @!P5 IMAD.IADD R6, R6, 0x1, -R0.reuse ;  /* 0x000000010606d824 */ /* 0x100fe400078e0a00 */
[--C-:B------:R-:W-:Y:S02]  /*4d80*/  @!P6 IMAD.IADD R8, R8, 0x1, -R0.reuse ;  /* 0x000000010808e824 */ /* 0x100fe400078e0a00 */
[C---:B------:R-:W-:Y:S02]  /*4d90*/  IMAD R5, R0.reuse, R40, R5 ;  /* 0x0000002800057224 */ /* 0x040fe400078e0205 */
[----:B------:R-:W-:Y:S01]  /*4da0*/  @!P3 IMAD.IADD R7, R7, 0x1, -R0 ;  /* 0x000000010707b824 */ /* 0x000fe200078e0a00 */
[C---:B------:R-:W-:Y:S02]  /*4db0*/  ISETP.GT.U32.AND P3, PT, R0.reuse, R6, PT ;  /* 0x000000060000720c */ /* 0x040fe40003f64070 */
[----:B------:R-:W-:Y:S01]  /*4dc0*/  ISETP.GT.U32.AND P6, PT, R0, R8, PT ;  /* 0x000000080000720c */ /* 0x000fe20003fc4070 */
[----:B------:R-:W-:-:S04]  /*4dd0*/  IMAD.MOV.U32 R9, RZ, RZ, R4 ;  /* 0x000000ffff097224 */ /* 0x000fc800078e0004 */
[----:B------:R-:W-:Y:S01]  /*4de0*/  @!P1 IMAD.MOV R9, RZ, RZ, -R9 ;  /* 0x000000ffff099224 */ /* 0x000fe200078e0a09 */
[----:B------:R-:W-:Y:S04]  /*4df0*/  STL [R1+0x78], R10 ;  /* 0x0000780a01007387 */ /* 0x000fe80000100800 */
[----:B------:R1:W-:Y:S01]  /*4e00*/  STL [R1+0x7c], R9 ;  /* 0x00007c0901007387 */ /* 0x0003e20000100800 */
[--C-:B------:R-:W-:Y:S02]  /*4e10*/  @!P3 IMAD.IADD R6, R6, 0x1, -R0.reuse ;  /* 0x000000010606b824 */ /* 0x100fe400078e0a00 */
[----:B------:R-:W-:Y:S01]  /*4e20*/  @!P6 IMAD.IADD R8, R8, 0x1, -R0 ;  /* 0x000000010808e824 */ /* 0x000fe200078e0a00 */
[----:B------:R-:W4:Y:S01]  /*4e30*/  LDL.LU R50, [R1+0x3f8] ;  /* 0x0003f80001327983 */ /* 0x000f220000300800 */
[----:B------:R-:W-:-:S03]  /*4e40*/  ISETP.GE.AND P6, PT, R57, RZ, PT ;  /* 0x000000ff3900720c */ /* 0x000fc60003fc6270 */
[----:B------:R-:W4:Y:S01]  /*4e50*/  LDL.LU R57, [R1+0x3fc] ;  /* 0x0003fc0001397983 */ /* 0x000f220000300800 */
[----:B-1----:R-:W-:-:S04]  /*4e60*/  IMAD.MOV.U32 R9, RZ, RZ, R8 ;  /* 0x000000ffff097224 */ /* 0x002fc800078e0008 */
[----:B------:R-:W-:Y:S01]  /*4e70*/  @!P2 IMAD.MOV R9, RZ, RZ, -R9 ;  /* 0x000000ffff09a224 */ /* 0x000fe200078e0a09 */
[----:B------:R-:W-:-:S04]  /*4e80*/  ISETP.GT.U32.AND P1, PT, R0, R5, PT ;  /* 0x000000050000720c */ /* 0x000fc80003f24070 */
[----:B------:R1:W-:Y:S09]  /*4e90*/  STL [R1+0x80], R9 ;  /* 0x0000800901007387 */ /* 0x0003f20000100800 */
[----:B------:R-:W-:Y:S01]  /*4ea0*/  @!P1 IMAD.IADD R5, R5, 0x1, -R0 ;  /* 0x0000000105059824 */ /* 0x000fe200078e0a00 */
[----:B------:R-:W-:Y:S01]  /*4eb0*/  ISETP.GT.U32.AND P1, PT, R0, R7, PT ;  /* 0x000000070000720c */ /* 0x000fe20003f24070 */
[----:B-1----:R-:W-:-:S04]  /*4ec0*/  IMAD.MOV.U32 R9, RZ, RZ, R6 ;  /* 0x000000ffff097224 */ /* 0x002fc800078e0006 */
[----:B------:R-:W-:-:S08]  /*4ed0*/  @!P4 IMAD.MOV R9, RZ, RZ, -R9 ;  /* 0x000000ffff09c224 */ /* 0x000fd000078e0a09 */
[----:B------:R-:W-:Y:S01]  /*4ee0*/  @!P1 IMAD.IADD R7, R7, 0x1, -R0 ;  /* 0x0000000107079824 */ /* 0x000fe200078e0a00 */
[----:B--2---:R-:W-:-:S05]  /*4ef0*/  IABS R39, R52 ;  /* 0x0000003400277213 */ /* 0x004fca0000000000 */
[----:B------:R-:W-:-:S04]  /*4f00*/  IMAD.HI.U32 R38, R54, R39, RZ ;  /* 0x0000002736267227 */ /* 0x000fc800078e00ff */
[----:B------:R-:W-:Y:S01]  /*4f10*/  IMAD.MOV R40, RZ, RZ, -R38 ;  /* 0x000000ffff287224 */ /* 0x000fe200078e0a26 */
[----:B---3--:R-:W-:-:S05]  /*4f20*/  IABS R37, R53 ;  /* 0x0000003500257213 */ /* 0x008fca0000000000 */
[----:B------:R-:W-:-:S04]  /*4f30*/  IMAD.HI.U32 R38, R54, R37, RZ ;  /* 0x0000002536267227 */ /* 0x000fc800078e00ff */
[----:B------:R-:W-:-:S04]  /*4f40*/  IMAD.MOV R38, RZ, RZ, -R38 ;  /* 0x000000ffff267224 */ /* 0x000fc800078e0a26 */
[----:B------:R-:W-:-:S05]  /*4f50*/  IMAD R4, R0, R38, R37 ;  /* 0x0000002600047224 */ /* 0x000fca00078e0225 */
[C---:B------:R-:W-:Y:S01]  /*4f60*/  ISETP.GT.U32.AND P3, PT, R0.reuse, R4, PT ;  /* 0x000000040000720c */ /* 0x040fe20003f64070 */
[----:B------:R-:W-:-:S05]  /*4f70*/  IMAD R2, R0, R40, R39 ;  /* 0x0000002800027224 */ /* 0x000fca00078e0227 */
[----:B------:R-:W-:Y:S02]  /*4f80*/  ISETP.GT.U32.AND P5, PT, R0, R2, PT ;  /* 0x000000020000720c */ /* 0x000fe40003fa4070 */
[----:B----4-:R-:W-:-:S05]  /*4f90*/  IABS R37, R58 ;  /* 0x0000003a00257213 */ /* 0x010fca0000000000 */
[--C-:B------:R-:W-:Y:S01]  /*4fa0*/  @!P3 IMAD.IADD R4, R4, 0x1, -R0.reuse ;  /* 0x000000010404b824 */ /* 0x100fe200078e0a00 */
[----:B------:R-:W-:Y:S02]  /*4fb0*/  ISETP.GE.AND P3, PT, R58, RZ, PT ;  /* 0x000000ff3a00720c */ /* 0x000fe40003f66270 */
[----:B------:R-:W2:Y:S03]  /*4fc0*/  LDL.LU R58, [R1+0x400] ;  /* 0x00040000013a7983 */ /* 0x000ea60000300800 */
[----:B------:R-:W-:-:S05]  /*4fd0*/  @!P5 IMAD.IADD R2, R2, 0x1, -R0 ;  /* 0x000000010202d824 */ /* 0x000fca00078e0a00 */
[----:B------:R-:W-:Y:S01]  /*4fe0*/  ISETP.GT.U32.AND P2, PT, R0, R2, PT ;  /* 0x000000020000720c */ /* 0x000fe20003f44070 */
[----:B------:R-:W-:Y:S01]  /*4ff0*/  STL [R1+0x54], R9 ;  /* 0x0000540901007387 */ /* 0x000fe20000100800 */
[----:B------:R-:W-:-:S03]  /*5000*/  ISETP.GE.AND P1, PT, R52, RZ, PT ;  /* 0x000000ff3400720c */ /* 0x000fc60003f26270 */
[----:B------:R-:W3:Y:S01]  /*5010*/  LDL.LU R51, [R1+0x404] ;  /* 0x0004040001337983 */ /* 0x000ee20000300800 */
[----:B------:R-:W-:Y:S01]  /*5020*/  ISETP.GT.U32.AND P5, PT, R0, R5, PT ;  /* 0x000000050000720c */ /* 0x000fe20003fa4070 */
[----:B------:R-:W-:-:S06]  /*5030*/  IMAD.HI.U32 R8, R54, R37, RZ ;  /* 0x0000002536087227 */ /* 0x000fcc00078e00ff */
[----:B------:R-:W-:Y:S01]  /*5040*/  @!P2 IMAD.IADD R2, R2, 0x1, -R0 ;  /* 0x000000010202a824 */ /* 0x000fe200078e0a00 */
[----:B------:R-:W-:Y:S02]  /*5050*/  ISETP.GE.AND P2, PT, R53, RZ, PT ;  /* 0x000000ff3500720c */ /* 0x000fe40003f46270 */
[----:B------:R-:W4:Y:S04]  /*5060*/  LDL.LU R53, [R1+0x408] ;  /* 0x0004080001357983 */ /* 0x000f280000300800 */
[----:B------:R-:W3:Y:S01]  /*5070*/  LDL.LU R52, [R1+0x40c] ;  /* 0x00040c0001347983 */ /* 0x000ee20000300800 */
[----:B------:R-:W-:-:S04]  /*5080*/  IMAD.MOV R8, RZ, RZ, -R8 ;  /* 0x000000ffff087224 */ /* 0x000fc800078e0a08 */
[C---:B------:R-:W-:Y:S02]  /*5090*/  IMAD R37, R0.reuse, R8, R37 ;  /* 0x0000000800257224 */ /* 0x040fe400078e0225 */
[----:B------:R-:W-:Y:S01]  /*50a0*/  @!P5 IMAD.IADD R5, R5, 0x1, -R0 ;  /* 0x000000010505d824 */ /* 0x000fe200078e0a00 */
[----:B------:R-:W-:Y:S02]  /*50b0*/  IABS R38, R49 ;  /* 0x0000003100267213 */ /* 0x000fe40000000000 */
[----:B------:R-:W-:-:S03]  /*50c0*/  ISETP.GT.U32.AND P5, PT, R0, R37, PT ;  /* 0x000000250000720c */ /* 0x000fc60003fa4070 */
[----:B------:R-:W-:-:S04]  /*50d0*/  IMAD.HI.U32 R40, R54, R38, RZ ;  /* 0x0000002636287227 */ /* 0x000fc800078e00ff */
[----:B------:R-:W-:Y:S02]  /*50e0*/  IMAD.MOV R40, RZ, RZ, -R40 ;  /* 0x000000ffff287224 */ /* 0x000fe400078e0a28 */
[----:B------:R-:W-:Y:S02]  /*50f0*/  @!P0 IMAD.MOV R7, RZ, RZ, -R7 ;  /* 0x000000ffff078224 */ /* 0x000fe400078e0a07 */
[C---:B------:R-:W-:Y:S02]  /*5100*/  IMAD R38, R0.reuse, R40, R38 ;  /* 0x0000002800267224 */ /* 0x040fe400078e0226 */
[----:B------:R-:W-:Y:S01]  /*5110*/  @!P5 IMAD.IADD R37, R37, 0x1, -R0 ;  /* 0x000000012525d824 */ /* 0x000fe200078e0a00 */
[----:B------:R1:W-:Y:S02]  /*5120*/  STL [R1+0x58], R7 ;  /* 0x0000580701007387 */ /* 0x0003e40000100800 */
[C---:B------:R-:W-:Y:S02]  /*5130*/  ISETP.GT.U32.AND P4, PT, R0.reuse, R38, PT ;  /* 0x000000260000720c */ /* 0x040fe40003f84070 */
[----:B------:R-:W-:Y:S01]  /*5140*/  ISETP.GT.U32.AND P0, PT, R0, R37, PT ;  /* 0x000000250000720c */ /* 0x000fe20003f04070 */
[----:B------:R-:W-:-:S02]  /*5150*/  @!P1 IMAD.MOV R2, RZ, RZ, -R2 ;  /* 0x000000ffff029224 */ /* 0x000fc400078e0a02 */
[----:B-1----:R-:W-:-:S04]  /*5160*/  IMAD.MOV.U32 R7, RZ, RZ, R5 ;  /* 0x000000ffff077224 */ /* 0x002fc800078e0005 */
[----:B------:R-:W-:Y:S01]  /*5170*/  @!P6 IMAD.MOV R7, RZ, RZ, -R7 ;  /* 0x000000ffff07e224 */ /* 0x000fe200078e0a07 */
[----:B------:R-:W-:-:S03]  /*5180*/  IABS R42, R56 ;  /* 0x00000038002a7213 */ /* 0x000fc60000000000 */
[--C-:B------:R-:W-:Y:S02]  /*5190*/  @!P4 IMAD.IADD R38, R38, 0x1, -R0.reuse ;  /* 0x000000012626c824 */ /* 0x100fe400078e0a00 */
[----:B------:R-:W-:Y:S01]  /*51a0*/  @!P0 IMAD.IADD R37, R37, 0x1, -R0 ;  /* 0x0000000125258824 */ /* 0x000fe200078e0a00 */
[----:B------:R1:W-:Y:S01]  /*51b0*/  STL [R1+0x5c], R7 ;  /* 0x00005c0701007387 */ /* 0x0003e20000100800 */
[----:B------:R-:W-:Y:S02]  /*51c0*/  ISETP.GE.AND P0, PT, R56, RZ, PT ;  /* 0x000000ff3800720c */ /* 0x000fe40003f06270 */
[----:B------:R-:W-:Y:S01]  /*51d0*/  IABS R41, R59 ;  /* 0x0000003b00297213 */ /* 0x000fe20000000000 */
[----:B------:R0:W-:Y:S01]  /*51e0*/  STL [R1+0x64], R2 ;  /* 0x0000640201007387 */ /* 0x0001e20000100800 */
[----:B------:R-:W-:-:S03]  /*51f0*/  ISETP.GE.AND P4, PT, R59, RZ, PT ;  /* 0x000000ff3b00720c */ /* 0x000fc60003f86270 */
[----:B------:R-:W3:Y:S04]  /*5200*/  LDL.LU R56, [R1+0x410] ;  /* 0x0004100001387983 */ /* 0x000ee80000300800 */
[----:B------:R-:W3:Y:S01]  /*5210*/  LDL.LU R59, [R1+0x414] ;  /* 0x00041400013b7983 */ /* 0x000ee20000300800 */
[----:B------:R-:W-:-:S04]  /*5220*/  IMAD.HI.U32 R39, R54, R42, RZ ;  /* 0x0000002a36277227 */ /* 0x000fc800078e00ff */
[----:B------:R-:W-:-:S04]  /*5230*/  IMAD.MOV R39, RZ, RZ, -R39 ;  /* 0x000000ffff277224 */ /* 0x000fc800078e0a27 */
[C---:B------:R-:W-:Y:S01]  /*5240*/  IMAD R42, R0.reuse, R39, R42 ;  /* 0x00000027002a7224 */ /* 0x040fe200078e022a */
[----:B------:R-:W-:-:S04]  /*5250*/  ISETP.GT.U32.AND P5, PT, R0, R4, PT ;  /* 0x000000040000720c */ /* 0x000fc80003fa4070 */
[----:B------:R-:W-:Y:S01]  /*5260*/  ISETP.GT.U32.AND P6, PT, R0, R42, PT ;  /* 0x0000002a0000720c */ /* 0x000fe20003fc4070 */
[----:B------:R-:W-:-:S04]  /*5270*/  IMAD.HI.U32 R8, R54, R41, RZ ;  /* 0x0000002936087227 */ /* 0x000fc800078e00ff */
[----:B------:R-:W-:-:S04]  /*5280*/  IMAD.MOV R8, RZ, RZ, -R8 ;  /* 0x000000ffff087224 */ /* 0x000fc800078e0a08 */
[----:B------:R-:W-:-:S04]  /*5290*/  @!P5 IMAD.IADD R4, R4, 0x1, -R0 ;  /* 0x000000010404d824 */ /* 0x000fc800078e0a00 */
[----:B------:R-:W-:Y:S01]  /*52a0*/  @!P6 IMAD.IADD R42, R42, 0x1, -R0 ;  /* 0x000000012a2ae824 */ /* 0x000fe200078e0a00 */
[C---:B------:R-:W-:Y:S01]  /*52b0*/  ISETP.GT.U32.AND P6, PT, R0.reuse, R38, PT ;  /* 0x000000260000720c */ /* 0x040fe20003fc4070 */
[----:B-1----:R-:W-:Y:S02]  /*52c0*/  IMAD.MOV.U32 R7, RZ, RZ, R4 ;  /* 0x000000ffff077224 */ /* 0x002fe400078e0004 */
[C---:B------:R-:W-:Y:S02]  /*52d0*/  IMAD R41, R0.reuse, R8, R41 ;  /* 0x0000000800297224 */ /* 0x040fe400078e0229 */
[----:B------:R-:W-:Y:S01]  /*52e0*/  @!P2 IMAD.MOV R7, RZ, RZ, -R7 ;  /* 0x000000ffff07a224 */ /* 0x000fe200078e0a07 */
[C---:B------:R-:W-:Y:S02]  /*52f0*/  ISETP.GT.U32.AND P2, PT, R0.reuse, R42, PT ;  /* 0x0000002a0000720c */ /* 0x040fe40003f44070 */
[----:B------:R-:W-:-:S05]  /*5300*/  ISETP.GT.U32.AND P5, PT, R0, R41, PT ;  /* 0x000000290000720c */ /* 0x000fca0003fa4070 */
[----:B------:R-:W-:Y:S01]  /*5310*/  @!P6 IMAD.IADD R38, R38, 0x1, -R0 ;  /* 0x000000012626e824 */ /* 0x000fe200078e0a00 */
[----:B------:R-:W-:Y:S02]  /*5320*/  IABS R39, R50 ;  /* 0x0000003200277213 */ /* 0x000fe40000000000 */
[----:B------:R-:W-:-:S03]  /*5330*/  IABS R6, R57 ;  /* 0x0000003900067213 */ /* 0x000fc60000000000 */
[----:B------:R-:W-:-:S04]  /*5340*/  IMAD.HI.U32 R5, R54, R39, RZ ;  /* 0x0000002736057227 */ /* 0x000fc800078e00ff */
[----:B------:R-:W-:Y:S02]  /*5350*/  IMAD.MOV R5, RZ, RZ, -R5 ;  /* 0x000000ffff057224 */ /* 0x000fe400078e0a05 */
[----:B0-----:R-:W-:-:S04]  /*5360*/  IMAD.HI.U32 R2, R54, R6, RZ ;  /* 0x0000000636027227 */ /* 0x001fc800078e00ff */
[----:B------:R-:W-:Y:S02]  /*5370*/  IMAD R39, R0, R5, R39 ;  /* 0x0000000500277224 */ /* 0x000fe400078e0227 */
[----:B------:R-:W-:-:S03]  /*5380*/  IMAD.MOV R2, RZ, RZ, -R2 ;  /* 0x000000ffff027224 */ /* 0x000fc600078e0a02 */
[C---:B------:R-:W-:Y:S01]  /*5390*/  ISETP.GT.U32.AND P6, PT, R0.reuse, R39, PT ;  /* 0x000000270000720c */ /* 0x040fe20003fc4070 */
[----:B------:R-:W-:Y:S02]  /*53a0*/  IMAD R6, R0, R2, R6 ;  /* 0x0000000200067224 */ /* 0x000fe400078e0206 */
[--C-:B------:R-:W-:Y:S02]  /*53b0*/  @!P2 IMAD.IADD R42, R42, 0x1, -R0.reuse ;  /* 0x000000012a2aa824 */ /* 0x100fe400078e0a00 */
[----:B------:R-:W-:Y:S01]  /*53c0*/  @!P5 IMAD.IADD R41, R41, 0x1, -R0 ;  /* 0x000000012929d824 */ /* 0x000fe200078e0a00 */
[----:B------:R-:W-:-:S04]  /*53d0*/  ISETP.GT.U32.AND P2, PT, R0, R6, PT ;  /* 0x000000060000720c */ /* 0x000fc80003f44070 */
[----:B------:R-:W-:-:S03]  /*53e0*/  ISETP.GT.U32.AND P5, PT, R0, R41, PT ;  /* 0x000000290000720c */ /* 0x000fc60003fa4070 */
[----:B------:R-:W-:Y:S01]  /*53f0*/  @!P6 IMAD.IADD R39, R39, 0x1, -R0 ;  /* 0x000000012727e824 */ /* 0x000fe200078e0a00 */
[----:B------:R3:W-:Y:S01]  /*5400*/  STL [R1+0x60], R7 ;  /* 0x0000600701007387 */ /* 0x0007e20000100800 */
[----:B------:R-:W-:-:S04]  /*5410*/  @!P3 IMAD.MOV R37, RZ, RZ, -R37 ;  /* 0x000000ffff25b224 */ /* 0x000fc800078e0a25 */
[--C-:B------:R-:W-:Y:S01]  /*5420*/  @!P2 IMAD.IADD R6, R6, 0x1, -R0.reuse ;  /* 0x000000010606a824 */ /* 0x100fe200078e0a00 */
[----:B------:R-:W-:Y:S02]  /*5430*/  ISETP.GE.AND P2, PT, R57, RZ, PT ;  /* 0x000000ff3900720c */ /* 0x000fe40003f46270 */
[----:B------:R-:W3:Y:S01]  /*5440*/  LDL.LU R57, [R1+0x418] ;  /* 0x0004180001397983 */ /* 0x000ee20000300800 */
[----:B------:R-:W-:Y:S01]  /*5450*/  @!P5 IMAD.IADD R41, R41, 0x1, -R0 ;  /* 0x000000012929d824 */ /* 0x000fe200078e0a00 */
[----:B------:R-:W-:Y:S01]  /*5460*/  ISETP.GT.U32.AND P3, PT, R0, R6, PT ;  /* 0x000000060000720c */ /* 0x000fe20003f64070 */
[----:B------:R-:W-:Y:S02]  /*5470*/  IMAD.MOV.U32 R10, RZ, RZ, R42 ;  /* 0x000000ffff0a7224 */ /* 0x000fe400078e002a */
[----:B------:R-:W-:Y:S01]  /*5480*/  IMAD.MOV.U32 R9, RZ, RZ, R41 ;  /* 0x000000ffff097224 */ /* 0x000fe200078e0029 */
[----:B------:R-:W-:Y:S01]  /*5490*/  ISETP.GE.AND P1, PT, R49, RZ, PT ;  /* 0x000000ff3100720c */ /* 0x000fe20003f26270 */
[----:B------:R-:W-:-:S02]  /*54a0*/  @!P0 IMAD.MOV R10, RZ, RZ, -R10 ;  /* 0x000000ffff0a8224 */ /* 0x000fc400078e0a0a */
[----:B------:R-:W-:-:S03]  /*54b0*/  @!P4 IMAD.MOV R9, RZ, RZ, -R9 ;  /* 0x000000ffff09c224 */ /* 0x000fc600078e0a09 */
[----:B------:R-:W-:Y:S03]  /*54c0*/  STL [R1+0x38], R10 ;  /* 0x0000380a01007387 */ /* 0x000fe60000100800 */
[----:B------:R-:W-:Y:S01]  /*54d0*/  @!P3 IMAD.IADD R6, R6, 0x1, -R0 ;  /* 0x000000010606b824 */ /* 0x000fe200078e0a00 */
[----:B------:R0:W-:Y:S01]  /*54e0*/  STL [R1+0x4c], R9 ;  /* 0x00004c0901007387 */ /* 0x0001e20000100800 */
[----:B------:R-:W-:Y:S02]  /*54f0*/  ISETP.GE.AND P5, PT, R50, RZ, PT ;  /* 0x000000ff3200720c */ /* 0x000fe40003fa6270 */
[----:B------:R-:W-:Y:S01]  /*5500*/  @!P1 IMAD.MOV R38, RZ, RZ, -R38 ;  /* 0x000000ffff269224 */ /* 0x000fe200078e0a26 */
[----:B--2---:R-:W-:-:S05]  /*5510*/  IABS R4, R58 ;  /* 0x0000003a00047213 */ /* 0x004fca0000000000 */
[----:B------:R-:W-:-:S04]  /*5520*/  IMAD.HI.U32 R2, R54, R4, RZ ;  /* 0x0000000436027227 */ /* 0x000fc800078e00ff */
[----:B------:R-:W-:-:S04]  /*5530*/  IMAD.MOV R2, RZ, RZ, -R2 ;  /* 0x000000ffff027224 */ /* 0x000fc800078e0a02 */
[----:B------:R-:W-:-:S05]  /*5540*/  IMAD R4, R0, R2, R4 ;  /* 0x0000000200047224 */ /* 0x000fca00078e0204 */
[----:B------:R-:W-:Y:S02]  /*5550*/  ISETP.GT.U32.AND P6, PT, R0, R4, PT ;  /* 0x000000040000720c */ /* 0x000fe40003fc4070 */
[----:B----4-:R-:W-:Y:S02]  /*5560*/  IABS R5, R53 ;  /* 0x0000003500057213 */ /* 0x010fe40000000000 */
[----:B---3--:R-:W-:-:S03]  /*5570*/  IABS R7, R52 ;  /* 0x0000003400077213 */ /* 0x008fc60000000000 */
[----:B------:R-:W-:Y:S01]  /*5580*/  IMAD.HI.U32 R8, R54, R5, RZ ;  /* 0x0000000536087227 */ /* 0x000fe200078e00ff */
[----:B------:R-:W-:-:S05]  /*5590*/  IABS R40, R51 ;  /* 0x0000003300287213 */ /* 0x000fca0000000000 */
[----:B------:R-:W-:Y:S01]  /*55a0*/  @!P6 IMAD.IADD R4, R4, 0x1, -R0 ;  /* 0x000000010404e824 */ /* 0x000fe200078e0a00 */
[----:B------:R-:W-:Y:S01]  /*55b0*/  ISETP.GT.U32.AND P6, PT, R0, R39, PT ;  /* 0x000000270000720c */ /* 0x000fe20003fc4070 */
[----:B------:R-:W-:-:S04]  /*55c0*/  IMAD.HI.U32 R2, R54, R7, RZ ;  /* 0x0000000736027227 */ /* 0x000fc800078e00ff */
[----:B------:R-:W-:Y:S02]  /*55d0*/  IMAD.MOV R8, RZ, RZ, -R8 ;  /* 0x000000ffff087224 */ /* 0x000fe400078e0a08 */
[----:B------:R-:W-:-:S04]  /*55e0*/  IMAD.HI.U32 R43, R54, R40, RZ ;  /* 0x00000028362b7227 */ /* 0x000fc800078e00ff */
[----:B------:R-:W-:Y:S02]  /*55f0*/  IMAD.MOV R2, RZ, RZ, -R2 ;  /* 0x000000ffff027224 */ /* 0x000fe400078e0a02 */
[C---:B------:R-:W-:Y:S02]  /*5600*/  IMAD R5, R0.reuse, R8, R5 ;  /* 0x0000000800057224 */ /* 0x040fe400078e0205 */
[----:B------:R-:W-:Y:S02]  /*5610*/  IMAD.MOV R43, RZ, RZ, -R43 ;  /* 0x000000ffff2b7224 */ /* 0x000fe400078e0a2b */
[C---:B------:R-:W-:Y:S01]  /*5620*/  IMAD R7, R0.reuse, R2, R7 ;  /* 0x0000000200077224 */ /* 0x040fe200078e0207 */
[C---:B------:R-:W-:Y:S01]  /*5630*/  ISETP.GT.U32.AND P4, PT, R0.reuse, R5, PT ;  /* 0x000000050000720c */ /* 0x040fe20003f84070 */
[----:B------:R-:W-:Y:S01]  /*5640*/  IMAD R40, R0, R43, R40 ;  /* 0x0000002b00287224 */ /* 0x000fe200078e0228 */
[----:B------:R-:W-:Y:S01]  /*5650*/  ISETP.GE.AND P3, PT, R58, RZ, PT ;  /* 0x000000ff3a00720c */ /* 0x000fe20003f66270 */
[----:B------:R-:W-:Y:S01]  /*5660*/  @!P6 IMAD.IADD R39, R39, 0x1, -R0 ;  /* 0x000000012727e824 */ /* 0x000fe200078e0a00 */
[C---:B------:R-:W-:Y:S01]  /*5670*/  ISETP.GT.U32.AND P6, PT, R0.reuse, R7, PT ;  /* 0x000000070000720c */ /* 0x040fe20003fc4070 */
[----:B------:R-:W2:Y:S01]  /*5680*/  LDL.LU R58, [R1+0x41c] ;  /* 0x00041c00013a7983 */ /* 0x000ea20000300800 */
[----:B------:R-:W-:-:S02]  /*5690*/  ISETP.GT.U32.AND P0, PT, R0, R40, PT ;  /* 0x000000280000720c */ /* 0x000fc40003f04070 */
[----:B------:R-:W-:Y:S01]  /*56a0*/  ISETP.GT.U32.AND P1, PT, R0, R4, PT ;  /* 0x000000040000720c */ /* 0x000fe20003f24070 */
[----:B0-----:R-:W-:-:S04]  /*56b0*/  IMAD.MOV.U32 R9, RZ, RZ, R39 ;  /* 0x000000ffff097224 */ /* 0x001fc800078e0027 */
[--C-:B------:R-:W-:Y:S02]  /*56c0*/  @!P4 IMAD.IADD R5, R5, 0x1, -R0.reuse ;  /* 0x000000010505c824 */ /* 0x100fe400078e0a00 */
[----:B------:R-:W-:Y:S02]  /*56d0*/  @!P5 IMAD.MOV R9, RZ, RZ, -R9 ;  /* 0x000000ffff09d224 */ /* 0x000fe400078e0a09 */
[--C-:B------:R-:W-:Y:S01]  /*56e0*/  @!P6 IMAD.IADD R7, R7, 0x1, -R0.reuse ;  /* 0x000000010707e824 */ /* 0x100fe200078e0a00 */
[----:B------:R-:W-:Y:S01]  /*56f0*/  ISETP.GT.U32.AND P5, PT, R0, R5, PT ;  /* 0x000000050000720c */ /* 0x000fe20003fa4070 */
[--C-:B------:R-:W-:Y:S01]  /*5700*/  @!P0 IMAD.IADD R40, R40, 0x1, -R0.reuse ;  /* 0x0000000128288824 */ /* 0x100fe200078e0a00 */
[----:B------:R-:W-:Y:S02]  /*5710*/  ISETP.GE.AND P0, PT, R53, RZ, PT ;  /* 0x000000ff3500720c */ /* 0x000fe40003f06270 */
[----:B------:R-:W-:Y:S01]  /*5720*/  ISETP.GT.U32.AND P6, PT, R0, R7, PT ;  /* 0x000000070000720c */ /* 0x000fe20003fc4070 */
[----:B------:R-:W3:Y:S01]  /*5730*/  LDL.LU R53, [R1+0x420] ;  /* 0x0004200001357983 */ /* 0x000ee20000300800 */
[----:B------:R-:W-:-:S03]  /*5740*/  @!P1 IMAD.IADD R4, R4, 0x1, -R0 ;  /* 0x0000000104049824 */ /* 0x000fc600078e0a00 */
[----:B------:R0:W-:Y:S01]  /*5750*/  STL [R1+0x3c], R9 ;  /* 0x00003c0901007387 */ /* 0x0001e20000100800 */
[----:B------:R-:W-:Y:S02]  /*5760*/  @!P3 IMAD.MOV R4, RZ, RZ, -R4 ;  /* 0x000000ffff04b224 */ /* 0x000fe400078e0a04 */
[----:B0-----:R-:W-:-:S04]  /*5770*/  IMAD.MOV.U32 R9, RZ, RZ, R6 ;  /* 0x000000ffff097224 */ /* 0x001fc800078e0006 */
[----:B------:R-:W-:Y:S01]  /*5780*/  @!P2 IMAD.MOV R9, RZ, RZ, -R9 ;  /* 0x000000ffff09a224 */ /* 0x000fe200078e0a09 */
[----:B------:R-:W-:Y:S01]  /*5790*/  IABS R8, R56 ;  /* 0x0000003800087213 */ /* 0x000fe20000000000 */
[--C-:B------:R-:W-:Y:S01]  /*57a0*/  @!P5 IMAD.IADD R5, R5, 0x1, -R0.reuse ;  /* 0x000000010505d824 */ /* 0x100fe200078e0a00 */
[----:B------:R-:W-:Y:S01]  /*57b0*/  ISETP.GE.AND P5, PT, R56, RZ, PT ;  /* 0x000000ff3800720c */ /* 0x000fe20003fa6270 */
[----:B------:R-:W-:Y:S01]  /*57c0*/  @!P6 IMAD.IADD R7, R7, 0x1, -R0 ;  /* 0x000000010707e824 */ /* 0x000fe200078e0a00 */
[----:B------:R0:W-:Y:S01]  /*57d0*/  STL [R1+0x40], R9 ;  /* 0x0000400901007387 */ /* 0x0001e20000100800 */
[----:B------:R-:W-:Y:S02]  /*57e0*/  IABS R2, R59 ;  /* 0x0000003b00027213 */ /* 0x000fe40000000000 */
[----:B------:R-:W-:Y:S01]  /*57f0*/  ISETP.GE.AND P6, PT, R59, RZ, PT ;  /* 0x000000ff3b00720c */ /* 0x000fe20003fc6270 */
[----:B------:R-:W-:Y:S04]  /*5800*/  STL [R1+0x48], R4 ;  /* 0x0000480401007387 */ /* 0x000fe80000100800 */
[----:B------:R-:W4:Y:S04]  /*5810*/  LDL.LU R56, [R1+0x424] ;  /* 0x0004240001387983 */ /* 0x000f280000300800 */
[----:B------:R-:W3:Y:S01]  /*5820*/  LDL.LU R59, [R1+0x428] ;  /* 0x00042800013b7983 */ /* 0x000ee20000300800 */
[----:B------:R-:W-:Y:S01]  /*5830*/  ISETP.GT.U32.AND P4, PT, R0, R40, PT ;  /* 0x000000280000720c */ /* 0x000fe20003f84070 */
[----:B------:R-:W-:Y:S01]  /*5840*/  IMAD.HI.U32 R42, R54, R8, RZ ;  /* 0x00000008362a7227 */ /* 0x000fe200078e00ff */
[----:B------:R-:W-:-:S03]  /*5850*/  ISETP.GE.AND P1, PT, R51, RZ, PT ;  /* 0x000000ff3300720c */ /* 0x000fc60003f26270 */
[----:B------:R-:W-:-:S04]  /*5860*/  IMAD.HI.U32 R41, R54, R2, RZ ;  /* 0x0000000236297227 */ /* 0x000fc800078e00ff */
[----:B------:R-:W-:Y:S02]  /*5870*/  IMAD.MOV R42, RZ, RZ, -R42 ;  /* 0x000000ffff2a7224 */ /* 0x000fe400078e0a2a */
[----:B------:R-:W-:Y:S02]  /*5880*/  IMAD.MOV R41, RZ, RZ, -R41 ;  /* 0x000000ffff297224 */ /* 0x000fe400078e0a29 */
[----:B------:R-:W-:Y:S02]  /*5890*/  @!P4 IMAD.IADD R40, R40, 0x1, -R0 ;  /* 0x000000012828c824 */ /* 0x000fe400078e0a00 */
[C---:B------:R-:W-:Y:S02]  /*58a0*/  IMAD R8, R0.reuse, R42, R8 ;  /* 0x0000002a00087224 */ /* 0x040fe400078e0208 */
[----:B0-----:R-:W-:Y:S02]  /*58b0*/  IMAD.MOV.U32 R9, RZ, RZ, R40 ;  /* 0x000000ffff097224 */ /* 0x001fe400078e0028 */
[C---:B------:R-:W-:Y:S01]  /*58c0*/  IMAD R2, R0.reuse, R41, R2 ;  /* 0x0000002900027224 */ /* 0x040fe200078e0202 */
[----:B------:R-:W-:Y:S01]  /*58d0*/  ISETP.GT.U32.AND P2, PT, R0, R8, PT ;  /* 0x000000080000720c */ /* 0x000fe20003f44070 */
[----:B------:R-:W-:Y:S01]  /*58e0*/  @!P1 IMAD.MOV R9, RZ, RZ, -R9 ;  /* 0x000000ffff099224 */ /* 0x000fe200078e0a09 */
[----:B------:R-:W-:-:S02]  /*58f0*/  ISETP.GE.AND P3, PT, R52, RZ, PT ;  /* 0x000000ff3400720c */ /* 0x000fc40003f66270 */
[----:B------:R-:W-:Y:S02]  /*5900*/  ISETP.GT.U32.AND P4, PT, R0, R2, PT ;  /* 0x000000020000720c */ /* 0x000fe40003f84070 */
[----:B------:R0:W-:Y:S02]  /*5910*/  STL [R1+0x194], R9 ;  /* 0x0001940901007387 */ /* 0x0001e40000100800 */
[----:B0-----:R-:W-:-:S05]  /*5920*/  IMAD.MOV.U32 R9, RZ, RZ, R5 ;  /* 0x000000ffff097224 */ /* 0x001fca00078e0005 */
[--C-:B------:R-:W-:Y:S02]  /*5930*/  @!P2 IMAD.IADD R8, R8, 0x1, -R0.reuse ;  /* 0x000000010808a824 */ /* 0x100fe400078e0a00 */
[----:B------:R-:W-:Y:S02]  /*5940*/  @!P0 IMAD.MOV R9, RZ, RZ, -R9 ;  /* 0x000000ffff098224 */ /* 0x000fe400078e0a09 */
[----:B------:R-:W-:Y:S01]  /*5950*/  @!P4 IMAD.IADD R2, R2, 0x1, -R0 ;  /* 0x000000010202c824 */ /* 0x000fe200078e0a00 */
[C---:B------:R-:W-:Y:S01]  /*5960*/  ISETP.GT.U32.AND P4, PT, R0.reuse, R8, PT ;  /* 0x000000080000720c */ /* 0x040fe20003f84070 */
[----:B------:R-:W-:Y:S01]  /*5970*/  @!P3 IMAD.MOV R7, RZ, RZ, -R7 ;  /* 0x000000ffff07b224 */ /* 0x000fe200078e0a07 */
[----:B------:R-:W-:Y:S02]  /*5980*/  STL [R1+0x1ac], R9 ;  /* 0x0001ac0901007387 */ /* 0x000fe40000100800 */
[----:B------:R-:W-:Y:S02]  /*5990*/  ISETP.GT.U32.AND P1, PT, R0, R2, PT ;  /* 0x000000020000720c */ /* 0x000fe40003f24070 */
[----:B------:R-:W-:-:S05]  /*59a0*/  IABS R6, R57 ;  /* 0x0000003900067213 */ /* 0x000fca0000000000 */
[----:B------:R-:W-:-:S04]  /*59b0*/  IMAD.HI.U32 R4, R54, R6, RZ ;  /* 0x0000000636047227 */ /* 0x000fc800078e00ff */
[----:B------:R-:W-:Y:S01]  /*59c0*/  IMAD.MOV R4, RZ, RZ, -R4 ;  /* 0x000000ffff047224 */ /* 0x000fe200078e0a04 */
[----:B------:R-:W-:Y:S02]  /*59d0*/  ISETP.GE.AND P2, PT, R57, RZ, PT ;  /* 0x000000ff3900720c */ /* 0x000fe40003f46270 */
[----:B------:R-:W4:Y:S01]  /*59e0*/  LDL.LU R57, [R1+0x42c] ;  /* 0x00042c0001397983 */ /* 0x000f220000300800 */
[----:B------:R-:W-:-:S05]  /*59f0*/  IMAD R6, R0, R4, R6 ;  /* 0x0000000400067224 */ /* 0x000fca00078e0206 */
[----:B------:R-:W-:Y:S01]  /*5a00*/  ISETP.GT.U32.AND P0, PT, R0, R6, PT ;  /* 0x000000060000720c */ /* 0x000fe20003f04070 */
[----:B------:R-:W-:-:S04]  /*5a10*/  @!P4 IMAD.IADD R8, R8, 0x1, -R0 ;  /* 0x000000010808c824 */ /* 0x000fc800078e0a00 */
[----:B------:R-:W-:-:S08]  /*5a20*/  @!P5 IMAD.MOV R8, RZ, RZ, -R8 ;  /* 0x000000ffff08d224 */ /* 0x000fd000078e0a08 */
[----:B------:R-:W-:-:S05]  /*5a30*/  @!P0 IMAD.IADD R6, R6, 0x1, -R0 ;  /* 0x0000000106068824 */ /* 0x000fca00078e0a00 */
[----:B------:R-:W-:Y:S01]  /*5a40*/  ISETP.GT.U32.AND P5, PT, R0, R6, PT ;  /* 0x000000060000720c */ /* 0x000fe20003fa4070 */
[----:B------:R-:W-:-:S04]  /*5a50*/  @!P1 IMAD.IADD R2, R2, 0x1, -R0 ;  /* 0x0000000102029824 */ /* 0x000fc800078e0a00 */
[----:B------:R-:W-:-:S08]  /*5a60*/  @!P6 IMAD.MOV R2, RZ, RZ, -R2 ;  /* 0x000000ffff02e224 */ /* 0x000fd000078e0a02 */
[----:B------:R-:W-:Y:S01]  /*5a70*/  @!P5 IMAD.IADD R6, R6, 0x1, -R0 ;  /* 0x000000010606d824 */ /* 0x000fe200078e0a00 */
[----:B--2---:R-:W-:Y:S02]  /*5a80*/  IABS R39, R58 ;  /* 0x0000003a00277213 */ /* 0x004fe40000000000 */
[----:B------:R-:W-:Y:S02]  /*5a90*/  ISETP.GE.AND P3, PT, R58, RZ, PT ;  /* 0x000000ff3a00720c */ /* 0x000fe40003f66270 */
[----:B------:R-:W2:Y:S04]  /*5aa0*/  LDL.LU R58, [R1+0x430] ;  /* 0x00043000013a7983 */ /* 0x000ea80000300800 */
[----:B------:R4:W-:Y:S04]  /*5ab0*/  STL [R1+0x1a8], R7 ;  /* 0x0001a80701007387 */ /* 0x0009e80000100800 */
[----:B------:R-:W2:Y:S04]  /*5ac0*/  LDL.LU R52, [R1+0x434] ;  /* 0x0004340001347983 */ /* 0x000ea80000300800 */
[----:B------:R0:W-:Y:S04]  /*5ad0*/  STL [R1+0x1a4], R8 ;  /* 0x0001a40801007387 */ /* 0x0001e80000100800 */
[----:B------:R-:W-:Y:S01]  /*5ae0*/  STL [R1+0x19c], R2 ;  /* 0x00019c0201007387 */ /* 0x000fe20000100800 */
[----:B---3--:R-:W-:-:S02]  /*5af0*/  IABS R40, R59 ;  /* 0x0000003b00287213 */ /* 0x008fc40000000000 */
[----:B------:R-:W-:Y:S02]  /*5b00*/  ISETP.GE.AND P5, PT, R59, RZ, PT ;  /* 0x000000ff3b00720c */ /* 0x000fe40003fa6270 */
[----:B------:R-:W3:Y:S01]  /*5b10*/  LDL.LU R59, [R1+0x438] ;  /* 0x00043800013b7983 */ /* 0x000ee20000300800 */
[----:B------:R-:W-:-:S04]  /*5b20*/  IMAD.HI.U32 R4, R54, R39, RZ ;  /* 0x0000002736047227 */ /* 0x000fc800078e00ff */
[----:B------:R-:W-:-:S04]  /*5b30*/  IMAD.MOV R4, RZ, RZ, -R4 ;  /* 0x000000ffff047224 */ /* 0x000fc800078e0a04 */
[----:B------:R-:W-:Y:S01]  /*5b40*/  IMAD R39, R0, R4, R39 ;  /* 0x0000000400277224 */ /* 0x000fe200078e0227 */
[----:B------:R-:W-:-:S04]  /*5b50*/  IABS R5, R53 ;  /* 0x0000003500057213 */ /* 0x000fc80000000000 */
[----:B------:R-:W-:Y:S01]  /*5b60*/  ISETP.GT.U32.AND P1, PT, R0, R39, PT ;  /* 0x000000270000720c */ /* 0x000fe20003f24070 */
[----:B------:R-:W-:Y:S01]  /*5b70*/  IMAD.HI.U32 R4, R54, R5, RZ ;  /* 0x0000000536047227 */ /* 0x000fe200078e00ff */
[----:B----4-:R-:W-:Y:S02]  /*5b80*/  IABS R7, R56 ;  /* 0x0000003800077213 */ /* 0x010fe40000000000 */
[----:B------:R-:W-:Y:S01]  /*5b90*/  ISETP.GE.AND P0, PT, R56, RZ, PT ;  /* 0x000000ff3800720c */ /* 0x000fe20003f06270 */
[----:B------:R-:W-:Y:S01]  /*5ba0*/  IMAD.MOV R4, RZ, RZ, -R4 ;  /* 0x000000ffff047224 */ /* 0x000fe200078e0a04 */
[----:B------:R-:W4:Y:S03]  /*5bb0*/  LDL.LU R56, [R1+0x43c] ;  /* 0x00043c0001387983 */ /* 0x000f260000300800 */
[----:B------:R-:W-:-:S04]  /*5bc0*/  IMAD R5, R0, R4, R5 ;  /* 0x0000000400057224 */ /* 0x000fc800078e0205 */
[----:B------:R-:W-:Y:S01]  /*5bd0*/  @!P1 IMAD.IADD R39, R39, 0x1, -R0 ;  /* 0x0000000127279824 */ /* 0x000fe200078e0a00 */
[----:B------:R-:W-:Y:S01]  /*5be0*/  ISETP.GT.U32.AND P6, PT, R0, R5, PT ;  /* 0x000000050000720c */ /* 0x000fe20003fc4070 */
[----:B------:R-:W-:-:S03]  /*5bf0*/  IMAD.HI.U32 R41, R54, R7, RZ ;  /* 0x0000000736297227 */ /* 0x000fc600078e00ff */
[----:B------:R-:W-:Y:S01]  /*5c00*/  ISETP.GT.U32.AND P1, PT, R0, R39, PT ;  /* 0x000000270000720c */ /* 0x000fe20003f24070 */
[----:B------:R-:W-:-:S04]  /*5c10*/  IMAD.MOV R41, RZ, RZ, -R41 ;  /* 0x000000ffff297224 */ /* 0x000fc800078e0a29 */
[----:B------:R-:W-:-:S04]  /*5c20*/  IMAD R7, R0, R41, R7 ;  /* 0x0000002900077224 */ /* 0x000fc800078e0207 */
[----:B------:R-:W-:-:S04]  /*5c30*/  @!P6 IMAD.IADD R5, R5, 0x1, -R0 ;  /* 0x000000010505e824 */ /* 0x000fc800078e0a00 */
[----:B------:R-:W-:Y:S01]  /*5c40*/  @!P1 IMAD.IADD R39, R39, 0x1, -R0 ;  /* 0x0000000127279824 */ /* 0x000fe200078e0a00 */
[C---:B------:R-:W-:Y:S02]  /*5c50*/  ISETP.GT.U32.AND P1, PT, R0.reuse, R7, PT ;  /* 0x000000070000720c */ /* 0x040fe40003f24070 */
[----:B------:R-:W-:Y:S01]  /*5c60*/  ISETP.GT.U32.AND P6, PT, R0, R5, PT ;  /* 0x000000050000720c */ /* 0x000fe20003fc4070 */
[----:B0-----:R-:W-:Y:S01]  /*5c70*/  IMAD.HI.U32 R8, R54, R40, RZ ;  /* 0x0000002836087227 */ /* 0x001fe200078e00ff */
[----:B------:R-:W-:-:S03]  /*5c80*/  ISETP.GE.AND P4, PT, R53, RZ, PT ;  /* 0x000000ff3500720c */ /* 0x000fc60003f86270 */
[----:B------:R-:W-:Y:S02]  /*5c90*/  IMAD.MOV.U32 R10, RZ, RZ, R6 ;  /* 0x000000ffff0a7224 */ /* 0x000fe400078e0006 */
[----:B------:R-:W-:Y:S02]  /*5ca0*/  IMAD.MOV.U32 R9, RZ, RZ, R39 ;  /* 0x000000ffff097224 */ /* 0x000fe400078e0027 */
[----:B------:R-:W-:Y:S02]  /*5cb0*/  IMAD.MOV R8, RZ, RZ, -R8 ;  /* 0x000000ffff087224 */ /* 0x000fe400078e0a08 */
[----:B------:R-:W-:Y:S02]  /*5cc0*/  @!P1 IMAD.IADD R7, R7, 0x1, -R0 ;  /* 0x0000000107079824 */ /* 0x000fe400078e0a00 */
[----:B------:R-:W-:Y:S02]  /*5cd0*/  @!P2 IMAD.MOV R10, RZ, RZ, -R10 ;  /* 0x000000ffff0aa224 */ /* 0x000fe400078e0a0a */
[----:B------:R-:W-:Y:S01]  /*5ce0*/  @!P3 IMAD.MOV R9, RZ, RZ, -R9 ;  /* 0x000000ffff09b224 */ /* 0x000fe200078e0a09 */
[C---:B------:R-:W-:Y:S01]  /*5cf0*/  ISETP.GT.U32.AND P1, PT, R0.reuse, R7, PT ;  /* 0x000000070000720c */ /* 0x040fe20003f24070 */
[----:B------:R-:W-:-:S02]  /*5d00*/  IMAD R40, R0, R8, R40 ;  /* 0x0000000800287224 */ /* 0x000fc400078e0228 */
[----:B------:R-:W-:Y:S01]  /*5d10*/  @!P6 IMAD.IADD R5, R5, 0x1, -R0 ;  /* 0x000000010505e824 */ /* 0x000fe200078e0a00 */
[----:B------:R-:W-:Y:S02]  /*5d20*/  STL [R1+0x150], R10 ;  /* 0x0001500a01007387 */ /* 0x000fe40000100800 */
[----:B------:R-:W-:Y:S02]  /*5d30*/  ISETP.GT.U32.AND P2, PT, R0, R40, PT ;  /* 0x000000280000720c */ /* 0x000fe40003f44070 */
[----:B------:R0:W-:Y:S02]  /*5d40*/  STL [R1+0x17c], R9 ;  /* 0x00017c0901007387 */ /* 0x0001e40000100800 */
[----:B0-----:R-:W-:-:S04]  /*5d50*/  IMAD.MOV.U32 R9, RZ, RZ, R5 ;  /* 0x000000ffff097224 */ /* 0x001fc800078e0005 */
[----:B------:R-:W-:Y:S01]  /*5d60*/  @!P4 IMAD.MOV R9, RZ, RZ, -R9 ;  /* 0x000000ffff09c224 */ /* 0x000fe200078e0a09 */
[----:B------:R-:W-:Y:S01]  /*5d70*/  IABS R2, R57 ;  /* 0x0000003900027213 */ /* 0x000fe20000000000 */
[--C-:B------:R-:W-:Y:S01]  /*5d80*/  @!P1 IMAD.IADD R7, R7, 0x1, -R0.reuse ;  /* 0x0000000107079824 */ /* 0x100fe200078e0a00 */
[----:B------:R-:W-:Y:S02]  /*5d90*/  ISETP.GE.AND P3, PT, R57, RZ, PT ;  /* 0x000000ff3900720c */ /* 0x000fe40003f66270 */
[----:B------:R-:W4:Y:S04]  /*5da0*/  LDL.LU R57, [R1+0x440] ;  /* 0x0004400001397983 */ /* 0x000f280000300800 */
[----:B------:R0:W-:Y:S01]  /*5db0*/  STL [R1+0x180], R9 ;  /* 0x0001800901007387 */ /* 0x0001e20000100800 */
[----:B------:R-:W-:-:S05]  /*5dc0*/  @!P2 IMAD.IADD R40, R40, 0x1, -R0 ;  /* 0x000000012828a824 */ /* 0x000fca00078e0a00 */
[----:B------:R-:W-:Y:S01]  /*5dd0*/  ISETP.GT.U32.AND P2, PT, R0, R40, PT ;  /* 0x000000280000720c */ /* 0x000fe20003f44070 */
[----:B------:R-:W-:-:S04]  /*5de0*/  IMAD.MOV.U32 R10, RZ, RZ, R7 ;  /* 0x000000ffff0a7224 */ /* 0x000fc800078e0007 */
[----:B------:R-:W-:-:S08]  /*5df0*/  @!P0 IMAD.MOV R10, RZ, RZ, -R10 ;  /* 0x000000ffff0a8224 */ /* 0x000fd000078e0a0a */
[----:B------:R-:W-:-:S04]  /*5e00*/  @!P2 IMAD.IADD R40, R40, 0x1, -R0 ;  /* 0x000000012828a824 */ /* 0x000fc800078e0a00 */
[----:B0-----:R-:W-:-:S04]  /*5e10*/  IMAD.MOV.U32 R9, RZ, RZ, R40 ;  /* 0x000000ffff097224 */ /* 0x001fc800078e0028 */
[----:B------:R-:W-:Y:S01]  /*5e20*/  @!P5 IMAD.MOV R9, RZ, RZ, -R9 ;  /* 0x000000ffff09d224 */ /* 0x000fe200078e0a09 */
[----:B--2---:R-:W-:Y:S02]  /*5e30*/  IABS R4, R58 ;  /* 0x0000003a00047213 */ /* 0x004fe40000000000 */
[----:B------:R-:W-:Y:S02]  /*5e40*/  ISETP.GE.AND P1, PT, R58, RZ, PT ;  /* 0x000000ff3a00720c */ /* 0x000fe40003f26270 */
[----:B------:R-:W2:Y:S01]  /*5e50*/  LDL.LU R58, [R1+0x444] ;  /* 0x00044400013a7983 */ /* 0x000ea20000300800 */
[----:B------:R-:W-:-:S03]  /*5e60*/  IMAD.HI.U32 R6, R54, R4, RZ ;  /* 0x0000000436067227 */ /* 0x000fc600078e00ff */
[----:B------:R-:W2:Y:S01]  /*5e70*/  LDL.LU R53, [R1+0x448] ;  /* 0x0004480001357983 */ /* 0x000ea20000300800 */
[----:B------:R-:W-:-:S03]  /*5e80*/  IMAD.MOV R6, RZ, RZ, -R6 ;  /* 0x000000ffff067224 */ /* 0x000fc600078e0a06 */
[----:B------:R0:W-:Y:S01]  /*5e90*/  STL [R1+0x174], R10 ;  /* 0x0001740a01007387 */ /* 0x0001e20000100800 */
[----:B------:R-:W-:Y:S01]  /*5ea0*/  IMAD R4, R0, R6, R4 ;  /* 0x0000000600047224 */ /* 0x000fe200078e0204 */
[----:B---3--:R-:W-:Y:S02]  /*5eb0*/  IABS R6, R59 ;  /* 0x0000003b00067213 */ /* 0x008fe40000000000 */
[----:B------:R-:W-:Y:S02]  /*5ec0*/  ISETP.GE.AND P5, PT, R59, RZ, PT ;  /* 0x000000ff3b00720c */ /* 0x000fe40003fa6270 */
[----:B------:R-:W3:Y:S01]  /*5ed0*/  LDL.LU R59, [R1+0x44c] ;  /* 0x00044c00013b7983 */ /* 0x000ee20000300800 */
[----:B------:R-:W-:-:S04]  /*5ee0*/  IMAD.HI.U32 R8, R54, R2, RZ ;  /* 0x0000000236087227 */ /* 0x000fc800078e00ff */
[----:B------:R-:W-:-:S04]  /*5ef0*/  IMAD.MOV R8, RZ, RZ, -R8 ;  /* 0x000000ffff087224 */ /* 0x000fc800078e0a08 */
[----:B------:R-:W-:-:S05]  /*5f00*/  IMAD R2, R0, R8, R2 ;  /* 0x0000000800027224 */ /* 0x000fca00078e0202 */
[----:B------:R-:W-:-:S13]  /*5f10*/  ISETP.GT.U32.AND P6, PT, R0, R2, PT ;  /* 0x000000020000720c */ /* 0x000fda0003fc4070 */
[----:B------:R-:W-:-:S05]  /*5f20*/  @!P6 IMAD.IADD R2, R2, 0x1, -R0 ;  /* 0x000000010202e824 */ /* 0x000fca00078e0a00 */
[----:B------:R-:W-:Y:S01]  /*5f30*/  ISETP.GT.U32.AND P6, PT, R0, R2, PT ;  /* 0x000000020000720c */ /* 0x000fe20003fc4070 */
[----:B------:R1:W-:Y:S01]  /*5f40*/  STL [R1+0x158], R9 ;  /* 0x0001580901007387 */ /* 0x0003e20000100800 */
[----:B------:R-:W-:Y:S02]  /*5f50*/  IABS R8, R52 ;  /* 0x0000003400087213 */ /* 0x000fe40000000000 */
[----:B------:R-:W-:Y:S02]  /*5f60*/  ISETP.GE.AND P0, PT, R52, RZ, PT ;  /* 0x000000ff3400720c */ /* 0x000fe40003f06270 */
[----:B----4-:R-:W-:Y:S01]  /*5f70*/  IABS R5, R56 ;  /* 0x0000003800057213 */ /* 0x010fe20000000000 */
[----:B------:R-:W4:Y:S06]  /*5f80*/  LDL.LU R52, [R1+0x450] ;  /* 0x0004500001347983 */ /* 0x000f2c0000300800 */
[----:B------:R-:W-:Y:S01]  /*5f90*/  @!P6 IMAD.IADD R2, R2, 0x1, -R0 ;  /* 0x000000010202e824 */ /* 0x000fe200078e0a00 */
[----:B------:R-:W-:-:S02]  /*5fa0*/  ISETP.GE.AND P6, PT, R56, RZ, PT ;  /* 0x000000ff3800720c */ /* 0x000fc40003fc6270 */
[----:B------:R-:W4:Y:S01]  /*5fb0*/  LDL.LU R56, [R1+0x454] ;  /* 0x0004540001387983 */ /* 0x000f220000300800 */
[----:B------:R-:W-:Y:S01]  /*5fc0*/  ISETP.GT.U32.AND P4, PT, R0, R4, PT ;  /* 0x000000040000720c */ /* 0x000fe20003f84070 */
[----:B------:R-:W-:-:S04]  /*5fd0*/  IMAD.HI.U32 R39, R54, R8, RZ ;  /* 0x0000000836277227 */ /* 0x000fc800078e00ff */
[----:B------:R-:W-:-:S04]  /*5fe0*/  IMAD.MOV R39, RZ, RZ, -R39 ;  /* 0x000000ffff277224 */ /* 0x000fc800078e0a27 */
        /* <DEDUP_REMOVED lines=11> */
[----:B0-----:R-:W-:Y:S02]  /*60a0*/  IMAD.MOV.U32 R10, RZ, RZ, R2 ;  /* 0x000000ffff0a7224 */ /* 0x001fe400078e0002 */
[----:B------:R-:W-:-:S04]  /*60b0*/  IMAD.HI.U32 R7, R54, R5, RZ ;  /* 0x0000000536077227 */ /* 0x000fc800078e00ff */
[----:B-1----:R-:W-:Y:S02]  /*60c0*/  IMAD.MOV.U32 R9, RZ, RZ, R4 ;  /* 0x000000ffff097224 */ /* 0x002fe400078e0004 */
[----:B------:R-:W-:Y:S02]  /*60d0*/  @!P3 IMAD.MOV R10, RZ, RZ, -R10 ;  /* 0x000000ffff0ab224 */ /* 0x000fe400078e0a0a */
[----:B------:R-:W-:Y:S02]  /*60e0*/  IMAD.MOV R7, RZ, RZ, -R7 ;  /* 0x000000ffff077224 */ /* 0x000fe400078e0a07 */
[----:B------:R-:W-:Y:S01]  /*60f0*/  @!P1 IMAD.MOV R9, RZ, RZ, -R9 ;  /* 0x000000ffff099224 */ /* 0x000fe200078e0a09 */
[----:B------:R-:W-:Y:S01]  /*6100*/  STL [R1+0x164], R10 ;  /* 0x0001640a01007387 */ /* 0x000fe20000100800 */
[----:B------:R-:W-:Y:S01]  /*6110*/  IMAD R5, R0, R7, R5 ;  /* 0x0000000700057224 */ /* 0x000fe200078e0205 */
[----:B------:R-:W-:Y:S01]  /*6120*/  IABS R7, R57 ;  /* 0x0000003900077213 */ /* 0x000fe20000000000 */
[--C-:B------:R-:W-:Y:S01]  /*6130*/  @!P2 IMAD.IADD R8, R8, 0x1, -R0.reuse ;  /* 0x000000010808a824 */ /* 0x100fe200078e0a00 */
[----:B------:R-:W-:Y:S01]  /*6140*/  ISETP.GE.AND P3, PT, R57, RZ, PT ;  /* 0x000000ff3900720c */ /* 0x000fe20003f66270 */
[----:B------:R-:W-:Y:S01]  /*6150*/  STL [R1+0x16c], R9 ;  /* 0x00016c0901007387 */ /* 0x000fe20000100800 */
[----:B------:R-:W-:-:S03]  /*6160*/  @!P4 IMAD.IADD R6, R6, 0x1, -R0 ;  /* 0x000000010606c824 */ /* 0x000fc600078e0a00 */
[----:B------:R-:W4:Y:S02]  /*6170*/  LDL.LU R57, [R1+0x458] ;  /* 0x0004580001397983 */ /* 0x000f240000300800 */
[----:B------:R-:W-:Y:S01]  /*6180*/  ISETP.GT.U32.AND P4, PT, R0, R6, PT ;  /* 0x000000060000720c */ /* 0x000fe20003f84070 */
[----:B------:R-:W-:-:S12]  /*6190*/  @!P0 IMAD.MOV R8, RZ, RZ, -R8 ;  /* 0x000000ffff088224 */ /* 0x000fd800078e0a08 */
[----:B------:R-:W-:Y:S01]  /*61a0*/  @!P4 IMAD.IADD R6, R6, 0x1, -R0 ;  /* 0x000000010606c824 */ /* 0x000fe200078e0a00 */
[----:B--2---:R-:W-:Y:S02]  /*61b0*/  IABS R41, R58 ;  /* 0x0000003a00297213 */ /* 0x004fe40000000000 */
[----:B------:R-:W-:Y:S02]  /*61c0*/  ISETP.GE.AND P2, PT, R58, RZ, PT ;  /* 0x000000ff3a00720c */ /* 0x000fe40003f46270 */
[----:B------:R-:W2:Y:S01]  /*61d0*/  LDL.LU R58, [R1+0x45c] ;  /* 0x00045c00013a7983 */ /* 0x000ea20000300800 */
[----:B------:R-:W-:-:S04]  /*61e0*/  IMAD.HI.U32 R39, R54, R41, RZ ;  /* 0x0000002936277227 */ /* 0x000fc800078e00ff */
[----:B------:R-:W-:-:S04]  /*61f0*/  IMAD.MOV R39, RZ, RZ, -R39 ;  /* 0x000000ffff277224 */ /* 0x000fc800078e0a27 */
[C---:B------:R-:W-:Y:S01]  /*6200*/  IMAD R41, R0.reuse, R39, R41 ;  /* 0x0000002700297224 */ /* 0x040fe200078e0229 */
[----:B------:R0:W-:Y:S04]  /*6210*/  STL [R1+0x160], R8 ;  /* 0x0001600801007387 */ /* 0x0001e80000100800 */
[----:B------:R-:W-:Y:S01]  /*6220*/  ISETP.GT.U32.AND P4, PT, R0, R41, PT ;  /* 0x000000290000720c */ /* 0x000fe20003f84070 */
[----:B0-----:R-:W-:-:S04]  /*6230*/  IMAD.MOV.U32 R8, RZ, RZ, R6 ;  /* 0x000000ffff087224 */ /* 0x001fc800078e0006 */
[----:B------:R-:W-:-:S08]  /*6240*/  @!P5 IMAD.MOV R8, RZ, RZ, -R8 ;  /* 0x000000ffff08d224 */ /* 0x000fd000078e0a08 */
[----:B------:R-:W-:Y:S01]  /*6250*/  @!P4 IMAD.IADD R41, R41, 0x1, -R0 ;  /* 0x000000012929c824 */ /* 0x000fe200078e0a00 */
[----:B------:R0:W-:Y:S01]  /*6260*/  STL [R1+0x148], R8 ;  /* 0x0001480801007387 */ /* 0x0001e20000100800 */
[----:B---3--:R-:W-:Y:S02]  /*6270*/  IABS R40, R59 ;  /* 0x0000003b00287213 */ /* 0x008fe40000000000 */
[----:B------:R-:W-:Y:S02]  /*6280*/  ISETP.GE.AND P4, PT, R59, RZ, PT ;  /* 0x000000ff3b00720c */ /* 0x000fe40003f86270 */
[----:B------:R-:W3:Y:S01]  /*6290*/  LDL.LU R59, [R1+0x460] ;  /* 0x00046000013b7983 */ /* 0x000ee20000300800 */
[----:B------:R-:W-:Y:S01]  /*62a0*/  IMAD.MOV.U32 R2, RZ, RZ, R7 ;  /* 0x000000ffff027224 */ /* 0x000fe200078e0007 */
[----:B------:R-:W-:Y:S01]  /*62b0*/  ISETP.GT.U32.AND P1, PT, R0, R5, PT ;  /* 0x000000050000720c */ /* 0x000fe20003f24070 */
[C---:B------:R-:W-:Y:S01]  /*62c0*/  IMAD.HI.U32 R42, R54.reuse, R40, RZ ;  /* 0x00000028362a7227 */ /* 0x040fe200078e00ff */
[----:B------:R-:W3:Y:S03]  /*62d0*/  LDL.LU R51, [R1+0x464] ;  /* 0x0004640001337983 */ /* 0x000ee60000300800 */
[----:B------:R-:W-:-:S04]  /*62e0*/  IMAD.HI.U32 R4, R54, R2, RZ ;  /* 0x0000000236047227 */ /* 0x000fc800078e00ff */
[----:B------:R-:W-:-:S04]  /*62f0*/  IMAD.MOV R4, RZ, RZ, -R4 ;  /* 0x000000ffff047224 */ /* 0x000fc800078e0a04 */
[----:B------:R-:W-:-:S05]  /*6300*/  IMAD R2, R0, R4, R2 ;  /* 0x0000000400027224 */ /* 0x000fca00078e0202 */
[----:B------:R-:W-:Y:S01]  /*6310*/  ISETP.GT.U32.AND P0, PT, R0, R2, PT ;  /* 0x000000020000720c */ /* 0x000fe20003f04070 */
[----:B------:R-:W-:Y:S02]  /*6320*/  @!P1 IMAD.IADD R5, R5, 0x1, -R0 ;  /* 0x0000000105059824 */ /* 0x000fe400078e0a00 */
[----:B------:R-:W-:-:S03]  /*6330*/  IMAD.MOV R42, RZ, RZ, -R42 ;  /* 0x000000ffff2a7224 */ /* 0x000fc600078e0a2a */
[----:B------:R-:W-:-:S07]  /*6340*/  ISETP.GT.U32.AND P1, PT, R0, R5, PT ;  /* 0x000000050000720c */ /* 0x000fce0003f24070 */
[----:B------:R-:W-:-:S05]  /*6350*/  @!P0 IMAD.IADD R2, R2, 0x1, -R0 ;  /* 0x0000000102028824 */ /* 0x000fca00078e0a00 */
[C---:B------:R-:W-:Y:S01]  /*6360*/  ISETP.GT.U32.AND P5, PT, R0.reuse, R2, PT ;  /* 0x000000020000720c */ /* 0x040fe20003fa4070 */
[----:B------:R-:W-:Y:S01]  /*6370*/  IMAD R40, R0, R42, R40 ;  /* 0x0000002a00287224 */ /* 0x000fe200078e0228 */
[----:B------:R-:W-:Y:S01]  /*6380*/  IABS R7, R53 ;  /* 0x0000003500077213 */ /* 0x000fe20000000000 */
[----:B------:R-:W-:-:S04]  /*6390*/  @!P1 IMAD.IADD R5, R5, 0x1, -R0 ;  /* 0x0000000105059824 */ /* 0x000fc800078e0a00 */
[----:B------:R-:W-:-:S06]  /*63a0*/  IMAD.HI.U32 R4, R54, R7, RZ ;  /* 0x0000000736047227 */ /* 0x000fcc00078e00ff */
[----:B------:R-:W-:Y:S01]  /*63b0*/  @!P5 IMAD.IADD R2, R2, 0x1, -R0 ;  /* 0x000000010202d824 */ /* 0x000fe200078e0a00 */
[C---:B------:R-:W-:Y:S01]  /*63c0*/  ISETP.GT.U32.AND P5, PT, R0.reuse, R40, PT ;  /* 0x000000280000720c */ /* 0x040fe20003fa4070 */
[----:B------:R-:W-:Y:S02]  /*63d0*/  IMAD.MOV R4, RZ, RZ, -R4 ;  /* 0x000000ffff047224 */ /* 0x000fe400078e0a04 */
[----:B------:R-:W-:Y:S02]  /*63e0*/  @!P6 IMAD.MOV R5, RZ, RZ, -R5 ;  /* 0x000000ffff05e224 */ /* 0x000fe400078e0a05 */
[----:B------:R-:W-:Y:S01]  /*63f0*/  IMAD.MOV.U32 R9, RZ, RZ, R2 ;  /* 0x000000ffff097224 */ /* 0x000fe200078e0002 */
[----:B------:R-:W-:Y:S01]  /*6400*/  ISETP.GE.AND P0, PT, R53, RZ, PT ;  /* 0x000000ff3500720c */ /* 0x000fe20003f06270 */
[----:B------:R-:W-:Y:S01]  /*6410*/  IMAD R7, R0, R4, R7 ;  /* 0x0000000400077224 */ /* 0x000fe200078e0207 */
[----:B------:R-:W-:Y:S01]  /*6420*/  STL [R1+0x144], R5 ;  /* 0x0001440501007387 */ /* 0x000fe20000100800 */
[----:B------:R-:W-:-:S03]  /*6430*/  @!P3 IMAD.MOV R9, RZ, RZ, -R9 ;  /* 0x000000ffff09b224 */ /* 0x000fc600078e0a09 */
[----:B------:R-:W3:Y:S01]  /*6440*/  LDL.LU R53, [R1+0x468] ;  /* 0x0004680001357983 */ /* 0x000ee20000300800 */
[----:B------:R-:W-:Y:S01]  /*6450*/  @!P5 IMAD.IADD R40, R40, 0x1, -R0 ;  /* 0x000000012828d824 */ /* 0x000fe200078e0a00 */
[----:B----4-:R-:W-:Y:S02]  /*6460*/  IABS R4, R56 ;  /* 0x0000003800047213 */ /* 0x010fe40000000000 */
[----:B------:R-:W-:Y:S01]  /*6470*/  ISETP.GT.U32.AND P1, PT, R0, R7, PT ;  /* 0x000000070000720c */ /* 0x000fe20003f24070 */
[----:B------:R1:W-:Y:S01]  /*6480*/  STL [R1+0x138], R9 ;  /* 0x0001380901007387 */ /* 0x0003e20000100800 */
[----:B------:R-:W-:-:S03]  /*6490*/  ISETP.GE.AND P5, PT, R56, RZ, PT ;  /* 0x000000ff3800720c */ /* 0x000fc60003fa6270 */
[----:B------:R-:W4:Y:S08]  /*64a0*/  LDL.LU R56, [R1+0x46c] ;  /* 0x00046c0001387983 */ /* 0x000f300000300800 */
[----:B------:R-:W-:Y:S01]  /*64b0*/  @!P1 IMAD.IADD R7, R7, 0x1, -R0 ;  /* 0x0000000107079824 */ /* 0x000fe200078e0a00 */
[----:B------:R-:W-:Y:S02]  /*64c0*/  ISETP.GT.U32.AND P1, PT, R0, R41, PT ;  /* 0x000000290000720c */ /* 0x000fe40003f24070 */
[----:B------:R-:W-:-:S02]  /*64d0*/  IABS R39, R52 ;  /* 0x0000003400277213 */ /* 0x000fc40000000000 */
[----:B------:R-:W-:-:S03]  /*64e0*/  ISETP.GT.U32.AND P6, PT, R0, R7, PT ;  /* 0x000000070000720c */ /* 0x000fc60003fc4070 */
[----:B------:R-:W-:-:S06]  /*64f0*/  IMAD.HI.U32 R6, R54, R39, RZ ;  /* 0x0000002736067227 */ /* 0x000fcc00078e00ff */
[----:B------:R-:W-:Y:S02]  /*6500*/  @!P1 IMAD.IADD R41, R41, 0x1, -R0 ;  /* 0x0000000129299824 */ /* 0x000fe400078e0a00 */
[----:B0-----:R-:W-:-:S04]  /*6510*/  IMAD.HI.U32 R8, R54, R4, RZ ;  /* 0x0000000436087227 */ /* 0x001fc800078e00ff */
[----:B------:R-:W-:Y:S02]  /*6520*/  IMAD.MOV R6, RZ, RZ, -R6 ;  /* 0x000000ffff067224 */ /* 0x000fe400078e0a06 */
[----:B-1----:R-:W-:Y:S02]  /*6530*/  IMAD.MOV.U32 R9, RZ, RZ, R41 ;  /* 0x000000ffff097224 */ /* 0x002fe400078e0029 */
[----:B------:R-:W-:Y:S02]  /*6540*/  IMAD.MOV R8, RZ, RZ, -R8 ;  /* 0x000000ffff087224 */ /* 0x000fe400078e0a08 */
[C---:B------:R-:W-:Y:S02]  /*6550*/  IMAD R39, R0.reuse, R6, R39 ;  /* 0x0000000600277224 */ /* 0x040fe400078e0227 */
[----:B------:R-:W-:Y:S02]  /*6560*/  @!P2 IMAD.MOV R9, RZ, RZ, -R9 ;  /* 0x000000ffff09a224 */ /* 0x000fe400078e0a09 */
[C---:B------:R-:W-:Y:S01]  /*6570*/  IMAD R4, R0.reuse, R8, R4 ;  /* 0x0000000800047224 */ /* 0x040fe200078e0204 */
[----:B------:R-:W-:Y:S01]  /*6580*/  ISETP.GT.U32.AND P3, PT, R0, R39, PT ;  /* 0x000000270000720c */ /* 0x000fe20003f64070 */
[----:B------:R-:W-:Y:S01]  /*6590*/  @!P6 IMAD.IADD R7, R7, 0x1, -R0 ;  /* 0x000000010707e824 */ /* 0x000fe200078e0a00 */
[----:B------:R-:W-:Y:S01]  /*65a0*/  ISETP.GE.AND P6, PT, R52, RZ, PT ;  /* 0x000000ff3400720c */ /* 0x000fe20003fc6270 */
[----:B------:R0:W-:Y:S01]  /*65b0*/  STL [R1+0x130], R9 ;  /* 0x0001300901007387 */ /* 0x0001e20000100800 */
[----:B------:R-:W-:-:S03]  /*65c0*/  ISETP.GT.U32.AND P1, PT, R0, R4, PT ;  /* 0x000000040000720c */ /* 0x000fc60003f24070 */
[----:B------:R-:W4:Y:S01]  /*65d0*/  LDL.LU R52, [R1+0x470] ;  /* 0x0004700001347983 */ /* 0x000f220000300800 */
[----:B------:R-:W-:Y:S01]  /*65e0*/  @!P0 IMAD.MOV R7, RZ, RZ, -R7 ;  /* 0x000000ffff078224 */ /* 0x000fe200078e0a07 */
[----:B------:R-:W-:Y:S02]  /*65f0*/  IABS R5, R57 ;  /* 0x0000003900057213 */ /* 0x000fe40000000000 */
[----:B------:R-:W-:Y:S02]  /*6600*/  ISETP.GE.AND P0, PT, R57, RZ, PT ;  /* 0x000000ff3900720c */ /* 0x000fe40003f06270 */
[----:B------:R-:W-:Y:S01]  /*6610*/  @!P3 IMAD.IADD R39, R39, 0x1, -R0 ;  /* 0x000000012727b824 */ /* 0x000fe200078e0a00 */
[----:B------:R1:W-:Y:S01]  /*6620*/  STL [R1+0x12c], R7 ;  /* 0x00012c0701007387 */ /* 0x0003e20000100800 */
[----:B------:R-:W-:-:S03]  /*6630*/  IMAD.MOV.U32 R2, RZ, RZ, R5 ;  /* 0x000000ffff027224 */ /* 0x000fc600078e0005 */
[----:B------:R-:W4:Y:S01]  /*6640*/  LDL.LU R57, [R1+0x474] ;  /* 0x0004740001397983 */ /* 0x000f220000300800 */
[----:B------:R-:W-:Y:S01]  /*6650*/  @!P1 IMAD.IADD R4, R4, 0x1, -R0 ;  /* 0x0000000104049824 */ /* 0x000fe200078e0a00 */
[C---:B------:R-:W-:Y:S02]  /*6660*/  ISETP.GT.U32.AND P1, PT, R0.reuse, R39, PT ;  /* 0x000000270000720c */ /* 0x040fe40003f24070 */
[----:B------:R-:W-:-:S11]  /*6670*/  ISETP.GT.U32.AND P3, PT, R0, R40, PT ;  /* 0x000000280000720c */ /* 0x000fd60003f64070 */
[--C-:B------:R-:W-:Y:S02]  /*6680*/  @!P1 IMAD.IADD R39, R39, 0x1, -R0.reuse ;  /* 0x0000000127279824 */ /* 0x100fe400078e0a00 */
[----:B------:R-:W-:-:S04]  /*6690*/  @!P3 IMAD.IADD R40, R40, 0x1, -R0 ;  /* 0x000000012828b824 */ /* 0x000fc800078e0a00 */
[----:B0-----:R-:W-:-:S04]  /*66a0*/  IMAD.MOV.U32 R9, RZ, RZ, R40 ;  /* 0x000000ffff097224 */ /* 0x001fc800078e0028 */
[----:B------:R-:W-:-:S05]  /*66b0*/  @!P4 IMAD.MOV R9, RZ, RZ, -R9 ;  /* 0x000000ffff09c224 */ /* 0x000fca00078e0a09 */
[----:B------:R0:W-:Y:S01]  /*66c0*/  STL [R1+0x120], R9 ;  /* 0x0001200901007387 */ /* 0x0001e20000100800 */
[----:B--2---:R-:W-:-:S05]  /*66d0*/  IABS R8, R58 ;  /* 0x0000003a00087213 */ /* 0x004fca0000000000 */
[----:B------:R-:W-:-:S04]  /*66e0*/  IMAD.HI.U32 R5, R54, R8, RZ ;  /* 0x0000000836057227 */ /* 0x000fc800078e00ff */
[----:B------:R-:W-:-:S04]  /*66f0*/  IMAD.MOV R5, RZ, RZ, -R5 ;  /* 0x000000ffff057224 */ /* 0x000fc800078e0a05 */
[----:B------:R-:W-:-:S05]  /*6700*/  IMAD R8, R0, R5, R8 ;  /* 0x0000000500087224 */ /* 0x000fca00078e0208 */
[----:B------:R-:W-:-:S13]  /*6710*/  ISETP.GT.U32.AND P1, PT, R0, R8, PT ;  /* 0x000000080000720c */ /* 0x000fda0003f24070 */
[----:B------:R-:W-:Y:S01]  /*6720*/  @!P1 IMAD.IADD R8, R8, 0x1, -R0 ;  /* 0x0000000108089824 */ /* 0x000fe200078e0a00 */
[----:B---3--:R-:W-:Y:S02]  /*6730*/  IABS R42, R59 ;  /* 0x0000003b002a7213 */ /* 0x008fe40000000000 */
[----:B------:R-:W-:Y:S02]  /*6740*/  ISETP.GE.AND P1, PT, R59, RZ, PT ;  /* 0x000000ff3b00720c */ /* 0x000fe40003f26270 */
[----:B------:R-:W2:Y:S01]  /*6750*/  LDL.LU R59, [R1+0x478] ;  /* 0x00047800013b7983 */ /* 0x000ea20000300800 */
[----:B------:R-:W-:-:S04]  /*6760*/  IMAD.HI.U32 R6, R54, R2, RZ ;  /* 0x0000000236067227 */ /* 0x000fc800078e00ff */
[----:B------:R-:W-:-:S04]  /*6770*/  IMAD.MOV R6, RZ, RZ, -R6 ;  /* 0x000000ffff067224 */ /* 0x000fc800078e0a06 */
[----:B------:R-:W-:Y:S02]  /*6780*/  IMAD R2, R0, R6, R2 ;  /* 0x0000000600027224 */ /* 0x000fe400078e0202 */
[----:B-1----:R-:W-:-:S03]  /*6790*/  IMAD.MOV.U32 R7, RZ, RZ, R42 ;  /* 0x000000ffff077224 */ /* 0x002fc600078e002a */
[----:B------:R-:W-:Y:S01]  /*67a0*/  ISETP.GT.U32.AND P3, PT, R0, R2, PT ;  /* 0x000000020000720c */ /* 0x000fe20003f64070 */
[----:B------:R-:W-:-:S04]  /*67b0*/  IMAD.HI.U32 R5, R54, R7, RZ ;  /* 0x0000000736057227 */ /* 0x000fc800078e00ff */
[----:B------:R-:W-:Y:S01]  /*67c0*/  IMAD.MOV R5, RZ, RZ, -R5 ;  /* 0x000000ffff057224 */ /* 0x000fe200078e0a05 */
[----:B------:R-:W-:-:S03]  /*67d0*/  ISETP.GT.U32.AND P2, PT, R0, R4, PT ;  /* 0x000000040000720c */ /* 0x000fc60003f44070 */
[----:B------:R-:W-:-:S04]  /*67e0*/  IMAD R7, R0, R5, R7 ;  /* 0x0000000500077224 */ /* 0x000fc800078e0207 */
[--C-:B------:R-:W-:Y:S01]  /*67f0*/  @!P3 IMAD.IADD R2, R2, 0x1, -R0.reuse ;  /* 0x000000010202b824 */ /* 0x100fe200078e0a00 */
[C---:B------:R-:W-:Y:S02]  /*6800*/  ISETP.GT.U32.AND P3, PT, R0.reuse, R7, PT ;  /* 0x000000070000720c */ /* 0x040fe40003f64070 */
[----:B------:R-:W-:Y:S02]  /*6810*/  IABS R6, R51 ;  /* 0x0000003300067213 */ /* 0x000fe40000000000 */
[----:B------:R-:W-:Y:S01]  /*6820*/  ISETP.GT.U32.AND P4, PT, R0, R2, PT ;  /* 0x000000020000720c */ /* 0x000fe20003f84070 */
[----:B------:R-:W-:Y:S02]  /*6830*/  @!P2 IMAD.IADD R4, R4, 0x1, -R0 ;  /* 0x000000010404a824 */ /* 0x000fe400078e0a00 */
[----:B------:R-:W-:Y:S01]  /*6840*/  IMAD.HI.U32 R43, R54, R6, RZ ;  /* 0x00000006362b7227 */ /* 0x000fe200078e00ff */
[----:B------:R-:W-:Y:S02]  /*6850*/  ISETP.GE.AND P2, PT, R58, RZ, PT ;  /* 0x000000ff3a00720c */ /* 0x000fe40003f46270 */
[----:B------:R-:W3:Y:S01]  /*6860*/  LDL.LU R58, [R1+0x47c] ;  /* 0x00047c00013a7983 */ /* 0x000ee20000300800 */
[----:B0-----:R-:W-:-:S02]  /*6870*/  IMAD.MOV.U32 R9, RZ, RZ, R39 ;  /* 0x000000ffff097224 */ /* 0x001fc400078e0027 */
[----:B------:R-:W-:Y:S01]  /*6880*/  IMAD.MOV R43, RZ, RZ, -R43 ;  /* 0x000000ffff2b7224 */ /* 0x000fe200078e0a2b */
[----:B------:R-:W3:Y:S01]  /*6890*/  LDL.LU R50, [R1+0x480] ;  /* 0x0004800001327983 */ /* 0x000ee20000300800 */
[----:B------:R-:W-:Y:S02]  /*68a0*/  @!P3 IMAD.IADD R7, R7, 0x1, -R0 ;  /* 0x000000010707b824 */ /* 0x000fe400078e0a00 */
[----:B------:R-:W-:Y:S01]  /*68b0*/  @!P6 IMAD.MOV R9, RZ, RZ, -R9 ;  /* 0x000000ffff09e224 */ /* 0x000fe200078e0a09 */
[C---:B------:R-:W-:Y:S01]  /*68c0*/  ISETP.GT.U32.AND P6, PT, R0.reuse, R8, PT ;  /* 0x000000080000720c */ /* 0x040fe20003fc4070 */
[----:B------:R-:W-:Y:S02]  /*68d0*/  IMAD R6, R0, R43, R6 ;  /* 0x0000002b00067224 */ /* 0x000fe400078e0206 */
[----:B------:R-:W-:Y:S01]  /*68e0*/  @!P4 IMAD.IADD R2, R2, 0x1, -R0 ;  /* 0x000000010202c824 */ /* 0x000fe200078e0a00 */
[----:B------:R-:W-:-:S05]  /*68f0*/  IABS R41, R53 ;  /* 0x0000003500297213 */ /* 0x000fca0000000000 */
[----:B------:R-:W-:Y:S01]  /*6900*/  IMAD.HI.U32 R42, R54, R41, RZ ;  /* 0x00000029362a7227 */ /* 0x000fe200078e00ff */
[----:B----4-:R-:W-:-:S03]  /*6910*/  IABS R5, R56 ;  /* 0x0000003800057213 */ /* 0x010fc60000000000 */
[----:B------:R-:W-:Y:S01]  /*6920*/  IMAD.MOV R42, RZ, RZ, -R42 ;  /* 0x000000ffff2a7224 */ /* 0x000fe200078e0a2a */
[C---:B------:R-:W-:Y:S01]  /*6930*/  ISETP.GT.U32.AND P3, PT, R0.reuse, R7, PT ;  /* 0x000000070000720c */ /* 0x040fe20003f64070 */
[----:B------:R-:W-:Y:S01]  /*6940*/  IMAD.MOV.U32 R43, RZ, RZ, R5 ;  /* 0x000000ffff2b7224 */ /* 0x000fe200078e0005 */
[----:B------:R0:W-:Y:S01]  /*6950*/  STL [R1+0x110], R9 ;  /* 0x0001100901007387 */ /* 0x0001e20000100800 */
[----:B------:R-:W-:Y:S02]  /*6960*/  IMAD R5, R0, R42, R41 ;  /* 0x0000002a00057224 */ /* 0x000fe400078e0229 */
[----:B------:R-:W-:Y:S01]  /*6970*/  IMAD.HI.U32 R39, R54, R43, RZ ;  /* 0x0000002b36277227 */ /* 0x000fe200078e00ff */
[----:B------:R-:W-:-:S03]  /*6980*/  ISETP.GT.U32.AND P4, PT, R0, R6, PT ;  /* 0x000000060000720c */ /* 0x000fc60003f84070 */
[----:B------:R-:W-:Y:S02]  /*6990*/  @!P5 IMAD.MOV R4, RZ, RZ, -R4 ;  /* 0x000000ffff04d224 */ /* 0x000fe400078e0a04 */
[----:B0-----:R-:W-:Y:S02]  /*69a0*/  IMAD.MOV.U32 R9, RZ, RZ, R2 ;  /* 0x000000ffff097224 */ /* 0x001fe400078e0002 */
[----:B------:R-:W-:Y:S02]  /*69b0*/  IMAD.MOV R39, RZ, RZ, -R39 ;  /* 0x000000ffff277224 */ /* 0x000fe400078e0a27 */
[----:B------:R-:W-:Y:S01]  /*69c0*/  @!P0 IMAD.MOV R9, RZ, RZ, -R9 ;  /* 0x000000ffff098224 */ /* 0x000fe200078e0a09 */
[----:B------:R-:W-:Y:S01]  /*69d0*/  ISETP.GT.U32.AND P0, PT, R0, R5, PT ;  /* 0x000000050000720c */ /* 0x000fe20003f04070 */
[----:B------:R0:W-:Y:S01]  /*69e0*/  STL [R1+0x108], R4 ;  /* 0x0001080401007387 */ /* 0x0001e20000100800 */
[--C-:B------:R-:W-:Y:S02]  /*69f0*/  @!P6 IMAD.IADD R8, R8, 0x1, -R0.reuse ;  /* 0x000000010808e824 */ /* 0x100fe400078e0a00 */
[----:B------:R-:W-:Y:S01]  /*6a00*/  @!P3 IMAD.IADD R7, R7, 0x1, -R0 ;  /* 0x000000010707b824 */ /* 0x000fe200078e0a00 */
[----:B------:R1:W-:Y:S01]  /*6a10*/  STL [R1+0x104], R9 ;  /* 0x0001040901007387 */ /* 0x0003e20000100800 */
[----:B0-----:R-:W-:-:S02]  /*6a20*/  IMAD R4, R0, R39, R43 ;  /* 0x0000002700047224 */ /* 0x001fc400078e022b */
[----:B-1----:R-:W-:-:S03]  /*6a30*/  IMAD.MOV.U32 R9, RZ, RZ, R8 ;  /* 0x000000ffff097224 */ /* 0x002fc600078e0008 */
[----:B------:R-:W-:Y:S01]  /*6a40*/  ISETP.GT.U32.AND P3, PT, R0, R4, PT ;  /* 0x000000040000720c */ /* 0x000fe20003f64070 */
[--C-:B------:R-:W-:Y:S02]  /*6a50*/  @!P4 IMAD.IADD R6, R6, 0x1, -R0.reuse ;  /* 0x000000010606c824 */ /* 0x100fe400078e0a00 */
[----:B------:R-:W-:Y:S02]  /*6a60*/  @!P2 IMAD.MOV R9, RZ, RZ, -R9 ;  /* 0x000000ffff09a224 */ /* 0x000fe400078e0a09 */
[----:B------:R-:W-:Y:S01]  /*6a70*/  @!P0 IMAD.IADD R5, R5, 0x1, -R0 ;  /* 0x0000000105058824 */ /* 0x000fe200078e0a00 */
[----:B------:R-:W-:Y:S02]  /*6a80*/  ISETP.GE.AND P6, PT, R53, RZ, PT ;  /* 0x000000ff3500720c */ /* 0x000fe40003fc6270 */
[----:B------:R-:W-:Y:S01]  /*6a90*/  STL [R1+0x100], R9 ;  /* 0x0001000901007387 */ /* 0x000fe20000100800 */
[----:B------:R-:W-:Y:S02]  /*6aa0*/  ISETP.GE.AND P4, PT, R56, RZ, PT ;  /* 0x000000ff3800720c */ /* 0x000fe40003f86270 */
[C---:B------:R-:W-:Y:S01]  /*6ab0*/  ISETP.GT.U32.AND P0, PT, R0.reuse, R6, PT ;  /* 0x000000060000720c */ /* 0x040fe20003f04070 */
[----:B------:R-:W4:Y:S01]  /*6ac0*/  LDL.LU R53, [R1+0x484] ;  /* 0x0004840001357983 */ /* 0x000f220000300800 */
[----:B------:R-:W-:-:S03]  /*6ad0*/  ISETP.GT.U32.AND P2, PT, R0, R5, PT ;  /* 0x000000050000720c */ /* 0x000fc60003f44070 */
[----:B------:R-:W4:Y:S01]  /*6ae0*/  LDL.LU R56, [R1+0x488] ;  /* 0x0004880001387983 */ /* 0x000f220000300800 */
[----:B------:R-:W-:Y:S01]  /*6af0*/  ISETP.GE.AND P5, PT, R51, RZ, PT ;  /* 0x000000ff3300720c */ /* 0x000fe20003fa6270 */
[----:B------:R-:W-:Y:S01]  /*6b00*/  @!P3 IMAD.IADD R4, R4, 0x1, -R0 ;  /* 0x000000010404b824 */ /* 0x000fe200078e0a00 */
[----:B------:R-:W-:-:S04]  /*6b10*/  IABS R40, R52 ;  /* 0x0000003400287213 */ /* 0x000fc80000000000 */
[----:B------:R-:W-:Y:S01]  /*6b20*/  ISETP.GT.U32.AND P3, PT, R0, R4, PT ;  /* 0x000000040000720c */ /* 0x000fe20003f64070 */
[----:B------:R-:W-:Y:S02]  /*6b30*/  @!P0 IMAD.IADD R6, R6, 0x1, -R0 ;  /* 0x0000000106068824 */ /* 0x000fe400078e0a00 */
[----:B------:R-:W-:-:S04]  /*6b40*/  IMAD.HI.U32 R2, R54, R40, RZ ;  /* 0x0000002836027227 */ /* 0x000fc800078e00ff */
[----:B------:R-:W-:Y:S02]  /*6b50*/  @!P2 IMAD.IADD R5, R5, 0x1, -R0 ;  /* 0x000000010505a824 */ /* 0x000fe400078e0a00 */
[----:B------:R-:W-:Y:S02]  /*6b60*/  @!P1 IMAD.MOV R7, RZ, RZ, -R7 ;  /* 0x000000ffff079224 */ /* 0x000fe400078e0a07 */
[----:B------:R-:W-:Y:S02]  /*6b70*/  @!P5 IMAD.MOV R6, RZ, RZ, -R6 ;  /* 0x000000ffff06d224 */ /* 0x000fe400078e0a06 */
[----:B------:R-:W-:Y:S02]  /*6b80*/  IMAD.MOV R2, RZ, RZ, -R2 ;  /* 0x000000ffff027224 */ /* 0x000fe400078e0a02 */
[----:B------:R-:W-:Y:S01]  /*6b90*/  @!P6 IMAD.MOV R5, RZ, RZ, -R5 ;  /* 0x000000ffff05e224 */ /* 0x000fe200078e0a05 */
[----:B------:R0:W-:Y:S01]  /*6ba0*/  STL [R1+0xfc], R7 ;  /* 0x0000fc0701007387 */ /* 0x0001e20000100800 */
[----:B------:R-:W-:Y:S01]  /*6bb0*/  IMAD R2, R0, R2, R40 ;  /* 0x0000000200027224 */ /* 0x000fe200078e0228 */
[----:B------:R-:W-:Y:S01]  /*6bc0*/  IABS R40, R57 ;  /* 0x0000003900287213 */ /* 0x000fe20000000000 */
[----:B------:R-:W-:Y:S01]  /*6bd0*/  @!P3 IMAD.IADD R4, R4, 0x1, -R0 ;  /* 0x000000010404b824 */ /* 0x000fe200078e0a00 */
[----:B------:R-:W4:Y:S01]  /*6be0*/  LDL.LU R51, [R1+0x48c] ;  /* 0x00048c0001337983 */ /* 0x000f220000300800 */
[----:B------:R-:W-:-:S03]  /*6bf0*/  ISETP.GE.AND P3, PT, R57, RZ, PT ;  /* 0x000000ff3900720c */ /* 0x000fc60003f66270 */
[----:B------:R-:W-:Y:S04]  /*6c00*/  STL [R1+0xe8], R6 ;  /* 0x0000e80601007387 */ /* 0x000fe80000100800 */
[----:B------:R1:W-:Y:S04]  /*6c10*/  STL [R1+0xe0], R5 ;  /* 0x0000e00501007387 */ /* 0x0003e80000100800 */
[----:B------:R-:W4:Y:S01]  /*6c20*/  LDL.LU R57, [R1+0x490] ;  /* 0x0004900001397983 */ /* 0x000f220000300800 */
[----:B------:R-:W-:-:S13]  /*6c30*/  ISETP.GT.U32.AND P1, PT, R0, R2, PT ;  /* 0x000000020000720c */ /* 0x000fda0003f24070 */
[----:B------:R-:W-:Y:S01]  /*6c40*/  @!P1 IMAD.IADD R2, R2, 0x1, -R0 ;  /* 0x0000000102029824 */ /* 0x000fe200078e0a00 */
[----:B--2---:R-:W-:Y:S02]  /*6c50*/  IABS R42, R59 ;  /* 0x0000003b002a7213 */ /* 0x004fe40000000000 */
[----:B------:R-:W-:Y:S02]  /*6c60*/  ISETP.GE.AND P1, PT, R59, RZ, PT ;  /* 0x000000ff3b00720c */ /* 0x000fe40003f26270 */
[----:B------:R-:W2:Y:S01]  /*6c70*/  LDL.LU R59, [R1+0x494] ;  /* 0x00049400013b7983 */ /* 0x000ea20000300800 */
[----:B------:R-:W-:Y:S02]  /*6c80*/  IMAD.MOV.U32 R8, RZ, RZ, R42 ;  /* 0x000000ffff087224 */ /* 0x000fe400078e002a */
[----:B------:R-:W-:-:S04]  /*6c90*/  IMAD.HI.U32 R42, R54, R40, RZ ;  /* 0x00000028362a7227 */ /* 0x000fc800078e00ff */
[----:B------:R-:W-:-:S04]  /*6ca0*/  IMAD.MOV R42, RZ, RZ, -R42 ;  /* 0x000000ffff2a7224 */ /* 0x000fc800078e0a2a */
[----:B------:R-:W-:-:S05]  /*6cb0*/  IMAD R40, R0, R42, R40 ;  /* 0x0000002a00287224 */ /* 0x000fca00078e0228 */
[----:B------:R-:W-:Y:S01]  /*6cc0*/  ISETP.GT.U32.AND P2, PT, R0, R40, PT ;  /* 0x000000280000720c */ /* 0x000fe20003f44070 */
[----:B------:R-:W-:Y:S01]  /*6cd0*/  IMAD.HI.U32 R43, R54, R8, RZ ;  /* 0x00000008362b7227 */ /* 0x000fe200078e00ff */
[----:B---3--:R-:W-:-:S05]  /*6ce0*/  IABS R41, R58 ;  /* 0x0000003a00297213 */ /* 0x008fca0000000000 */
[----:B------:R-:W-:Y:S01]  /*6cf0*/  IMAD.HI.U32 R42, R54, R41, RZ ;  /* 0x00000029362a7227 */ /* 0x000fe200078e00ff */
[----:B------:R-:W-:-:S03]  /*6d00*/  IABS R39, R50 ;  /* 0x0000003200277213 */ /* 0x000fc60000000000 */
[----:B------:R-:W-:Y:S02]  /*6d10*/  IMAD.MOV R42, RZ, RZ, -R42 ;  /* 0x000000ffff2a7224 */ /* 0x000fe400078e0a2a */
[----:B0-----:R-:W-:Y:S02]  /*6d20*/  IMAD.MOV.U32 R7, RZ, RZ, R39 ;  /* 0x000000ffff077224 */ /* 0x001fe400078e0027 */
[----:B------:R-:W-:Y:S02]  /*6d30*/  IMAD R41, R0, R42, R41 ;  /* 0x0000002a00297224 */ /* 0x000fe400078e0229 */
[----:B------:R-:W-:Y:S01]  /*6d40*/  @!P2 IMAD.IADD R40, R40, 0x1, -R0 ;  /* 0x000000012828a824 */ /* 0x000fe200078e0a00 */
[C---:B------:R-:W-:Y:S01]  /*6d50*/  ISETP.GT.U32.AND P2, PT, R0.reuse, R2, PT ;  /* 0x000000020000720c */ /* 0x040fe20003f44070 */
[----:B------:R-:W-:Y:S01]  /*6d60*/  @!P4 IMAD.MOV R4, RZ, RZ, -R4 ;  /* 0x000000ffff04c224 */ /* 0x000fe200078e0a04 */
[----:B------:R-:W-:Y:S01]  /*6d70*/  ISETP.GT.U32.AND P4, PT, R0, R41, PT ;  /* 0x000000290000720c */ /* 0x000fe20003f84070 */
[----:B------:R-:W-:-:S02]  /*6d80*/  IMAD.MOV R43, RZ, RZ, -R43 ;  /* 0x000000ffff2b7224 */ /* 0x000fc400078e0a2b */
[----:B------:R-:W-:Y:S01]  /*6d90*/  IMAD.HI.U32 R39, R54, R7, RZ ;  /* 0x0000000736277227 */ /* 0x000fe200078e00ff */
[----:B------:R-:W-:-:S03]  /*6da0*/  ISETP.GT.U32.AND P5, PT, R0, R40, PT ;  /* 0x000000280000720c */ /* 0x000fc60003fa4070 */
[----:B------:R-:W-:Y:S02]  /*6db0*/  IMAD R8, R0, R43, R8 ;  /* 0x0000002b00087224 */ /* 0x000fe400078e0208 */
[----:B------:R-:W-:-:S03]  /*6dc0*/  IMAD.MOV R39, RZ, RZ, -R39 ;  /* 0x000000ffff277224 */ /* 0x000fc600078e0a27 */
[C---:B------:R-:W-:Y:S01]  /*6dd0*/  ISETP.GT.U32.AND P6, PT, R0.reuse, R8, PT ;  /* 0x000000080000720c */ /* 0x040fe20003fc4070 */
[----:B-1----:R-:W-:Y:S02]  /*6de0*/  IMAD R5, R0, R39, R7 ;  /* 0x0000002700057224 */ /* 0x002fe400078e0207 */
[--C-:B------:R-:W-:Y:S02]  /*6df0*/  @!P2 IMAD.IADD R2, R2, 0x1, -R0.reuse ;  /* 0x000000010202a824 */ /* 0x100fe400078e0a00 */
[--C-:B------:R-:W-:Y:S01]  /*6e00*/  @!P4 IMAD.IADD R41, R41, 0x1, -R0.reuse ;  /* 0x000000012929c824 */ /* 0x100fe200078e0a00 */
[----:B------:R-:W-:Y:S01]  /*6e10*/  ISETP.GT.U32.AND P2, PT, R0, R5, PT ;  /* 0x000000050000720c */ /* 0x000fe20003f44070 */
[----:B------:R-:W-:Y:S01]  /*6e20*/  @!P5 IMAD.IADD R40, R40, 0x1, -R0 ;  /* 0x000000012828d824 */ /* 0x000fe200078e0a00 */
[----:B------:R-:W-:Y:S01]  /*6e30*/  ISETP.GE.AND P0, PT, R52, RZ, PT ;  /* 0x000000ff3400720c */ /* 0x000fe20003f06270 */
[----:B------:R0:W-:Y:S01]  /*6e40*/  STL [R1+0xdc], R4 ;  /* 0x0000dc0401007387 */ /* 0x0001e20000100800 */
[----:B------:R-:W-:-:S02]  /*6e50*/  ISETP.GT.U32.AND P4, PT, R0, R41, PT ;  /* 0x000000290000720c */ /* 0x000fc40003f84070 */
[----:B------:R-:W-:Y:S02]  /*6e60*/  ISETP.GE.AND P5, PT, R58, RZ, PT ;  /* 0x000000ff3a00720c */ /* 0x000fe40003fa6270 */
[----:B------:R-:W3:Y:S01]  /*6e70*/  LDL.LU R58, [R1+0x498] ;  /* 0x00049800013a7983 */ /* 0x000ee20000300800 */
[----:B------:R-:W-:-:S04]  /*6e80*/  @!P6 IMAD.IADD R8, R8, 0x1, -R0 ;  /* 0x000000010808e824 */ /* 0x000fc800078e0a00 */
[----:B------:R-:W-:Y:S01]  /*6e90*/  @!P2 IMAD.IADD R5, R5, 0x1, -R0 ;  /* 0x000000010505a824 */ /* 0x000fe200078e0a00 */
[C---:B------:R-:W-:Y:S01]  /*6ea0*/  ISETP.GT.U32.AND P6, PT, R0.reuse, R8, PT ;  /* 0x000000080000720c */ /* 0x040fe20003fc4070 */
[----:B------:R-:W-:Y:S01]  /*6eb0*/  @!P0 IMAD.MOV R2, RZ, RZ, -R2 ;  /* 0x000000ffff028224 */ /* 0x000fe200078e0a02 */
[----:B------:R-:W3:Y:S01]  /*6ec0*/  LDL.LU R52, [R1+0x49c] ;  /* 0x00049c0001347983 */ /* 0x000ee20000300800 */
[----:B------:R-:W-:Y:S01]  /*6ed0*/  @!P4 IMAD.IADD R41, R41, 0x1, -R0 ;  /* 0x000000012929c824 */ /* 0x000fe200078e0a00 */
[----:B------:R-:W-:Y:S01]  /*6ee0*/  ISETP.GT.U32.AND P0, PT, R0, R5, PT ;  /* 0x000000050000720c */ /* 0x000fe20003f04070 */
[----:B------:R-:W-:Y:S01]  /*6ef0*/  IMAD.MOV.U32 R9, RZ, RZ, R40 ;  /* 0x000000ffff097224 */ /* 0x000fe200078e0028 */
[----:B----4-:R-:W-:-:S05]  /*6f00*/  IABS R7, R56 ;  /* 0x0000003800077213 */ /* 0x010fca0000000000 */
[----:B------:R-:W-:Y:S01]  /*6f10*/  IMAD.HI.U32 R42, R54, R7, RZ ;  /* 0x00000007362a7227 */ /* 0x000fe200078e00ff */
[----:B------:R-:W-:-:S03]  /*6f20*/  IABS R6, R53 ;  /* 0x0000003500067213 */ /* 0x000fc60000000000 */
[----:B------:R-:W-:Y:S02]  /*6f30*/  IMAD.MOV R42, RZ, RZ, -R42 ;  /* 0x000000ffff2a7224 */ /* 0x000fe400078e0a2a */
[----:B0-----:R-:W-:-:S04]  /*6f40*/  IMAD.HI.U32 R4, R54, R6, RZ ;  /* 0x0000000636047227 */ /* 0x001fc800078e00ff */
[----:B------:R-:W-:Y:S02]  /*6f50*/  IMAD R7, R0, R42, R7 ;  /* 0x0000002a00077224 */ /* 0x000fe400078e0207 */
[----:B------:R-:W-:-:S03]  /*6f60*/  IMAD.MOV R4, RZ, RZ, -R4 ;  /* 0x000000ffff047224 */ /* 0x000fc600078e0a04 */
[C---:B------:R-:W-:Y:S01]  /*6f70*/  ISETP.GT.U32.AND P4, PT, R0.reuse, R7, PT ;  /* 0x000000070000720c */ /* 0x040fe20003f84070 */
[----:B------:R-:W-:Y:S02]  /*6f80*/  IMAD R4, R0, R4, R6 ;  /* 0x0000000400047224 */ /* 0x000fe400078e0206 */
[--C-:B------:R-:W-:Y:S02]  /*6f90*/  @!P6 IMAD.IADD R8, R8, 0x1, -R0.reuse ;  /* 0x000000010808e824 */ /* 0x100fe400078e0a00 */
[----:B------:R-:W-:Y:S01]  /*6fa0*/  @!P3 IMAD.MOV R9, RZ, RZ, -R9 ;  /* 0x000000ffff09b224 */ /* 0x000fe200078e0a09 */
[----:B------:R-:W-:Y:S01]  /*6fb0*/  STL [R1+0xd8], R2 ;  /* 0x0000d80201007387 */ /* 0x000fe20000100800 */
[----:B------:R-:W-:Y:S01]  /*6fc0*/  @!P0 IMAD.IADD R5, R5, 0x1, -R0 ;  /* 0x0000000105058824 */ /* 0x000fe200078e0a00 */
[----:B------:R-:W-:Y:S01]  /*6fd0*/  ISETP.GE.AND P0, PT, R53, RZ, PT ;  /* 0x000000ff3500720c */ /* 0x000fe20003f06270 */
[----:B------:R-:W-:Y:S01]  /*6fe0*/  @!P1 IMAD.MOV R8, RZ, RZ, -R8 ;  /* 0x000000ffff089224 */ /* 0x000fe200078e0a08 */
[----:B------:R-:W4:Y:S01]  /*6ff0*/  LDL.LU R53, [R1+0x4a0] ;  /* 0x0004a00001357983 */ /* 0x000f220000300800 */
[----:B------:R-:W-:-:S02]  /*7000*/  IABS R6, R57 ;  /* 0x0000003900067213 */ /* 0x000fc40000000000 */
[----:B------:R-:W-:-:S03]  /*7010*/  @!P4 IMAD.IADD R7, R7, 0x1, -R0 ;  /* 0x000000010707c824 */ /* 0x000fc600078e0a00 */
[----:B------:R-:W-:Y:S01]  /*7020*/  IMAD.HI.U32 R44, R54, R6, RZ ;  /* 0x00000006362c7227 */ /* 0x000fe200078e00ff */
[----:B------:R-:W-:Y:S02]  /*7030*/  ISETP.GE.AND P4, PT, R56, RZ, PT ;  /* 0x000000ff3800720c */ /* 0x000fe40003f86270 */
[----:B------:R-:W4:Y:S01]  /*7040*/  LDL.LU R56, [R1+0x4a4] ;  /* 0x0004a40001387983 */ /* 0x000f220000300800 */
[----:B------:R-:W-:-:S03]  /*7050*/  IMAD.MOV R44, RZ, RZ, -R44 ;  /* 0x000000ffff2c7224 */ /* 0x000fc600078e0a2c */
[----:B------:R-:W-:Y:S01]  /*7060*/  STL [R1+0xc0], R9 ;  /* 0x0000c00901007387 */ /* 0x000fe20000100800 */
[----:B------:R-:W-:Y:S01]  /*7070*/  IMAD R6, R0, R44, R6 ;  /* 0x0000002c00067224 */ /* 0x000fe200078e0206 */
[----:B------:R-:W-:Y:S02]  /*7080*/  ISETP.GE.AND P2, PT, R50, RZ, PT ;  /* 0x000000ff3200720c */ /* 0x000fe40003f46270 */
[----:B------:R0:W-:Y:S02]  /*7090*/  STL [R1+0xbc], R8 ;  /* 0x0000bc0801007387 */ /* 0x0001e40000100800 */
[----:B0-----:R-:W-:-:S04]  /*70a0*/  IMAD.MOV.U32 R8, RZ, RZ, R41 ;  /* 0x000000ffff087224 */ /* 0x001fc800078e0029 */
[----:B------:R-:W-:Y:S01]  /*70b0*/  @!P5 IMAD.MOV R8, RZ, RZ, -R8 ;  /* 0x000000ffff08d224 */ /* 0x000fe200078e0a08 */
[----:B------:R-:W-:-:S04]  /*70c0*/  ISETP.GT.U32.AND P5, PT, R0, R6, PT ;  /* 0x000000060000720c */ /* 0x000fc80003fa4070 */
[----:B------:R-:W-:Y:S01]  /*70d0*/  @!P2 IMAD.MOV R5, RZ, RZ, -R5 ;  /* 0x000000ffff05a224 */ /* 0x000fe200078e0a05 */
[----:B------:R-:W-:Y:S04]  /*70e0*/  STL [R1+0xb8], R8 ;  /* 0x0000b80801007387 */ /* 0x000fe80000100800 */
[----:B------:R0:W-:Y:S04]  /*70f0*/  STL [R1+0xac], R5 ;  /* 0x0000ac0501007387 */ /* 0x0001e80000100800 */
[----:B------:R-:W-:Y:S01]  /*7100*/  @!P5 IMAD.IADD R6, R6, 0x1, -R0 ;  /* 0x000000010606d824 */ /* 0x000fe200078e0a00 */
[----:B--2---:R-:W-:-:S02]  /*7110*/  IABS R2, R59 ;  /* 0x0000003b00027213 */ /* 0x004fc40000000000 */
[----:B------:R-:W-:Y:S02]  /*7120*/  ISETP.GE.AND P5, PT, R59, RZ, PT ;  /* 0x000000ff3b00720c */ /* 0x000fe40003fa6270 */
[----:B------:R-:W2:Y:S01]  /*7130*/  LDL.LU R59, [R1+0x4a8] ;  /* 0x0004a800013b7983 */ /* 0x000ea20000300800 */
[----:B------:R-:W-:Y:S02]  /*7140*/  IABS R39, R51 ;  /* 0x0000003300277213 */ /* 0x000fe40000000000 */
[----:B------:R-:W-:-:S03]  /*7150*/  ISETP.GT.U32.AND P6, PT, R0, R4, PT ;  /* 0x000000040000720c */ /* 0x000fc60003fc4070 */
[----:B------:R-:W-:-:S04]  /*7160*/  IMAD.HI.U32 R42, R54, R39, RZ ;  /* 0x00000027362a7227 */ /* 0x000fc800078e00ff */
[----:B------:R-:W-:-:S04]  /*7170*/  IMAD.MOV R42, RZ, RZ, -R42 ;  /* 0x000000ffff2a7224 */ /* 0x000fc800078e0a2a */
[----:B------:R-:W-:Y:S02]  /*7180*/  IMAD R39, R0, R42, R39 ;  /* 0x0000002a00277224 */ /* 0x000fe400078e0227 */
[----:B------:R-:W-:-:S03]  /*7190*/  @!P6 IMAD.IADD R4, R4, 0x1, -R0 ;  /* 0x000000010404e824 */ /* 0x000fc600078e0a00 */
[----:B------:R-:W-:Y:S01]  /*71a0*/  ISETP.GT.U32.AND P6, PT, R0, R39, PT ;  /* 0x000000270000720c */ /* 0x000fe20003fc4070 */
[----:B------:R-:W-:Y:S01]  /*71b0*/  IMAD.HI.U32 R43, R54, R2, RZ ;  /* 0x00000002362b7227 */ /* 0x000fe200078e00ff */
[----:B------:R-:W-:-:S03]  /*71c0*/  ISETP.GT.U32.AND P3, PT, R0, R4, PT ;  /* 0x000000040000720c */ /* 0x000fc60003f64070 */
[----:B------:R-:W-:-:S08]  /*71d0*/  IMAD.MOV R43, RZ, RZ, -R43 ;  /* 0x000000ffff2b7224 */ /* 0x000fd000078e0a2b */
[----:B------:R-:W-:-:S05]  /*71e0*/  @!P6 IMAD.IADD R39, R39, 0x1, -R0 ;  /* 0x000000012727e824 */ /* 0x000fca00078e0a00 */
[C---:B------:R-:W-:Y:S01]  /*71f0*/  ISETP.GT.U32.AND P6, PT, R0.reuse, R39, PT ;  /* 0x000000270000720c */ /* 0x040fe20003fc4070 */
[C---:B------:R-:W-:Y:S01]  /*7200*/  IMAD R2, R0.reuse, R43, R2 ;  /* 0x0000002b00027224 */ /* 0x040fe200078e0202 */
[----:B------:R-:W-:Y:S01]  /*7210*/  ISETP.GT.U32.AND P1, PT, R0, R7, PT ;  /* 0x000000070000720c */ /* 0x000fe20003f24070 */
[----:B------:R-:W-:-:S03]  /*7220*/  @!P3 IMAD.IADD R4, R4, 0x1, -R0 ;  /* 0x000000010404b824 */ /* 0x000fc600078e0a00 */
[C---:B------:R-:W-:Y:S01]  /*7230*/  ISETP.GT.U32.AND P3, PT, R0.reuse, R2, PT ;  /* 0x000000020000720c */ /* 0x040fe20003f64070 */
[----:B------:R-:W-:Y:S01]  /*7240*/  @!P0 IMAD.MOV R4, RZ, RZ, -R4 ;  /* 0x000000ffff048224 */ /* 0x000fe200078e0a04 */
[----:B------:R-:W-:-:S05]  /*7250*/  ISETP.GT.U32.AND P0, PT, R0, R6, PT ;  /* 0x000000060000720c */ /* 0x000fca0003f04070 */
[----:B------:R-:W-:Y:S01]  /*7260*/  @!P6 IMAD.IADD R39, R39, 0x1, -R0 ;  /* 0x000000012727e824 */ /* 0x000fe200078e0a00 */
[----:B---3--:R-:W-:-:S05]  /*7270*/  IABS R42, R58 ;  /* 0x0000003a002a7213 */ /* 0x008fca0000000000 */
[----:B------:R-:W-:-:S04]  /*7280*/  IMAD.HI.U32 R40, R54, R42, RZ ;  /* 0x0000002a36287227 */ /* 0x000fc800078e00ff */
[----:B------:R-:W-:-:S04]  /*7290*/  IMAD.MOV R40, RZ, RZ, -R40 ;  /* 0x000000ffff287224 */ /* 0x000fc800078e0a28 */
[----:B0-----:R-:W-:Y:S01]  /*72a0*/  IMAD R5, R0, R40, R42 ;  /* 0x0000002800057224 */ /* 0x001fe200078e022a */
[----:B------:R-:W-:-:S04]  /*72b0*/  IABS R43, R52 ;  /* 0x00000034002b7213 */ /* 0x000fc80000000000 */
[----:B------:R-:W-:Y:S01]  /*72c0*/  ISETP.GT.U32.AND P6, PT, R0, R5, PT ;  /* 0x000000050000720c */ /* 0x000fe20003fc4070 */
[----:B------:R-:W-:Y:S01]  /*72d0*/  IMAD.HI.U32 R40, R54, R43, RZ ;  /* 0x0000002b36287227 */ /* 0x000fe200078e00ff */
[----:B------:R0:W-:Y:S03]  /*72e0*/  STL [R1+0xa4], R4 ;  /* 0x0000a40401007387 */ /* 0x0001e60000100800 */
[--C-:B------:R-:W-:Y:S02]  /*72f0*/  @!P1 IMAD.IADD R7, R7, 0x1, -R0.reuse ;  /* 0x0000000107079824 */ /* 0x100fe400078e0a00 */
[----:B------:R-:W-:Y:S01]  /*7300*/  @!P3 IMAD.IADD R2, R2, 0x1, -R0 ;  /* 0x000000010202b824 */ /* 0x000fe200078e0a00 */
[----:B------:R-:W-:Y:S01]  /*7310*/  ISETP.GE.AND P1, PT, R57, RZ, PT ;  /* 0x000000ff3900720c */ /* 0x000fe20003f26270 */
[----:B------:R-:W-:Y:S01]  /*7320*/  IMAD.MOV.U32 R9, RZ, RZ, R7 ;  /* 0x000000ffff097224 */ /* 0x000fe200078e0007 */
[----:B------:R-:W3:Y:S01]  /*7330*/  LDL.LU R57, [R1+0x4ac] ;  /* 0x0004ac0001397983 */ /* 0x000ee20000300800 */
[----:B0-----:R-:W-:-:S02]  /*7340*/  IMAD.MOV R4, RZ, RZ, -R40 ;  /* 0x000000ffff047224 */ /* 0x001fc400078e0a28 */
[--C-:B------:R-:W-:Y:S01]  /*7350*/  @!P6 IMAD.IADD R5, R5, 0x1, -R0.reuse ;  /* 0x000000010505e824 */ /* 0x100fe200078e0a00 */
[C---:B------:R-:W-:Y:S01]  /*7360*/  ISETP.GT.U32.AND P6, PT, R0.reuse, R2, PT ;  /* 0x000000020000720c */ /* 0x040fe20003fc4070 */
[----:B------:R-:W-:Y:S02]  /*7370*/  IMAD R4, R0, R4, R43 ;  /* 0x0000000400047224 */ /* 0x000fe400078e022b */
[----:B------:R-:W-:Y:S01]  /*7380*/  @!P4 IMAD.MOV R9, RZ, RZ, -R9 ;  /* 0x000000ffff09c224 */ /* 0x000fe200078e0a09 */
[----:B------:R-:W-:Y:S01]  /*7390*/  ISETP.GE.AND P3, PT, R58, RZ, PT ;  /* 0x000000ff3a00720c */ /* 0x000fe20003f66270 */
[--C-:B------:R-:W-:Y:S01]  /*73a0*/  @!P0 IMAD.IADD R6, R6, 0x1, -R0.reuse ;  /* 0x0000000106068824 */ /* 0x100fe200078e0a00 */
[----:B------:R-:W-:Y:S01]  /*73b0*/  ISETP.GT.U32.AND P0, PT, R0, R4, PT ;  /* 0x000000040000720c */ /* 0x000fe20003f04070 */
[----:B------:R-:W3:Y:S04]  /*73c0*/  LDL.LU R58, [R1+0x4b0] ;  /* 0x0004b000013a7983 */ /* 0x000ee80000300800 */
[----:B------:R0:W-:Y:S02]  /*73d0*/  STL [R1+0x9c], R9 ;  /* 0x00009c0901007387 */ /* 0x0001e40000100800 */
[----:B------:R-:W-:-:S02]  /*73e0*/  @!P6 IMAD.IADD R2, R2, 0x1, -R0 ;  /* 0x000000010202e824 */ /* 0x000fc400078e0a00 */
[----:B0-----:R-:W-:-:S04]  /*73f0*/  IMAD.MOV.U32 R9, RZ, RZ, R6 ;  /* 0x000000ffff097224 */ /* 0x001fc800078e0006 */
[----:B------:R-:W-:Y:S02]  /*7400*/  @!P1 IMAD.MOV R9, RZ, RZ, -R9 ;  /* 0x000000ffff099224 */ /* 0x000fe400078e0a09 */
[----:B------:R-:W-:-:S03]  /*7410*/  @!P0 IMAD.IADD R4, R4, 0x1, -R0 ;  /* 0x0000000104048824 */ /* 0x000fc600078e0a00 */
[----:B------:R0:W-:Y:S02]  /*7420*/  STL [R1+0x30], R9 ;  /* 0x0000300901007387 */ /* 0x0001e40000100800 */
[----:B0-----:R-:W-:Y:S01]  /*7430*/  IMAD.MOV.U32 R9, RZ, RZ, R2 ;  /* 0x000000ffff097224 */ /* 0x001fe200078e0002 */
[----:B--2---:R-:W-:Y:S02]  /*7440*/  IABS R2, R59 ;  /* 0x0000003b00027213 */ /* 0x004fe40000000000 */
[----:B------:R-:W-:Y:S02]  /*7450*/  ISETP.GE.AND P0, PT, R59, RZ, PT ;  /* 0x000000ff3b00720c */ /* 0x000fe40003f06270 */
[----:B------:R-:W2:Y:S01]  /*7460*/  LDL.LU R59, [R1+0x4b4] ;  /* 0x0004b400013b7983 */ /* 0x000ea20000300800 */
[----:B----4-:R-:W-:Y:S02]  /*7470*/  IABS R40, R56 ;  /* 0x0000003800287213 */ /* 0x010fe40000000000 */
[----:B------:R-:W-:-:S03]  /*7480*/  IABS R8, R53 ;  /* 0x0000003500087213 */ /* 0x000fc60000000000 */
[----:B------:R-:W-:Y:S02]  /*7490*/  IMAD.MOV.U32 R7, RZ, RZ, R40 ;  /* 0x000000ffff077224 */ /* 0x000fe400078e0028 */
[----:B------:R-:W-:-:S04]  /*74a0*/  IMAD.HI.U32 R40, R54, R8, RZ ;  /* 0x0000000836287227 */ /* 0x000fc800078e00ff */
[----:B------:R-:W-:-:S04]  /*74b0*/  IMAD.MOV R40, RZ, RZ, -R40 ;  /* 0x000000ffff287224 */ /* 0x000fc800078e0a28 */
[C---:B------:R-:W-:Y:S01]  /*74c0*/  IMAD R6, R0.reuse, R40, R8 ;  /* 0x0000002800067224 */ /* 0x040fe200078e0208 */
[----:B------:R-:W-:-:S04]  /*74d0*/  ISETP.GT.U32.AND P4, PT, R0, R5, PT ;  /* 0x000000050000720c */ /* 0x000fc80003f84070 */
[C---:B------:R-:W-:Y:S02]  /*74e0*/  ISETP.GT.U32.AND P6, PT, R0.reuse, R6, PT ;  /* 0x000000060000720c */ /* 0x040fe40003fc4070 */
[----:B------:R-:W-:Y:S01]  /*74f0*/  ISETP.GE.AND P2, PT, R51, RZ, PT ;  /* 0x000000ff3300720c */ /* 0x000fe20003f46270 */
[----:B------:R-:W-:Y:S01]  /*7500*/  @!P5 IMAD.MOV R9, RZ, RZ, -R9 ;  /* 0x000000ffff09d224 */ /* 0x000fe200078e0a09 */
[----:B------:R-:W-:Y:S02]  /*7510*/  ISETP.GT.U32.AND P5, PT, R0, R4, PT ;  /* 0x000000040000720c */ /* 0x000fe40003fa4070 */
[----:B------:R-:W-:Y:S02]  /*7520*/  ISETP.GE.AND P1, PT, R53, RZ, PT ;  /* 0x000000ff3500720c */ /* 0x000fe40003f26270 */
[----:B------:R-:W4:Y:S01]  /*7530*/  LDL.LU R53, [R1+0x4b8] ;  /* 0x0004b80001357983 */ /* 0x000f220000300800 */
[----:B------:R-:W-:-:S04]  /*7540*/  @!P4 IMAD.IADD R5, R5, 0x1, -R0 ;  /* 0x000000010505c824 */ /* 0x000fc800078e0a00 */
[--C-:B------:R-:W-:Y:S01]  /*7550*/  @!P6 IMAD.IADD R6, R6, 0x1, -R0.reuse ;  /* 0x000000010606e824 */ /* 0x100fe200078e0a00 */
[----:B------:R0:W-:Y:S01]  /*7560*/  STL [R1+0x34], R9 ;  /* 0x0000340901007387 */ /* 0x0001e20000100800 */
[----:B------:R-:W-:Y:S01]  /*7570*/  @!P2 IMAD.MOV R39, RZ, RZ, -R39 ;  /* 0x000000ffff27a224 */ /* 0x000fe200078e0a27 */
[----:B------:R-:W-:Y:S02]  /*7580*/  ISETP.GE.AND P4, PT, R56, RZ, PT ;  /* 0x000000ff3800720c */ /* 0x000fe40003f86270 */
[----:B------:R-:W-:Y:S01]  /*7590*/  ISETP.GT.U32.AND P6, PT, R0, R6, PT ;  /* 0x000000060000720c */ /* 0x000fe20003fc4070 */
[----:B------:R-:W4:Y:S01]  /*75a0*/  LDL.LU R56, [R1+0x4bc] ;  /* 0x0004bc0001387983 */ /* 0x000f220000300800 */
[----:B------:R-:W-:Y:S01]  /*75b0*/  ISETP.GE.AND P2, PT, R52, RZ, PT ;  /* 0x000000ff3400720c */ /* 0x000fe20003f46270 */
[----:B------:R-:W-:Y:S02]  /*75c0*/  @!P5 IMAD.IADD R4, R4, 0x1, -R0 ;  /* 0x000000010404d824 */ /* 0x000fe400078e0a00 */
[----:B------:R-:W4:Y:S01]  /*75d0*/  LDL.LU R61, [R1+0x4c0] ;  /* 0x0004c000013d7983 */ /* 0x000f220000300800 */
[----:B0-----:R-:W-:-:S04]  /*75e0*/  IMAD.MOV.U32 R9, RZ, RZ, R5 ;  /* 0x000000ffff097224 */ /* 0x001fc800078e0005 */
[----:B------:R-:W-:-:S03]  /*75f0*/  @!P3 IMAD.MOV R9, RZ, RZ, -R9 ;  /* 0x000000ffff09b224 */ /* 0x000fc600078e0a09 */
[----:B------:R-:W-:Y:S02]  /*7600*/  @!P6 IMAD.IADD R6, R6, 0x1, -R0 ;  /* 0x000000010606e824 */ /* 0x000fe400078e0a00 */
[----:B------:R0:W-:Y:S02]  /*7610*/  STL [R1+0x68], R9 ;  /* 0x0000680901007387 */ /* 0x0001e40000100800 */
[----:B------:R-:W-:Y:S02]  /*7620*/  @!P1 IMAD.MOV R6, RZ, RZ, -R6 ;  /* 0x000000ffff069224 */ /* 0x000fe400078e0a06 */
[----:B0-----:R-:W-:-:S04]  /*7630*/  IMAD.MOV.U32 R9, RZ, RZ, R4 ;  /* 0x000000ffff097224 */ /* 0x001fc800078e0004 */
[----:B------:R-:W-:-:S05]  /*7640*/  @!P2 IMAD.MOV R9, RZ, RZ, -R9 ;  /* 0x000000ffff09a224 */ /* 0x000fca00078e0a09 */
[----:B------:R0:W-:Y:S04]  /*7650*/  STL [R1+0x6c], R9 ;  /* 0x00006c0901007387 */ /* 0x0001e80000100800 */
[----:B------:R1:W-:Y:S01]  /*7660*/  STL [R1+0x74], R6 ;  /* 0x0000740601007387 */ /* 0x0003e20000100800 */
[----:B---3--:R-:W-:Y:S02]  /*7670*/  IABS R40, R57 ;  /* 0x0000003900287213 */ /* 0x008fe40000000000 */
[----:B------:R-:W-:Y:S02]  /*7680*/  ISETP.GE.AND P3, PT, R57, RZ, PT ;  /* 0x000000ff3900720c */ /* 0x000fe40003f66270 */
[----:B------:R-:W3:Y:S01]  /*7690*/  LDL.LU R57, [R1+0x4c4] ;  /* 0x0004c40001397983 */ /* 0x000ee20000300800 */
[----:B------:R-:W-:-:S02]  /*76a0*/  IABS R41, R58 ;  /* 0x0000003a00297213 */ /* 0x000fc40000000000 */
[----:B------:R-:W-:Y:S02]  /*76b0*/  ISETP.GE.AND P2, PT, R58, RZ, PT ;  /* 0x000000ff3a00720c */ /* 0x000fe40003f46270 */
[----:B------:R-:W3:Y:S01]  /*76c0*/  LDL.LU R58, [R1+0x4c8] ;  /* 0x0004c800013a7983 */ /* 0x000ee20000300800 */
[----:B--2---:R-:W-:Y:S02]  /*76d0*/  ISETP.GE.AND P1, PT, R59, RZ, PT ;  /* 0x000000ff3b00720c */ /* 0x004fe40003f26270 */
[----:B------:R-:W-:Y:S02]  /*76e0*/  IABS R42, R59 ;  /* 0x0000003b002a7213 */ /* 0x000fe40000000000 */
[----:B------:R-:W2:Y:S01]  /*76f0*/  LDL.LU R59, [R1+0x4cc] ;  /* 0x0004cc00013b7983 */ /* 0x000ea20000300800 */
[----:B------:R-:W-:-:S03]  /*7700*/  IMAD.HI.U32 R8, R54, R7, RZ ;  /* 0x0000000736087227 */ /* 0x000fc600078e00ff */
[----:B------:R-:W2:Y:S01]  /*7710*/  LDL.LU R55, [R1+0x4d0] ;  /* 0x0004d00001377983 */ /* 0x000ea20000300800 */
[----:B------:R-:W-:-:S04]  /*7720*/  IMAD.MOV R8, RZ, RZ, -R8 ;  /* 0x000000ffff087224 */ /* 0x000fc800078e0a08 */
[----:B------:R-:W-:-:S05]  /*7730*/  IMAD R7, R0, R8, R7 ;  /* 0x0000000800077224 */ /* 0x000fca00078e0207 */
[----:B------:R-:W-:Y:S01]  /*7740*/  ISETP.GT.U32.AND P5, PT, R0, R7, PT ;  /* 0x000000070000720c */ /* 0x000fe20003fa4070 */
[----:B------:R-:W-:-:S12]  /*7750*/  IMAD.HI.U32 R8, R54, R2, RZ ;  /* 0x0000000236087227 */ /* 0x000fd800078e00ff */
[----:B------:R-:W-:-:S05]  /*7760*/  @!P5 IMAD.IADD R7, R7, 0x1, -R0 ;  /* 0x000000010707d824 */ /* 0x000fca00078e0a00 */
[----:B------:R-:W-:Y:S01]  /*7770*/  ISETP.GT.U32.AND P5, PT, R0, R7, PT ;  /* 0x000000070000720c */ /* 0x000fe20003fa4070 */
[----:B------:R-:W-:Y:S02]  /*7780*/  IMAD.MOV R8, RZ, RZ, -R8 ;  /* 0x000000ffff087224 */ /* 0x000fe400078e0a08 */
[----:B------:R-:W-:-:S04]  /*7790*/  IMAD.HI.U32 R4, R54, R41, RZ ;  /* 0x0000002936047227 */ /* 0x000fc800078e00ff */
[----:B------:R-:W-:Y:S02]  /*77a0*/  IMAD R2, R0, R8, R2 ;  /* 0x0000000800027224 */ /* 0x000fe400078e0202 */
[----:B------:R-:W-:Y:S02]  /*77b0*/  IMAD.MOV R4, RZ, RZ, -R4 ;  /* 0x000000ffff047224 */ /* 0x000fe400078e0a04 */
[----:B------:R-:W-:Y:S01]  /*77c0*/  IMAD.HI.U32 R5, R54, R40, RZ ;  /* 0x0000002836057227 */ /* 0x000fe200078e00ff */
[----:B------:R-:W-:-:S03]  /*77d0*/  ISETP.GT.U32.AND P6, PT, R0, R2, PT ;  /* 0x000000020000720c */ /* 0x000fc60003fc4070 */
[----:B------:R-:W-:Y:S02]  /*77e0*/  @!P5 IMAD.IADD R7, R7, 0x1, -R0 ;  /* 0x000000010707d824 */ /* 0x000fe400078e0a00 */
[C---:B------:R-:W-:Y:S02]  /*77f0*/  IMAD R41, R0.reuse, R4, R41 ;  /* 0x0000000400297224 */ /* 0x040fe400078e0229 */
[----:B0-----:R-:W-:Y:S02]  /*7800*/  IMAD.MOV.U32 R9, RZ, RZ, R7 ;  /* 0x000000ffff097224 */ /* 0x001fe400078e0007 */
[----:B------:R-:W-:Y:S02]  /*7810*/  IMAD.MOV R5, RZ, RZ, -R5 ;  /* 0x000000ffff057224 */ /* 0x000fe400078e0a05 */
[----:B------:R-:W-:Y:S01]  /*7820*/  @!P4 IMAD.MOV R9, RZ, RZ, -R9 ;  /* 0x000000ffff09c224 */ /* 0x000fe200078e0a09 */
[C---:B------:R-:W-:Y:S01]  /*7830*/  ISETP.GT.U32.AND P4, PT, R0.reuse, R41, PT ;  /* 0x000000290000720c */ /* 0x040fe20003f84070 */
[----:B------:R-:W-:-:S02]  /*7840*/  IMAD R40, R0, R5, R40 ;  /* 0x0000000500287224 */ /* 0x000fc400078e0228 */
[----:B------:R-:W-:-:S03]  /*7850*/  @!P6 IMAD.IADD R2, R2, 0x1, -R0 ;  /* 0x000000010202e824 */ /* 0x000fc600078e0a00 */
[C---:B------:R-:W-:Y:S02]  /*7860*/  ISETP.GT.U32.AND P5, PT, R0.reuse, R40, PT ;  /* 0x000000280000720c */ /* 0x040fe40003fa4070 */
[----:B------:R-:W-:Y:S02]  /*7870*/  ISETP.GT.U32.AND P6, PT, R0, R2, PT ;  /* 0x000000020000720c */ /* 0x000fe40003fc4070 */
[----:B----4-:R-:W-:-:S03]  /*7880*/  IABS R44, R56 ;  /* 0x00000038002c7213 */ /* 0x010fc60000000000 */
[----:B------:R-:W-:Y:S02]  /*7890*/  @!P4 IMAD.IADD R41, R41, 0x1, -R0 ;  /* 0x000000012929c824 */ /* 0x000fe400078e0a00 */
[----:B------:R-:W-:Y:S01]  /*78a0*/  IMAD.HI.U32 R8, R54, R42, RZ ;  /* 0x0000002a36087227 */ /* 0x000fe200078e00ff */
[----:B------:R-:W-:Y:S02]  /*78b0*/  IABS R43, R53 ;  /* 0x00000035002b7213 */ /* 0x000fe40000000000 */
[----:B------:R-:W-:Y:S01]  /*78c0*/  ISETP.GT.U32.AND P4, PT, R0, R41, PT ;  /* 0x000000290000720c */ /* 0x000fe20003f84070 */
[----:B------:R-:W-:-:S04]  /*78d0*/  IMAD.HI.U32 R5, R54, R44, RZ ;  /* 0x0000002c36057227 */ /* 0x000fc800078e00ff */
[----:B------:R-:W-:Y:S02]  /*78e0*/  @!P5 IMAD.IADD R40, R40, 0x1, -R0 ;  /* 0x000000012828d824 */ /* 0x000fe400078e0a00 */
[----:B------:R-:W-:Y:S02]  /*78f0*/  IMAD.MOV R7, RZ, RZ, -R8 ;  /* 0x000000ffff077224 */ /* 0x000fe400078e0a08 */
[----:B------:R-:W-:Y:S01]  /*7900*/  IMAD.MOV R5, RZ, RZ, -R5 ;  /* 0x000000ffff057224 */ /* 0x000fe200078e0a05 */
[----:B------:R-:W-:Y:S01]  /*7910*/  ISETP.GT.U32.AND P5, PT, R0, R40, PT ;  /* 0x000000280000720c */ /* 0x000fe20003fa4070 */
[----:B-1----:R-:W-:Y:S01]  /*7920*/  IMAD.HI.U32 R6, R54, R43, RZ ;  /* 0x0000002b36067227 */ /* 0x002fe200078e00ff */
[----:B------:R-:W-:-:S03]  /*7930*/  IABS R45, R61 ;  /* 0x0000003d002d7213 */ /* 0x000fc60000000000 */
[----:B------:R-:W-:Y:S02]  /*7940*/  @!P6 IMAD.IADD R2, R2, 0x1, -R0 ;  /* 0x000000010202e824 */ /* 0x000fe400078e0a00 */
[C---:B------:R-:W-:Y:S02]  /*7950*/  IMAD R42, R0.reuse, R7, R42 ;  /* 0x00000007002a7224 */ /* 0x040fe400078e022a */
[C---:B------:R-:W-:Y:S02]  /*7960*/  IMAD R44, R0.reuse, R5, R44 ;  /* 0x00000005002c7224 */ /* 0x040fe400078e022c */
[----:B------:R-:W-:Y:S02]  /*7970*/  IMAD.MOV R6, RZ, RZ, -R6 ;  /* 0x000000ffff067224 */ /* 0x000fe400078e0a06 */
[----:B------:R-:W-:Y:S01]  /*7980*/  @!P0 IMAD.MOV R2, RZ, RZ, -R2 ;  /* 0x000000ffff028224 */ /* 0x000fe200078e0a02 */
[----:B------:R-:W-:Y:S01]  /*7990*/  ISETP.GT.U32.AND P0, PT, R0, R42, PT ;  /* 0x0000002a0000720c */ /* 0x000fe20003f04070 */
[----:B------:R-:W-:Y:S01]  /*79a0*/  IMAD.HI.U32 R4, R54, R45, RZ ;  /* 0x0000002d36047227 */ /* 0x000fe200078e00ff */
[----:B------:R0:W-:Y:S01]  /*79b0*/  STL [R1+0x70], R9 ;  /* 0x0000700901007387 */ /* 0x0001e20000100800 */
[----:B------:R-:W-:-:S02]  /*79c0*/  ISETP.GE.AND P6, PT, R53, RZ, PT ;  /* 0x000000ff3500720c */ /* 0x000fc40003fc6270 */
[----:B------:R-:W-:Y:S01]  /*79d0*/  @!P4 IMAD.IADD R41, R41, 0x1, -R0 ;  /* 0x000000012929c824 */ /* 0x000fe200078e0a00 */
[----:B------:R-:W4:Y:S01]  /*79e0*/  LDL.LU R52, [R1+0x4d4] ;  /* 0x0004d40001347983 */ /* 0x000f220000300800 */
[C---:B------:R-:W-:Y:S01]  /*79f0*/  ISETP.GT.U32.AND P4, PT, R0.reuse, R44, PT ;  /* 0x0000002c0000720c */ /* 0x040fe20003f84070 */
[----:B------:R-:W-:Y:S01]  /*7a00*/  IMAD R43, R0, R6, R43 ;  /* 0x00000006002b7224 */ /* 0x000fe200078e022b */
[----:B---3--:R-:W-:Y:S01]  /*7a10*/  IABS R46, R57 ;  /* 0x00000039002e7213 */ /* 0x008fe20000000000 */
[----:B------:R-:W3:Y:S01]  /*7a20*/  LDL.LU R53, [R1+0x4d8] ;  /* 0x0004d80001357983 */ /* 0x000ee20000300800 */
[----:B------:R-:W-:Y:S02]  /*7a30*/  IMAD.MOV R4, RZ, RZ, -R4 ;  /* 0x000000ffff047224 */ /* 0x000fe400078e0a04 */
[----:B------:R-:W-:Y:S01]  /*7a40*/  @!P5 IMAD.IADD R40, R40, 0x1, -R0 ;  /* 0x000000012828d824 */ /* 0x000fe200078e0a00 */
[C---:B------:R-:W-:Y:S01]  /*7a50*/  ISETP.GT.U32.AND P5, PT, R0.reuse, R43, PT ;  /* 0x0000002b0000720c */ /* 0x040fe20003fa4070 */
[----:B------:R-:W-:-:S02]  /*7a60*/  IMAD R45, R0, R4, R45 ;  /* 0x00000004002d7224 */ /* 0x000fc400078e022d */
[----:B------:R-:W-:Y:S01]  /*7a70*/  IMAD.HI.U32 R6, R54, R46, RZ ;  /* 0x0000002e36067227 */ /* 0x000fe200078e00ff */
[----:B------:R-:W-:-:S03]  /*7a80*/  IABS R47, R58 ;  /* 0x0000003a002f7213 */ /* 0x000fc60000000000 */
[----:B------:R-:W-:Y:S02]  /*7a90*/  IMAD.MOV R6, RZ, RZ, -R6 ;  /* 0x000000ffff067224 */ /* 0x000fe400078e0a06 */
[--C-:B------:R-:W-:Y:S01]  /*7aa0*/  @!P0 IMAD.IADD R42, R42, 0x1, -R0.reuse ;  /* 0x000000012a2a8824 */ /* 0x100fe200078e0a00 */
[----:B------:R-:W-:Y:S01]  /*7ab0*/  ISETP.GT.U32.AND P0, PT, R0, R45, PT ;  /* 0x0000002d0000720c */ /* 0x000fe20003f04070 */
[----:B------:R-:W-:Y:S02]  /*7ac0*/  @!P4 IMAD.IADD R44, R44, 0x1, -R0 ;  /* 0x000000012c2cc824 */ /* 0x000fe400078e0a00 */
[C---:B------:R-:W-:Y:S01]  /*7ad0*/  IMAD R46, R0.reuse, R6, R46 ;  /* 0x00000006002e7224 */ /* 0x040fe200078e022e */
[C---:B------:R-:W-:Y:S01]  /*7ae0*/  ISETP.GT.U32.AND P4, PT, R0.reuse, R42, PT ;  /* 0x0000002a0000720c */ /* 0x040fe20003f84070 */
[----:B------:R-:W-:Y:S01]  /*7af0*/  @!P3 IMAD.MOV R40, RZ, RZ, -R40 ;  /* 0x000000ffff28b224 */ /* 0x000fe200078e0a28 */
[----:B------:R-:W-:Y:S01]  /*7b00*/  ISETP.GT.U32.AND P3, PT, R0, R44, PT ;  /* 0x0000002c0000720c */ /* 0x000fe20003f64070 */
[----:B------:R-:W-:-:S04]  /*7b10*/  IMAD.HI.U32 R5, R54, R47, RZ ;  /* 0x0000002f36057227 */ /* 0x000fc800078e00ff */
[--C-:B------:R-:W-:Y:S01]  /*7b20*/  @!P5 IMAD.IADD R43, R43, 0x1, -R0.reuse ;  /* 0x000000012b2bd824 */ /* 0x100fe200078e0a00 */
[C---:B------:R-:W-:Y:S01]  /*7b30*/  ISETP.GT.U32.AND P5, PT, R0.reuse, R46, PT ;  /* 0x0000002e0000720c */ /* 0x040fe20003fa4070 */
[----:B------:R-:W-:Y:S02]  /*7b40*/  IMAD.MOV R5, RZ, RZ, -R5 ;  /* 0x000000ffff057224 */ /* 0x000fe400078e0a05 */
[--C-:B------:R-:W-:Y:S01]  /*7b50*/  @!P0 IMAD.IADD R45, R45, 0x1, -R0.reuse ;  /* 0x000000012d2d8824 */ /* 0x100fe200078e0a00 */
[C---:B------:R-:W-:Y:S01]  /*7b60*/  ISETP.GT.U32.AND P0, PT, R0.reuse, R43, PT ;  /* 0x0000002b0000720c */ /* 0x040fe20003f04070 */
[----:B------:R-:W-:Y:S01]  /*7b70*/  IMAD R47, R0, R5, R47 ;  /* 0x00000005002f7224 */ /* 0x000fe200078e022f */
[----:B------:R1:W-:Y:S01]  /*7b80*/  STL [R1+0x44], R2 ;  /* 0x0000440201007387 */ /* 0x0003e20000100800 */
[--C-:B------:R-:W-:Y:S02]  /*7b90*/  @!P4 IMAD.IADD R42, R42, 0x1, -R0.reuse ;  /* 0x000000012a2ac824 */ /* 0x100fe400078e0a00 */
[----:B------:R-:W-:Y:S01]  /*7ba0*/  @!P3 IMAD.IADD R44, R44, 0x1, -R0 ;  /* 0x000000012c2cb824 */ /* 0x000fe200078e0a00 */
[----:B------:R-:W-:-:S02]  /*7bb0*/  ISETP.GT.U32.AND P4, PT, R0, R47, PT ;  /* 0x0000002f0000720c */ /* 0x000fc40003f84070 */
[----:B------:R-:W-:Y:S01]  /*7bc0*/  ISETP.GE.AND P3, PT, R56, RZ, PT ;  /* 0x000000ff3800720c */ /* 0x000fe20003f66270 */
[--C-:B------:R-:W-:Y:S01]  /*7bd0*/  @!P5 IMAD.IADD R46, R46, 0x1, -R0.reuse ;  /* 0x000000012e2ed824 */ /* 0x100fe200078e0a00 */
[----:B------:R-:W4:Y:S03]  /*7be0*/  LDL.LU R56, [R1+0x4dc] ;  /* 0x0004dc0001387983 */ /* 0x000f260000300800 */
[----:B------:R-:W-:Y:S01]  /*7bf0*/  @!P0 IMAD.IADD R43, R43, 0x1, -R0 ;  /* 0x000000012b2b8824 */ /* 0x000fe200078e0a00 */
[C---:B------:R-:W-:Y:S01]  /*7c00*/  ISETP.GT.U32.AND P5, PT, R0.reuse, R46, PT ;  /* 0x0000002e0000720c */ /* 0x040fe20003fa4070 */
[----:B------:R-:W-:Y:S01]  /*7c10*/  @!P2 IMAD.MOV R41, RZ, RZ, -R41 ;  /* 0x000000ffff29a224 */ /* 0x000fe200078e0a29 */
[----:B------:R-:W-:-:S03]  /*7c20*/  ISETP.GT.U32.AND P2, PT, R0, R45, PT ;  /* 0x0000002d0000720c */ /* 0x000fc60003f44070 */
[--C-:B------:R-:W-:Y:S01]  /*7c30*/  @!P4 IMAD.IADD R47, R47, 0x1, -R0.reuse ;  /* 0x000000012f2fc824 */ /* 0x100fe200078e0a00 */
[----:B------:R-:W-:Y:S02]  /*7c40*/  ISETP.GE.AND P4, PT, R57, RZ, PT ;  /* 0x000000ff3900720c */ /* 0x000fe40003f86270 */
[----:B------:R-:W4:Y:S05]  /*7c50*/  LDL.LU R57, [R1+0x4e0] ;  /* 0x0004e00001397983 */ /* 0x000f2a0000300800 */
[--C-:B------:R-:W-:Y:S01]  /*7c60*/  @!P5 IMAD.IADD R46, R46, 0x1, -R0.reuse ;  /* 0x000000012e2ed824 */ /* 0x100fe200078e0a00 */
[----:B------:R-:W-:Y:S01]  /*7c70*/  ISETP.GE.AND P5, PT, R61, RZ, PT ;  /* 0x000000ff3d00720c */ /* 0x000fe20003fa6270 */
[----:B------:R-:W-:-:S12]  /*7c80*/  @!P2 IMAD.IADD R45, R45, 0x1, -R0 ;  /* 0x000000012d2da824 */ /* 0x000fd800078e0a00 */
[----:B------:R-:W-:Y:S01]  /*7c90*/  @!P5 IMAD.MOV R45, RZ, RZ, -R45 ;  /* 0x000000ffff2dd224 */ /* 0x000fe200078e0a2d */
[----:B--2---:R-:W-:-:S05]  /*7ca0*/  IABS R48, R59 ;  /* 0x0000003b00307213 */ /* 0x004fca0000000000 */
[----:B------:R-:W-:-:S04]  /*7cb0*/  IMAD.HI.U32 R4, R54, R48, RZ ;  /* 0x0000003036047227 */ /* 0x000fc800078e00ff */
[----:B------:R-:W-:-:S04]  /*7cc0*/  IMAD.MOV R4, RZ, RZ, -R4 ;  /* 0x000000ffff047224 */ /* 0x000fc800078e0a04 */
[----:B------:R-:W-:-:S05]  /*7cd0*/  IMAD R48, R0, R4, R48 ;  /* 0x0000000400307224 */ /* 0x000fca00078e0230 */
[----:B------:R-:W-:-:S13]  /*7ce0*/  ISETP.GT.U32.AND P0, PT, R0, R48, PT ;  /* 0x000000300000720c */ /* 0x000fda0003f04070 */
[----:B------:R-:W-:Y:S01]  /*7cf0*/  @!P0 IMAD.IADD R48, R48, 0x1, -R0 ;  /* 0x0000000130308824 */ /* 0x000fe200078e0a00 */
[----:B------:R-:W-:Y:S02]  /*7d00*/  ISETP.GE.AND P0, PT, R58, RZ, PT ;  /* 0x000000ff3a00720c */ /* 0x000fe40003f06270 */
[----:B------:R-:W2:Y:S01]  /*7d10*/  LDL.LU R58, [R1+0x4e4] ;  /* 0x0004e400013a7983 */ /* 0x000ea20000300800 */
[----:B------:R-:W-:-:S03]  /*7d20*/  ISETP.GE.AND P5, PT, R59, RZ, PT ;  /* 0x000000ff3b00720c */ /* 0x000fc60003fa6270 */
[----:B------:R-:W2:Y:S04]  /*7d30*/  LDL.LU R59, [R1+0x4e8] ;  /* 0x0004e800013b7983 */ /* 0x000ea80000300800 */
[----:B------:R-:W2:Y:S04]  /*7d40*/  LDL.LU R16, [R1+0x4ec] ;  /* 0x0004ec0001107983 */ /* 0x000ea80000300800 */
[----:B------:R-:W2:Y:S04]  /*7d50*/  LDL.LU R17, [R1+0x4f0] ;  /* 0x0004f00001117983 */ /* 0x000ea80000300800 */
[----:B------:R-:W2:Y:S04]  /*7d60*/  LDL.LU R15, [R1+0x4f4] ;  /* 0x0004f400010f7983 */ /* 0x000ea80000300800 */
[----:B------:R-:W2:Y:S04]  /*7d70*/  LDL.LU R13, [R1+0x4f8] ;  /* 0x0004f800010d7983 */ /* 0x000ea80000300800 */
[----:B------:R-:W2:Y:S04]  /*7d80*/  LDL.LU R12, [R1+0x4fc] ;  /* 0x0004fc00010c7983 */ /* 0x000ea80000300800 */
[----:B------:R-:W2:Y:S04]  /*7d90*/  LDL.LU R10, [R1+0x500] ;  /* 0x00050000010a7983 */ /* 0x000ea80000300800 */
[----:B0-----:R-:W2:Y:S04]  /*7da0*/  LDL.LU R9, [R1+0x504] ;  /* 0x0005040001097983 */ /* 0x001ea80000300800 */
[----:B------:R-:W2:Y:S04]  /*7db0*/  LDL.LU R11, [R1+0x508] ;  /* 0x00050800010b7983 */ /* 0x000ea80000300800 */
[----:B------:R-:W2:Y:S04]  /*7dc0*/  LDL.LU R61, [R1+0x50c] ;  /* 0x00050c00013d7983 */ /* 0x000ea80000300800 */
[----:B------:R-:W2:Y:S01]  /*7dd0*/  LDL.LU R60, [R1+0x510] ;  /* 0x00051000013c7983 */ /* 0x000ea20000300800 */
[----:B------:R-:W-:Y:S01]  /*7de0*/  IABS R49, R55 ;  /* 0x0000003700317213 */ /* 0x000fe20000000000 */
[----:B------:R-:W-:-:S02]  /*7df0*/  @!P4 IMAD.MOV R46, RZ, RZ, -R46 ;  /* 0x000000ffff2ec224 */ /* 0x000fc400078e0a2e */
[----:B------:R-:W-:Y:S01]  /*7e00*/  @!P6 IMAD.MOV R43, RZ, RZ, -R43 ;  /* 0x000000ffff2be224 */ /* 0x000fe200078e0a2b */
[----:B------:R-:W2:Y:S01]  /*7e10*/  LDL.LU R20, [R1+0x50] ;  /* 0x0000500001147983 */ /* 0x000ea20000300800 */
[----:B-1----:R-:W-:Y:S01]  /*7e20*/  IMAD.HI.U32 R2, R54, R49, RZ ;  /* 0x0000003136027227 */ /* 0x002fe200078e00ff */
[----:B------:R-:W-:Y:S02]  /*7e30*/  ISETP.GT.U32.AND P6, PT, R0, R48, PT ;  /* 0x000000300000720c */ /* 0x000fe40003fc4070 */
[----:B------:R-:W2:Y:S01]  /*7e40*/  LDL.LU R19, [R1+0x90] ;  /* 0x0000900001137983 */ /* 0x000ea20000300800 */
[----:B------:R-:W-:Y:S01]  /*7e50*/  IMAD.MOV R2, RZ, RZ, -R2 ;  /* 0x000000ffff027224 */ /* 0x000fe200078e0a02 */
[----:B---3--:R-:W-:-:S03]  /*7e60*/  IABS R51, R53 ;  /* 0x0000003500337213 */ /* 0x008fc60000000000 */
[----:B------:R-:W-:Y:S01]  /*7e70*/  IMAD R49, R0, R2, R49 ;  /* 0x0000000200317224 */ /* 0x000fe200078e0231 */
[----:B----4-:R-:W-:Y:S01]  /*7e80*/  IABS R50, R52 ;  /* 0x0000003400327213 */ /* 0x010fe20000000000 */
[----:B------:R-:W-:Y:S01]  /*7e90*/  @!P1 IMAD.MOV R42, RZ, RZ, -R42 ;  /* 0x000000ffff2a9224 */ /* 0x000fe200078e0a2a */
[----:B------:R-:W3:Y:S01]  /*7ea0*/  LDL.LU R18, [R1+0x88] ;  /* 0x0000880001127983 */ /* 0x000ee20000300800 */
[----:B------:R-:W-:-:S04]  /*7eb0*/  IMAD.HI.U32 R2, R54, R51, RZ ;  /* 0x0000003336027227 */ /* 0x000fc800078e00ff */
[----:B------:R-:W-:Y:S01]  /*7ec0*/  IMAD.MOV R2, RZ, RZ, -R2 ;  /* 0x000000ffff027224 */ /* 0x000fe200078e0a02 */
[----:B------:R-:W-:-:S03]  /*7ed0*/  ISETP.GT.U32.AND P2, PT, R0, R49, PT ;  /* 0x000000310000720c */ /* 0x000fc60003f44070 */
[----:B------:R-:W-:Y:S02]  /*7ee0*/  IMAD R51, R0, R2, R51 ;  /* 0x0000000200337224 */ /* 0x000fe400078e0233 */
[----:B------:R-:W-:-:S03]  /*7ef0*/  IMAD.HI.U32 R4, R54, R50, RZ ;  /* 0x0000003236047227 */ /* 0x000fc600078e00ff */
[----:B------:R-:W-:Y:S01]  /*7f00*/  ISETP.GT.U32.AND P4, PT, R0, R51, PT ;  /* 0x000000330000720c */ /* 0x000fe20003f84070 */
[----:B------:R-:W-:-:S04]  /*7f10*/  IMAD.MOV R4, RZ, RZ, -R4 ;  /* 0x000000ffff047224 */ /* 0x000fc800078e0a04 */
[----:B------:R-:W-:Y:S02]  /*7f20*/  @!P2 IMAD.IADD R49, R49, 0x1, -R0 ;  /* 0x000000013131a824 */ /* 0x000fe400078e0a00 */
[----:B------:R-:W-:-:S03]  /*7f30*/  IMAD R50, R0, R4, R50 ;  /* 0x0000000400327224 */ /* 0x000fc600078e0232 */
[C---:B------:R-:W-:Y:S01]  /*7f40*/  ISETP.GT.U32.AND P2, PT, R0.reuse, R49, PT ;  /* 0x000000310000720c */ /* 0x040fe20003f44070 */
[----:B------:R-:W-:Y:S02]  /*7f50*/  @!P3 IMAD.MOV R44, RZ, RZ, -R44 ;  /* 0x000000ffff2cb224 */ /* 0x000fe400078e0a2c */
[--C-:B------:R-:W-:Y:S01]  /*7f60*/  @!P4 IMAD.IADD R51, R51, 0x1, -R0.reuse ;  /* 0x000000013333c824 */ /* 0x100fe200078e0a00 */
[----:B------:R-:W-:Y:S01]  /*7f70*/  ISETP.GT.U32.AND P1, PT, R0, R47, PT ;  /* 0x0000002f0000720c */ /* 0x000fe20003f24070 */
[----:B------:R-:W-:Y:S01]  /*7f80*/  @!P6 IMAD.IADD R48, R48, 0x1, -R0 ;  /* 0x000000013030e824 */ /* 0x000fe200078e0a00 */
[----:B------:R-:W-:Y:S02]  /*7f90*/  ISETP.GT.U32.AND P3, PT, R0, R50, PT ;  /* 0x000000320000720c */ /* 0x000fe40003f64070 */
[----:B------:R-:W-:Y:S02]  /*7fa0*/  ISETP.GE.AND P6, PT, R52, RZ, PT ;  /* 0x000000ff3400720c */ /* 0x000fe40003fc6270 */
[----:B------:R-:W-:-:S02]  /*7fb0*/  IABS R2, R56 ;  /* 0x0000003800027213 */ /* 0x000fc40000000000 */
[----:B------:R-:W-:-:S03]  /*7fc0*/  ISETP.GT.U32.AND P4, PT, R0, R51, PT ;  /* 0x000000330000720c */ /* 0x000fc60003f84070 */
[----:B------:R-:W-:-:S04]  /*7fd0*/  IMAD.HI.U32 R52, R54, R2, RZ ;  /* 0x0000000236347227 */ /* 0x000fc800078e00ff */
[----:B------:R-:W-:Y:S02]  /*7fe0*/  IMAD.MOV R52, RZ, RZ, -R52 ;  /* 0x000000ffff347224 */ /* 0x000fe400078e0a34 */
[----:B------:R-:W-:Y:S01]  /*7ff0*/  @!P2 IMAD.IADD R49, R49, 0x1, -R0 ;  /* 0x000000013131a824 */ /* 0x000fe200078e0a00 */
[----:B------:R-:W-:Y:S01]  /*8000*/  ISETP.GE.AND P2, PT, R53, RZ, PT ;  /* 0x000000ff3500720c */ /* 0x000fe20003f46270 */
[----:B------:R-:W-:Y:S01]  /*8010*/  IMAD R52, R0, R52, R2 ;  /* 0x0000003400347224 */ /* 0x000fe200078e0202 */
[----:B------:R-:W-:Y:S01]  /*8020*/  IABS R53, R57 ;  /* 0x0000003900357213 */ /* 0x000fe20000000000 */
[--C-:B------:R-:W-:Y:S02]  /*8030*/  @!P1 IMAD.IADD R47, R47, 0x1, -R0.reuse ;  /* 0x000000012f2f9824 */ /* 0x100fe400078e0a00 */
[--C-:B------:R-:W-:Y:S02]  /*8040*/  @!P3 IMAD.IADD R50, R50, 0x1, -R0.reuse ;  /* 0x000000013232b824 */ /* 0x100fe400078e0a00 */
[----:B------:R-:W-:Y:S01]  /*8050*/  @!P4 IMAD.IADD R51, R51, 0x1, -R0 ;  /* 0x000000013333c824 */ /* 0x000fe200078e0a00 */
[C---:B------:R-:W-:Y:S01]  /*8060*/  ISETP.GT.U32.AND P4, PT, R0.reuse, R52, PT ;  /* 0x000000340000720c */ /* 0x040fe20003f84070 */
[----:B------:R-:W-:Y:S01]  /*8070*/  @!P0 IMAD.MOV R47, RZ, RZ, -R47 ;  /* 0x000000ffff2f8224 */ /* 0x000fe200078e0a2f */
[----:B------:R-:W-:Y:S01]  /*8080*/  ISETP.GT.U32.AND P0, PT, R0, R50, PT ;  /* 0x000000320000720c */ /* 0x000fe20003f04070 */
[----:B------:R-:W-:-:S04]  /*8090*/  IMAD.HI.U32 R4, R54, R53, RZ ;  /* 0x0000003536047227 */ /* 0x000fc800078e00ff */
[----:B------:R-:W-:-:S04]  /*80a0*/  IMAD.MOV R4, RZ, RZ, -R4 ;  /* 0x000000ffff047224 */ /* 0x000fc800078e0a04 */
[----:B------:R-:W-:Y:S02]  /*80b0*/  IMAD R53, R0, R4, R53 ;  /* 0x0000000400357224 */ /* 0x000fe400078e0235 */
[--C-:B------:R-:W-:Y:S01]  /*80c0*/  @!P4 IMAD.IADD R52, R52, 0x1, -R0.reuse ;  /* 0x000000013434c824 */ /* 0x100fe200078e0a00 */
[----:B------:R-:W-:Y:S01]  /*80d0*/  ISETP.GE.AND P1, PT, R55, RZ, PT ;  /* 0x000000ff3700720c */ /* 0x000fe20003f26270 */
[----:B------:R-:W-:Y:S01]  /*80e0*/  @!P0 IMAD.IADD R50, R50, 0x1, -R0 ;  /* 0x0000000132328824 */ /* 0x000fe200078e0a00 */
[C---:B------:R-:W-:Y:S01]  /*80f0*/  ISETP.GT.U32.AND P4, PT, R0.reuse, R53, PT ;  /* 0x000000350000720c */ /* 0x040fe20003f84070 */
[----:B------:R-:W-:Y:S01]  /*8100*/  @!P5 IMAD.MOV R48, RZ, RZ, -R48 ;  /* 0x000000ffff30d224 */ /* 0x000fe200078e0a30 */
[----:B------:R-:W-:Y:S01]  /*8110*/  ISETP.GE.AND P5, PT, R57, RZ, PT ;  /* 0x000000ff3900720c */ /* 0x000fe20003fa6270 */
[----:B------:R-:W-:Y:S01]  /*8120*/  @!P6 IMAD.MOV R50, RZ, RZ, -R50 ;  /* 0x000000ffff32e224 */ /* 0x000fe200078e0a32 */
[----:B------:R-:W-:Y:S01]  /*8130*/  ISETP.GT.U32.AND P6, PT, R0, R52, PT ;  /* 0x000000340000720c */ /* 0x000fe20003fc4070 */
[----:B------:R-:W-:Y:S01]  /*8140*/  @!P2 IMAD.MOV R51, RZ, RZ, -R51 ;  /* 0x000000ffff33a224 */ /* 0x000fe200078e0a33 */
[----:B------:R-:W-:-:S07]  /*8150*/  ISETP.GE.AND P3, PT, R56, RZ, PT ;  /* 0x000000ff3800720c */ /* 0x000fce0003f66270 */
[--C-:B------:R-:W-:Y:S02]  /*8160*/  @!P4 IMAD.IADD R53, R53, 0x1, -R0.reuse ;  /* 0x000000013535c824 */ /* 0x100fe400078e0a00 */
[----:B------:R-:W-:Y:S02]  /*8170*/  @!P1 IMAD.MOV R49, RZ, RZ, -R49 ;  /* 0x000000ffff319224 */ /* 0x000fe400078e0a31 */
[----:B------:R-:W-:Y:S01]  /*8180*/  @!P6 IMAD.IADD R52, R52, 0x1, -R0 ;  /* 0x000000013434e824 */ /* 0x000fe200078e0a00 */
[----:B------:R-:W-:-:S03]  /*8190*/  ISETP.GT.U32.AND P4, PT, R0, R53, PT ;  /* 0x000000350000720c */ /* 0x000fc60003f84070 */
[----:B------:R-:W-:-:S10]  /*81a0*/  @!P3 IMAD.MOV R52, RZ, RZ, -R52 ;  /* 0x000000ffff34b224 */ /* 0x000fd400078e0a34 */
[----:B------:R-:W-:Y:S01]  /*81b0*/  @!P4 IMAD.IADD R53, R53, 0x1, -R0 ;  /* 0x000000013535c824 */ /* 0x000fe200078e0a00 */
[----:B--2---:R-:W-:-:S05]  /*81c0*/  IABS R2, R58 ;  /* 0x0000003a00027213 */ /* 0x004fca0000000000 */
[----:B------:R-:W-:Y:S01]  /*81d0*/  IMAD.HI.U32 R7, R54, R2, RZ ;  /* 0x0000000236077227 */ /* 0x000fe200078e00ff */
[----:B------:R-:W-:-:S03]  /*81e0*/  IABS R55, R59 ;  /* 0x0000003b00377213 */ /* 0x000fc60000000000 */
[----:B------:R-:W-:Y:S01]  /*81f0*/  IMAD.MOV R4, RZ, RZ, -R7 ;  /* 0x000000ffff047224 */ /* 0x000fe200078e0a07 */
[----:B------:R-:W-:-:S03]  /*8200*/  IABS R57, R17 ;  /* 0x0000001100397213 */ /* 0x000fc60000000000 */
[----:B------:R-:W-:Y:S02]  /*8210*/  IMAD R2, R0, R4, R2 ;  /* 0x0000000400027224 */ /* 0x000fe400078e0202 */
[----:B------:R-:W-:-:S03]  /*8220*/  IMAD.HI.U32 R6, R54, R55, RZ ;  /* 0x0000003736067227 */ /* 0x000fc600078e00ff */
[----:B------:R-:W-:Y:S01]  /*8230*/  ISETP.GT.U32.AND P2, PT, R0, R2, PT ;  /* 0x000000020000720c */ /* 0x000fe20003f44070 */
[----:B------:R-:W-:Y:S01]  /*8240*/  IMAD.HI.U32 R7, R54, R57, RZ ;  /* 0x0000003936077227 */ /* 0x000fe200078e00ff */
[----:B------:R-:W-:-:S03]  /*8250*/  IABS R56, R16 ;  /* 0x0000001000387213 */ /* 0x000fc60000000000 */
[----:B------:R-:W-:Y:S02]  /*8260*/  IMAD.MOV R6, RZ, RZ, -R6 ;  /* 0x000000ffff067224 */ /* 0x000fe400078e0a06 */
[----:B------:R-:W-:Y:S02]  /*8270*/  IMAD.MOV R4, RZ, RZ, -R7 ;  /* 0x000000ffff047224 */ /* 0x000fe400078e0a07 */
[----:B------:R-:W-:Y:S01]  /*8280*/  IMAD R55, R0, R6, R55 ;  /* 0x0000000600377224 */ /* 0x000fe200078e0237 */
[----:B------:R-:W-:Y:S01]  /*8290*/  ISETP.GE.AND P1, PT, R58, RZ, PT ;  /* 0x000000ff3a00720c */ /* 0x000fe20003f26270 */
[----:B------:R-:W-:Y:S01]  /*82a0*/  IMAD R57, R0, R4, R57 ;  /* 0x0000000400397224 */ /* 0x000fe200078e0239 */
[----:B------:R-:W-:Y:S01]  /*82b0*/  IABS R58, R15 ;  /* 0x0000000f003a7213 */ /* 0x000fe20000000000 */
[----:B------:R-:W-:Y:S01]  /*82c0*/  IMAD.HI.U32 R5, R54, R56, RZ ;  /* 0x0000003836057227 */ /* 0x000fe200078e00ff */
[----:B------:R-:W-:-:S03]  /*82d0*/  ISETP.GT.U32.AND P6, PT, R0, R55, PT ;  /* 0x000000370000720c */ /* 0x000fc60003fc4070 */
[----:B------:R-:W-:Y:S01]  /*82e0*/  @!P2 IMAD.IADD R2, R2, 0x1, -R0 ;  /* 0x000000010202a824 */ /* 0x000fe200078e0a00 */
[----:B------:R-:W-:Y:S01]  /*82f0*/  ISETP.GT.U32.AND P2, PT, R0, R57, PT ;  /* 0x000000390000720c */ /* 0x000fe20003f44070 */
[----:B------:R-:W-:Y:S02]  /*8300*/  IMAD.MOV R5, RZ, RZ, -R5 ;  /* 0x000000ffff057224 */ /* 0x000fe400078e0a05 */
[----:B------:R-:W-:Y:S01]  /*8310*/  IMAD.HI.U32 R4, R54, R58, RZ ;  /* 0x0000003a36047227 */ /* 0x000fe200078e00ff */
[----:B------:R-:W-:-:S03]  /*8320*/  IABS R8, R12 ;  /* 0x0000000c00087213 */ /* 0x000fc60000000000 */
[C---:B------:R-:W-:Y:S02]  /*8330*/  IMAD R56, R0.reuse, R5, R56 ;  /* 0x0000000500387224 */ /* 0x040fe400078e0238 */
[----:B------:R-:W-:Y:S02]  /*8340*/  IMAD.MOV R4, RZ, RZ, -R4 ;  /* 0x000000ffff047224 */ /* 0x000fe400078e0a04 */
[----:B------:R-:W-:Y:S01]  /*8350*/  @!P6 IMAD.IADD R55, R55, 0x1, -R0 ;  /* 0x000000013737e824 */ /* 0x000fe200078e0a00 */
[C---:B------:R-:W-:Y:S01]  /*8360*/  ISETP.GT.U32.AND P4, PT, R0.reuse, R56, PT ;  /* 0x000000380000720c */ /* 0x040fe20003f84070 */
[----:B------:R-:W-:Y:S02]  /*8370*/  IMAD R58, R0, R4, R58 ;  /* 0x00000004003a7224 */ /* 0x000fe400078e023a */
[----:B------:R-:W-:Y:S01]  /*8380*/  IMAD.HI.U32 R4, R54, R8, RZ ;  /* 0x0000000836047227 */ /* 0x000fe200078e00ff */
[----:B------:R-:W-:Y:S02]  /*8390*/  ISETP.GT.U32.AND P6, PT, R0, R2, PT ;  /* 0x000000020000720c */ /* 0x000fe40003fc4070 */
[----:B------:R-:W-:Y:S01]  /*83a0*/  ISETP.GE.AND P0, PT, R59, RZ, PT ;  /* 0x000000ff3b00720c */ /* 0x000fe20003f06270 */
[----:B------:R-:W-:Y:S01]  /*83b0*/  @!P2 IMAD.IADD R57, R57, 0x1, -R0 ;  /* 0x000000013939a824 */ /* 0x000fe200078e0a00 */
[----:B------:R-:W-:Y:S01]  /*83c0*/  IABS R59, R13 ;  /* 0x0000000d003b7213 */ /* 0x000fe20000000000 */
[----:B------:R-:W-:Y:S01]  /*83d0*/  IMAD.MOV R4, RZ, RZ, -R4 ;  /* 0x000000ffff047224 */ /* 0x000fe200078e0a04 */
[----:B------:R-:W-:-:S02]  /*83e0*/  IABS R7, R10 ;  /* 0x0000000a00077213 */ /* 0x000fc40000000000 */
[C---:B------:R-:W-:Y:S01]  /*83f0*/  ISETP.GT.U32.AND P3, PT, R0.reuse, R57, PT ;  /* 0x000000390000720c */ /* 0x040fe20003f64070 */
[----:B------:R-:W-:Y:S02]  /*8400*/  IMAD R8, R0, R4, R8 ;  /* 0x0000000400087224 */ /* 0x000fe400078e0208 */
[----:B------:R-:W-:Y:S01]  /*8410*/  IMAD.HI.U32 R5, R54, R59, RZ ;  /* 0x0000003b36057227 */ /* 0x000fe200078e00ff */
[----:B------:R-:W-:-:S03]  /*8420*/  IABS R6, R9 ;  /* 0x0000000900067213 */ /* 0x000fc60000000000 */
[----:B------:R-:W-:-:S04]  /*8430*/  IMAD.HI.U32 R4, R54, R7, RZ ;  /* 0x0000000736047227 */ /* 0x000fc800078e00ff */
[----:B------:R-:W-:Y:S02]  /*8440*/  IMAD.MOV R5, RZ, RZ, -R5 ;  /* 0x000000ffff057224 */ /* 0x000fe400078e0a05 */
[----:B------:R-:W-:Y:S01]  /*8450*/  @!P4 IMAD.IADD R56, R56, 0x1, -R0 ;  /* 0x000000013838c824 */ /* 0x000fe200078e0a00 */
[----:B------:R-:W-:Y:S01]  /*8460*/  ISETP.GT.U32.AND P4, PT, R0, R55, PT ;  /* 0x000000370000720c */ /* 0x000fe20003f84070 */
[----:B------:R-:W-:Y:S02]  /*8470*/  IMAD.MOV R4, RZ, RZ, -R4 ;  /* 0x000000ffff047224 */ /* 0x000fe400078e0a04 */
[----:B------:R-:W-:Y:S01]  /*8480*/  @!P6 IMAD.IADD R2, R2, 0x1, -R0 ;  /* 0x000000010202e824 */ /* 0x000fe200078e0a00 */
[C---:B------:R-:W-:Y:S01]  /*8490*/  ISETP.GT.U32.AND P6, PT, R0.reuse, R58, PT ;  /* 0x0000003a0000720c */ /* 0x040fe20003fc4070 */
[----:B------:R-:W-:Y:S01]  /*84a0*/  IMAD R59, R0, R5, R59 ;  /* 0x00000005003b7224 */ /* 0x000fe200078e023b */
[----:B------:R-:W-:Y:S01]  /*84b0*/  IABS R5, R11 ;  /* 0x0000000b00057213 */ /* 0x000fe20000000000 */
[----:B------:R-:W-:-:S04]  /*84c0*/  IMAD.HI.U32 R14, R54, R6, RZ ;  /* 0x00000006360e7227 */ /* 0x000fc800078e00ff */
[C---:B------:R-:W-:Y:S02]  /*84d0*/  IMAD R7, R0.reuse, R4, R7 ;  /* 0x0000000400077224 */ /* 0x040fe400078e0207 */
[----:B------:R-:W-:Y:S02]  /*84e0*/  IMAD.MOV R4, RZ, RZ, -R14 ;  /* 0x000000ffff047224 */ /* 0x000fe400078e0a0e */
[----:B------:R-:W-:Y:S01]  /*84f0*/  @!P3 IMAD.IADD R57, R57, 0x1, -R0 ;  /* 0x000000013939b824 */ /* 0x000fe200078e0a00 */
[----:B------:R-:W-:Y:S01]  /*8500*/  ISETP.GT.U32.AND P3, PT, R0, R7, PT ;  /* 0x000000070000720c */ /* 0x000fe20003f64070 */
[----:B------:R-:W-:-:S04]  /*8510*/  IMAD.HI.U32 R14, R54, R5, RZ ;  /* 0x00000005360e7227 */ /* 0x000fc800078e00ff */
[C---:B------:R-:W-:Y:S01]  /*8520*/  IMAD R6, R0.reuse, R4, R6 ;  /* 0x0000000400067224 */ /* 0x040fe200078e0206 */
[----:B------:R-:W-:Y:S01]  /*8530*/  IABS R4, R61 ;  /* 0x0000003d00047213 */ /* 0x000fe20000000000 */
[----:B------:R-:W-:Y:S01]  /*8540*/  @!P4 IMAD.IADD R55, R55, 0x1, -R0 ;  /* 0x000000013737c824 */ /* 0x000fe200078e0a00 */
[----:B------:R-:W-:Y:S01]  /*8550*/  ISETP.GT.U32.AND P4, PT, R0, R59, PT ;  /* 0x0000003b0000720c */ /* 0x000fe20003f84070 */
[----:B------:R-:W-:Y:S02]  /*8560*/  IMAD.MOV R14, RZ, RZ, -R14 ;  /* 0x000000ffff0e7224 */ /* 0x000fe400078e0a0e */
[----:B------:R-:W-:Y:S01]  /*8570*/  @!P6 IMAD.IADD R58, R58, 0x1, -R0 ;  /* 0x000000013a3ae824 */ /* 0x000fe200078e0a00 */
[----:B------:R-:W-:Y:S01]  /*8580*/  ISETP.GE.AND P6, PT, R16, RZ, PT ;  /* 0x000000ff1000720c */ /* 0x000fe20003fc6270 */
[----:B------:R-:W-:-:S04]  /*8590*/  IMAD.HI.U32 R16, R54, R4, RZ ;  /* 0x0000000436107227 */ /* 0x000fc800078e00ff */
[C---:B------:R-:W-:Y:S01]  /*85a0*/  IMAD R5, R0.reuse, R14, R5 ;  /* 0x0000000e00057224 */ /* 0x040fe200078e0205 */
[----:B------:R-:W-:Y:S01]  /*85b0*/  IABS R14, R60 ;  /* 0x0000003c000e7213 */ /* 0x000fe20000000000 */
[----:B------:R-:W-:Y:S02]  /*85c0*/  IMAD.MOV R16, RZ, RZ, -R16 ;  /* 0x000000ffff107224 */ /* 0x000fe400078e0a10 */
[----:B------:R-:W-:Y:S01]  /*85d0*/  @!P3 IMAD.IADD R7, R7, 0x1, -R0 ;  /* 0x000000010707b824 */ /* 0x000fe200078e0a00 */
[C---:B------:R-:W-:Y:S01]  /*85e0*/  ISETP.GT.U32.AND P3, PT, R0.reuse, R5, PT ;  /* 0x000000050000720c */ /* 0x040fe20003f64070 */
[----:B------:R-:W-:Y:S02]  /*85f0*/  IMAD R4, R0, R16, R4 ;  /* 0x0000001000047224 */ /* 0x000fe400078e0204 */
[----:B------:R-:W-:-:S04]  /*8600*/  IMAD.HI.U32 R16, R54, R14, RZ ;  /* 0x0000000e36107227 */ /* 0x000fc800078e00ff */
[----:B------:R-:W-:Y:S01]  /*8610*/  @!P4 IMAD.IADD R59, R59, 0x1, -R0 ;  /* 0x000000013b3bc824 */ /* 0x000fe200078e0a00 */
[----:B------:R-:W-:Y:S01]  /*8620*/  ISETP.GT.U32.AND P4, PT, R0, R6, PT ;  /* 0x000000060000720c */ /* 0x000fe20003f84070 */
[----:B------:R-:W-:-:S04]  /*8630*/  IMAD.MOV.U32 R54, RZ, RZ, R2 ;  /* 0x000000ffff367224 */ /* 0x000fc800078e0002 */
[----:B------:R-:W-:Y:S01]  /*8640*/  @!P1 IMAD.MOV R54, RZ, RZ, -R54 ;  /* 0x000000ffff369224 */ /* 0x000fe200078e0a36 */
[----:B------:R-:W-:Y:S01]  /*8650*/  ISETP.GT.U32.AND P1, PT, R0, R59, PT ;  /* 0x0000003b0000720c */ /* 0x000fe20003f24070 */
[----:B------:R-:W-:-:S05]  /*8660*/  @!P3 IMAD.IADD R5, R5, 0x1, -R0 ;  /* 0x000000010505b824 */ /* 0x000fca00078e0a00 */
[----:B------:R-:W-:Y:S01]  /*8670*/  ISETP.GT.U32.AND P3, PT, R0, R5, PT ;  /* 0x000000050000720c */ /* 0x000fe20003f64070 */
[----:B------:R-:W-:Y:S01]  /*8680*/  @!P4 IMAD.IADD R6, R6, 0x1, -R0 ;  /* 0x000000010606c824 */ /* 0x000fe200078e0a00 */
[C---:B------:R-:W-:Y:S02]  /*8690*/  ISETP.GT.U32.AND P4, PT, R0.reuse, R58, PT ;  /* 0x0000003a0000720c */ /* 0x040fe40003f84070 */
[----:B------:R-:W-:-:S03]  /*86a0*/  ISETP.GT.U32.AND P2, PT, R0, R56, PT ;  /* 0x000000380000720c */ /* 0x000fc60003f44070 */
[----:B------:R-:W-:Y:S01]  /*86b0*/  @!P1 IMAD.IADD R59, R59, 0x1, -R0 ;  /* 0x000000013b3b9824 */ /* 0x000fe200078e0a00 */
[----:B------:R-:W-:-:S05]  /*86c0*/  ISETP.GE.AND P1, PT, R15, RZ, PT ;  /* 0x000000ff0f00720c */ /* 0x000fca0003f26270 */
[--C-:B------:R-:W-:Y:S01]  /*86d0*/  @!P3 IMAD.IADD R5, R5, 0x1, -R0.reuse ;  /* 0x000000010505b824 */ /* 0x100fe200078e0a00 */
[----:B------:R-:W-:Y:S01]  /*86e0*/  ISETP.GE.AND P3, PT, R10, RZ, PT ;  /* 0x000000ff0a00720c */ /* 0x000fe20003f66270 */
[--C-:B------:R-:W-:Y:S01]  /*86f0*/  @!P4 IMAD.IADD R58, R58, 0x1, -R0.reuse ;  /* 0x000000013a3ac824 */ /* 0x100fe200078e0a00 */
[----:B------:R-:W0:Y:S01]  /*8700*/  S2R R10, SR_TID.X ;  /* 0x00000000000a7919 */ /* 0x000e220000002100 */
[----:B------:R-:W-:Y:S01]  /*8710*/  @!P2 IMAD.IADD R56, R56, 0x1, -R0 ;  /* 0x000000013838a824 */ /* 0x000fe200078e0a00 */
[----:B------:R-:W-:-:S03]  /*8720*/  ISETP.GT.U32.AND P2, PT, R0, R8, PT ;  /* 0x000000080000720c */ /* 0x000fc60003f44070 */
[----:B------:R-:W-:Y:S01]  /*8730*/  @!P1 IMAD.MOV R58, RZ, RZ, -R58 ;  /* 0x000000ffff3a9224 */ /* 0x000fe200078e0a3a */
[----:B------:R-:W-:Y:S02]  /*8740*/  ISETP.GE.AND P1, PT, R61, RZ, PT ;  /* 0x000000ff3d00720c */ /* 0x000fe40003f26270 */
[----:B------:R-:W1:Y:S01]  /*8750*/  LDC R61, c[0x0][0x230] ;  /* 0x00008c00ff3d7b82 */ /* 0x000e620000000800 */
[----:B------:R-:W-:Y:S01]  /*8760*/  @!P0 IMAD.MOV R55, RZ, RZ, -R55 ;  /* 0x000000ffff378224 */ /* 0x000fe200078e0a37 */
[C---:B------:R-:W-:Y:S01]  /*8770*/  ISETP.GT.U32.AND P0, PT, R0.reuse, R7, PT ;  /* 0x000000070000720c */ /* 0x040fe20003f04070 */
[----:B------:R-:W-:Y:S01]  /*8780*/  IMAD.MOV R2, RZ, RZ, -R16 ;  /* 0x000000ffff027224 */ /* 0x000fe200078e0a10 */
[----:B------:R-:W-:-:S03]  /*8790*/  ISETP.GT.U32.AND P4, PT, R0, R4, PT ;  /* 0x000000040000720c */ /* 0x000fc60003f84070 */
[----:B------:R-:W-:Y:S02]  /*87a0*/  @!P2 IMAD.IADD R8, R8, 0x1, -R0 ;  /* 0x000000010808a824 */ /* 0x000fe400078e0a00 */
[----:B------:R-:W-:Y:S02]  /*87b0*/  @!P5 IMAD.MOV R53, RZ, RZ, -R53 ;  /* 0x000000ffff35d224 */ /* 0x000fe400078e0a35 */
[----:B------:R-:W-:Y:S01]  /*87c0*/  @!P6 IMAD.MOV R56, RZ, RZ, -R56 ;  /* 0x000000ffff38e224 */ /* 0x000fe200078e0a38 */
[C---:B------:R-:W-:Y:S01]  /*87d0*/  ISETP.GT.U32.AND P5, PT, R0.reuse, R8, PT ;  /* 0x000000080000720c */ /* 0x040fe20003fa4070 */
[C---:B------:R-:W-:Y:S01]  /*87e0*/  IMAD R2, R0.reuse, R2, R14 ;  /* 0x0000000200027224 */ /* 0x040fe200078e020e */
[C---:B------:R-:W-:Y:S01]  /*87f0*/  ISETP.GT.U32.AND P6, PT, R0.reuse, R6, PT ;  /* 0x000000060000720c */ /* 0x040fe20003fc4070 */
[--C-:B------:R-:W-:Y:S01]  /*8800*/  @!P0 IMAD.IADD R7, R7, 0x1, -R0.reuse ;  /* 0x0000000107078824 */ /* 0x100fe200078e0a00 */
[----:B------:R-:W-:Y:S02]  /*8810*/  ISETP.GE.AND P2, PT, R17, RZ, PT ;  /* 0x000000ff1100720c */ /* 0x000fe40003f46270 */
[----:B------:R-:W-:Y:S01]  /*8820*/  ISETP.GT.U32.AND P0, PT, R0, R2, PT ;  /* 0x000000020000720c */ /* 0x000fe20003f04070 */
[----:B------:R-:W-:Y:S01]  /*8830*/  @!P4 IMAD.IADD R4, R4, 0x1, -R0 ;  /* 0x000000010404c824 */ /* 0x000fe200078e0a00 */
[----:B------:R-:W-:Y:S01]  /*8840*/  ISETP.GE.AND P4, PT, R9, RZ, PT ;  /* 0x000000ff0900720c */ /* 0x000fe20003f86270 */
[----:B------:R-:W2:Y:S01]  /*8850*/  LDL.LU R17, [R1+0x84] ;  /* 0x0000840001117983 */ /* 0x000ea20000300800 */
[----:B-1----:R-:W-:Y:S01]  /*8860*/  VIADD R61, R61, 0x7f ;  /* 0x0000007f3d3d7836 */ /* 0x002fe20000000000 */
[----:B0-----:R-:W-:-:S02]  /*8870*/  LOP3.LUT R9, R10, 0x7, RZ, 0xc0, !PT ;  /* 0x000000070a097812 */ /* 0x001fc400078ec0ff */
[--C-:B------:R-:W-:Y:S01]  /*8880*/  @!P5 IMAD.IADD R8, R8, 0x1, -R0.reuse ;  /* 0x000000010808d824 */ /* 0x100fe200078e0a00 */
[----:B------:R-:W-:Y:S01]  /*8890*/  ISETP.GE.AND P5, PT, R13, RZ, PT ;  /* 0x000000ff0d00720c */ /* 0x000fe20003fa6270 */
[--C-:B------:R-:W-:Y:S01]  /*88a0*/  @!P6 IMAD.IADD R6, R6, 0x1, -R0.reuse ;  /* 0x000000010606e824 */ /* 0x100fe200078e0a00 */
[----:B------:R-:W-:Y:S01]  /*88b0*/  SHF.R.S32.HI R14, RZ, 0x1f, R61 ;  /* 0x0000001fff0e7819 */ /* 0x000fe2000001143d */
[----:B------:R-:W-:Y:S01]  /*88c0*/  IMAD.SHL.U32 R13, R10, 0x2, RZ ;  /* 0x000000020a0d7824 */ /* 0x000fe200078e00ff */
[----:B------:R-:W-:Y:S01]  /*88d0*/  ISETP.GE.AND P6, PT, R12, RZ, PT ;  /* 0x000000ff0c00720c */ /* 0x000fe20003fc6270 */
[----:B------:R-:W-:Y:S01]  /*88e0*/  IMAD R12, R9, 0x110, RZ ;  /* 0x00000110090c7824 */ /* 0x000fe200078e02ff */
[----:B------:R-:W-:Y:S01]  /*88f0*/  LEA.HI R14, R14, R61, RZ, 0x7 ;  /* 0x0000003d0e0e7211 */ /* 0x000fe200078f38ff */
[----:B------:R-:W-:Y:S01]  /*8900*/  @!P0 IMAD.IADD R2, R2, 0x1, -R0 ;  /* 0x0000000102028824 */ /* 0x000fe200078e0a00 */
[----:B------:R-:W-:Y:S01]  /*8910*/  ISETP.GE.AND P0, PT, R11, RZ, PT ;  /* 0x000000ff0b00720c */ /* 0x000fe20003f06270 */
[----:B------:R-:W-:Y:S01]  /*8920*/  @!P2 IMAD.MOV R57, RZ, RZ, -R57 ;  /* 0x000000ffff39a224 */ /* 0x000fe200078e0a39 */
[C---:B------:R-:W-:Y:S01]  /*8930*/  LOP3.LUT R9, R10.reuse, 0x1f, RZ, 0xc0, !PT ;  /* 0x0000001f0a097812 */ /* 0x040fe200078ec0ff */
[----:B------:R-:W-:Y:S01]  /*8940*/  IMAD.SHL.U32 R11, R10, 0x80, RZ ;  /* 0x000000800a0b7824 */ /* 0x000fe200078e00ff */
[----:B------:R-:W4:Y:S01]  /*8950*/  LDL.LU R16, [R1+0x28] ;  /* 0x0000280001107983 */ /* 0x000f220000300800 */
[----:B------:R-:W-:-:S02]  /*8960*/  ISETP.GT.U32.AND P2, PT, R0, R4, PT ;  /* 0x000000040000720c */ /* 0x000fc40003f44070 */
[C-C-:B------:R-:W-:Y:S01]  /*8970*/  LOP3.LUT R10, R12.reuse, 0x10, R13.reuse, 0x78, !PT ;  /* 0x000000100c0a7812 */ /* 0x140fe200078e780d */
[----:B------:R-:W4:Y:S01]  /*8980*/  LDL.LU R15, [R1+0x24] ;  /* 0x00002400010f7983 */ /* 0x000f220000300800 */
[----:B------:R-:W-:-:S03]  /*8990*/  LOP3.LUT R12, R12, 0x30, R13, 0x78, !PT ;  /* 0x000000300c0c7812 */ /* 0x000fc600078e780d */
[----:B------:R-:W4:Y:S01]  /*89a0*/  LDL.LU R14, [R1+0x20] ;  /* 0x00002000010e7983 */ /* 0x000f220000300800 */
[----:B------:R-:W-:Y:S01]  /*89b0*/  LOP3.LUT R10, R10, 0x800, R11, 0xf8, !PT ;  /* 0x000008000a0a7812 */ /* 0x000fe200078ef80b */
[----:B------:R-:W-:Y:S02]  /*89c0*/  IMAD R9, R9, R21, RZ ;  /* 0x0000001509097224 */ /* 0x000fe400078e02ff */
[----:B------:R-:W4:Y:S04]  /*89d0*/  LDL.LU R13, [R1+0x1c] ;  /* 0x00001c00010d7983 */ /* 0x000f280000300800 */
[----:B------:R-:W4:Y:S01]  /*89e0*/  LDL.LU R12, [R1+0x14] ;  /* 0x00001400010c7983 */ /* 0x000f220000300800 */
[----:B------:R-:W-:-:S03]  /*89f0*/  IMAD R22, R21, 0x20, R9 ;  /* 0x0000002015167824 */ /* 0x000fc600078e0209 */
[----:B------:R-:W4:Y:S01]  /*8a00*/  LDL.LU R11, [R1+0x10] ;  /* 0x00001000010b7983 */ /* 0x000f220000300800 */
[----:B------:R-:W-:-:S03]  /*8a10*/  @!P2 IMAD.IADD R4, R4, 0x1, -R0 ;  /* 0x000000010404a824 */ /* 0x000fc600078e0a00 */
[----:B------:R-:W4:Y:S01]  /*8a20*/  LDL.LU R10, [R1+0xc] ;  /* 0x00000c00010a7983 */ /* 0x000f220000300800 */
[----:B------:R-:W-:-:S03]  /*8a30*/  ISETP.GE.AND P2, PT, R60, RZ, PT ;  /* 0x000000ff3c00720c */ /* 0x000fc60003f46270 */
[----:B------:R-:W4:Y:S04]  /*8a40*/  LDL.LU R9, [R1+0x8] ;  /* 0x0000080001097983 */ /* 0x000f280000300800 */
[----:B------:R-:W4:Y:S04]  /*8a50*/  LDL.LU R60, [R1+0x4] ;  /* 0x00000400013c7983 */ /* 0x000f280000300800 */
[----:B------:R-:W4:Y:S01]  /*8a60*/  LDL.LU R61, [R1] ;  /* 0x00000000013d7983 */ /* 0x000f220000300800 */
[----:B------:R-:W-:Y:S01]  /*8a70*/  @!P5 IMAD.MOV R59, RZ, RZ, -R59 ;  /* 0x000000ffff3bd224 */ /* 0x000fe200078e0a3b */
[----:B------:R-:W-:Y:S01]  /*8a80*/  ISETP.GT.U32.AND P5, PT, R0, R2, PT ;  /* 0x000000020000720c */ /* 0x000fe20003fa4070 */
[----:B------:R-:W-:-:S12]  /*8a90*/  IMAD R21, R21, 0x20, R22 ;  /* 0x0000002015157824 */ /* 0x000fd800078e0216 */
[----:B------:R-:W-:Y:S01]  /*8aa0*/  @!P5 IMAD.IADD R2, R2, 0x1, -R0 ;  /* 0x000000010202d824 */ /* 0x000fe200078e0a00 */
[----:B------:R-:W-:Y:S01]  /*8ab0*/  ISETP.NE.AND P5, PT, R3, RZ, PT ;  /* 0x000000ff0300720c */ /* 0x000fe20003fa5270 */
[----:B------:R-:W4:Y:S01]  /*8ac0*/  LDL.LU R0, [R1+0x8c] ;  /* 0x00008c0001007983 */ /* 0x000f220000300800 */
[----:B------:R-:W-:-:S03]  /*8ad0*/  LOP3.LUT R3, RZ, R3, RZ, 0x33, !PT ;  /* 0x00000003ff037212 */ /* 0x000fc600078e33ff */
[----:B------:R-:W4:Y:S01]  /*8ae0*/  LDL.LU R22, [R1+0x31f0] ;  /* 0x0031f00001167983 */ /* 0x000f220000300800 */
[C---:B------:R-:W-:Y:S02]  /*8af0*/  SEL R20, R3.reuse, R20, !P5 ;  /* 0x0000001403147207 */ /* 0x040fe40006800000 */
[C---:B------:R-:W-:Y:S01]  /*8b00*/  SEL R19, R3.reuse, R19, !P5 ;  /* 0x0000001303137207 */ /* 0x040fe20006800000 */
[----:B------:R-:W4:Y:S01]  /*8b10*/  LDL.LU R21, [R1+0x31ec] ;  /* 0x0031ec0001157983 */ /* 0x000f220000300800 */
[----:B---3--:R-:W-:-:S03]  /*8b20*/  SEL R18, R3, R18, !P5 ;  /* 0x0000001203127207 */ /* 0x008fc60006800000 */
[----:B------:R0:W-:Y:S04]  /*8b30*/  STL [R1+0x1bc], R20 ;  /* 0x0001bc1401007387 */ /* 0x0001e80000100800 */
[----:B0-----:R-:W3:Y:S04]  /*8b40*/  LDL.LU R20, [R1+0x31e8] ;  /* 0x0031e80001147983 */ /* 0x001ee80000300800 */
[----:B------:R0:W-:Y:S04]  /*8b50*/  STL [R1+0x1c0], R19 ;  /* 0x0001c01301007387 */ /* 0x0001e80000100800 */
[----:B0-----:R-:W3:Y:S04]  /*8b60*/  LDL.LU R19, [R1+0x31e4] ;  /* 0x0031e40001137983 */ /* 0x001ee80000300800 */
[----:B------:R0:W-:Y:S04]  /*8b70*/  STL [R1+0x1c4], R18 ;  /* 0x0001c41201007387 */ /* 0x0001e80000100800 */
[----:B0-----:R-:W3:Y:S01]  /*8b80*/  LDL.LU R18, [R1+0x31e0] ;  /* 0x0031e00001127983 */ /* 0x001ee20000300800 */
[----:B--2---:R-:W-:-:S05]  /*8b90*/  SEL R17, R3, R17, !P5 ;  /* 0x0000001103117207 */ /* 0x004fca0006800000 */
[----:B------:R0:W-:Y:S04]  /*8ba0*/  STL [R1+0x1d4], R17 ;  /* 0x0001d41101007387 */ /* 0x0001e80000100800 */
[----:B0-----:R-:W2:Y:S01]  /*8bb0*/  LDL.LU R17, [R1+0x31dc] ;  /* 0x0031dc0001117983 */ /* 0x001ea20000300800 */
[C---:B----4-:R-:W-:Y:S02]  /*8bc0*/  SEL R16, R3.reuse, R16, !P5 ;  /* 0x0000001003107207 */ /* 0x050fe40006800000 */
[----:B------:R-:W-:-:S03]  /*8bd0*/  SEL R15, R3, R15, !P5 ;  /* 0x0000000f030f7207 */ /* 0x000fc60006800000 */
[----:B------:R0:W-:Y:S01]  /*8be0*/  STL [R1+0x1d0], R16 ;  /* 0x0001d01001007387 */ /* 0x0001e20000100800 */
[C---:B------:R-:W-:Y:S02]  /*8bf0*/  SEL R14, R3.reuse, R14, !P5 ;  /* 0x0000000e030e7207 */ /* 0x040fe40006800000 */
[C---:B------:R-:W-:Y:S01]  /*8c00*/  SEL R13, R3.reuse, R13, !P5 ;  /* 0x0000000d030d7207 */ /* 0x040fe20006800000 */
[----:B0-----:R-:W4:Y:S01]  /*8c10*/  LDL.LU R16, [R1+0x31d8] ;  /* 0x0031d80001107983 */ /* 0x001f220000300800 */
[----:B------:R-:W-:-:S03]  /*8c20*/  SEL R12, R3, R12, !P5 ;  /* 0x0000000c030c7207 */ /* 0x000fc60006800000 */
[----:B------:R0:W-:Y:S01]  /*8c30*/  STL [R1+0x1cc], R15 ;  /* 0x0001cc0f01007387 */ /* 0x0001e20000100800 */
[C---:B------:R-:W-:Y:S02]  /*8c40*/  SEL R11, R3.reuse, R11, !P5 ;  /* 0x0000000b030b7207 */ /* 0x040fe40006800000 */
[C---:B------:R-:W-:Y:S01]  /*8c50*/  SEL R10, R3.reuse, R10, !P5 ;  /* 0x0000000a030a7207 */ /* 0x040fe20006800000 */
[----:B0-----:R-:W3:Y:S04]  /*8c60*/  LDL.LU R15, [R1+0x31d4] ;  /* 0x0031d400010f7983 */ /* 0x001ee80000300800 */
[----:B------:R0:W-:Y:S01]  /*8c70*/  STL [R1+0x1c8], R14 ;  /* 0x0001c80e01007387 */ /* 0x0001e20000100800 */
[C---:B------:R-:W-:Y:S02]  /*8c80*/  SEL R9, R3.reuse, R9, !P5 ;  /* 0x0000000903097207 */ /* 0x040fe40006800000 */
[C---:B------:R-:W-:Y:S01]  /*8c90*/  SEL R60, R3.reuse, R60, !P5 ;  /* 0x0000003c033c7207 */ /* 0x040fe20006800000 */
[----:B0-----:R-:W2:Y:S04]  /*8ca0*/  LDL.LU R14, [R1+0x31d0] ;  /* 0x0031d000010e7983 */ /* 0x001ea80000300800 */
[----:B------:R0:W-:Y:S01]  /*8cb0*/  STL [R1+0x1b8], R13 ;  /* 0x0001b80d01007387 */ /* 0x0001e20000100800 */
[----:B------:R-:W-:-:S03]  /*8cc0*/  SEL R61, R3, R61, !P5 ;  /* 0x0000003d033d7207 */ /* 0x000fc60006800000 */
[----:B0-----:R-:W4:Y:S04]  /*8cd0*/  LDL.LU R13, [R1+0x31cc] ;  /* 0x0031cc00010d7983 */ /* 0x001f280000300800 */
[----:B------:R0:W-:Y:S04]  /*8ce0*/  STL [R1+0x1b4], R12 ;  /* 0x0001b40c01007387 */ /* 0x0001e80000100800 */
[----:B0-----:R-:W3:Y:S04]  /*8cf0*/  LDL.LU R12, [R1+0x31c8] ;  /* 0x0031c800010c7983 */ /* 0x001ee80000300800 */
[----:B------:R0:W-:Y:S04]  /*8d00*/  STL [R1+0x1b0], R11 ;  /* 0x0001b00b01007387 */ /* 0x0001e80000100800 */
[----:B0-----:R-:W2:Y:S04]  /*8d10*/  LDL.LU R11, [R1+0x31c4] ;  /* 0x0031c400010b7983 */ /* 0x001ea80000300800 */
[----:B------:R0:W-:Y:S04]  /*8d20*/  STL [R1+0x1a0], R10 ;  /* 0x0001a00a01007387 */ /* 0x0001e80000100800 */
[----:B0-----:R-:W4:Y:S04]  /*8d30*/  LDL.LU R10, [R1+0x31c0] ;  /* 0x0031c000010a7983 */ /* 0x001f280000300800 */
[----:B------:R0:W-:Y:S04]  /*8d40*/  STL [R1+0x198], R9 ;  /* 0x0001980901007387 */ /* 0x0001e80000100800 */
[----:B0-----:R-:W3:Y:S04]  /*8d50*/  LDL.LU R9, [R1+0x31bc] ;  /* 0x0031bc0001097983 */ /* 0x001ee80000300800 */
[----:B------:R0:W-:Y:S04]  /*8d60*/  STL [R1+0x190], R60 ;  /* 0x0001903c01007387 */ /* 0x0001e80000100800 */
[----:B0-----:R-:W2:Y:S04]  /*8d70*/  LDL.LU R60, [R1+0x31b8] ;  /* 0x0031b800013c7983 */ /* 0x001ea80000300800 */
[----:B------:R0:W-:Y:S04]  /*8d80*/  STL [R1+0x18c], R61 ;  /* 0x00018c3d01007387 */ /* 0x0001e80000100800 */
[----:B0-----:R-:W4:Y:S01]  /*8d90*/  LDL.LU R61, [R1+0x31b4] ;  /* 0x0031b400013d7983 */ /* 0x001f220000300800 */
[----:B------:R-:W-:-:S05]  /*8da0*/  SEL R0, R3, R0, !P5 ;  /* 0x0000000003007207 */ /* 0x000fca0006800000 */
[----:B------:R4:W-:Y:S01]  /*8db0*/  STL [R1+0x188], R0 ;  /* 0x0001880001007387 */ /* 0x0009e20000100800 */
[C---:B---3--:R-:W-:Y:S02]  /*8dc0*/  SEL R9, R3.reuse, R9, !P5 ;  /* 0x0000000903097207 */ /* 0x048fe40006800000 */
[C---:B--2---:R-:W-:Y:S02]  /*8dd0*/  SEL R60, R3.reuse, R60, !P5 ;  /* 0x0000003c033c7207 */ /* 0x044fe40006800000 */
[----:B----4-:R-:W-:-:S05]  /*8de0*/  SEL R0, R3, R61, !P5 ;  /* 0x0000003d03007207 */ /* 0x010fca0006800000 */
[----:B------:R0:W-:Y:S04]  /*8df0*/  STL [R1+0x184], R0 ;  /* 0x0001840001007387 */ /* 0x0001e80000100800 */
[----:B------:R-:W-:Y:S01]  /*8e00*/  STL [R1+0x178], R60 ;  /* 0x0001783c01007387 */ /* 0x000fe20000100800 */
[----:B0-----:R-:W-:-:S03]  /*8e10*/  SEL R0, R3, R10, !P5 ;  /* 0x0000000a03007207 */ /* 0x001fc60006800000 */
[----:B------:R0:W-:Y:S01]  /*8e20*/  STL [R1+0x170], R9 ;  /* 0x0001700901007387 */ /* 0x0001e20000100800 */
[----:B------:R-:W-:-:S03]  /*8e30*/  SEL R10, R3, R11, !P5 ;  /* 0x0000000b030a7207 */ /* 0x000fc60006800000 */
[----:B------:R1:W-:Y:S01]  /*8e40*/  STL [R1+0x168], R0 ;  /* 0x0001680001007387 */ /* 0x0003e20000100800 */
[----:B0-----:R-:W-:-:S03]  /*8e50*/  SEL R9, R3, R12, !P5 ;  /* 0x0000000c03097207 */ /* 0x001fc60006800000 */
[----:B------:R0:W-:Y:S01]  /*8e60*/  STL [R1+0x15c], R10 ;  /* 0x00015c0a01007387 */ /* 0x0001e20000100800 */
[----:B-1----:R-:W-:-:S03]  /*8e70*/  SEL R0, R3, R13, !P5 ;  /* 0x0000000d03007207 */ /* 0x002fc60006800000 */
[----:B0-----:R-:W2:Y:S04]  /*8e80*/  LDL.LU R10, [R1+0x78] ;  /* 0x00007800010a7983 */ /* 0x001ea80000300800 */
[----:B------:R0:W-:Y:S04]  /*8e90*/  STL [R1+0x154], R9 ;  /* 0x0001540901007387 */ /* 0x0001e80000100800 */
[----:B------:R1:W-:Y:S04]  /*8ea0*/  STL [R1+0x14c], R0 ;  /* 0x00014c0001007387 */ /* 0x0003e80000100800 */
[----:B------:R-:W3:Y:S01]  /*8eb0*/  LDL.LU R13, [R1+0x7c] ;  /* 0x00007c00010d7983 */ /* 0x000ee20000300800 */
[----:B0-----:R-:W-:-:S02]  /*8ec0*/  SEL R9, R3, R14, !P5 ;  /* 0x0000000e03097207 */ /* 0x001fc40006800000 */
[----:B-1----:R-:W-:-:S03]  /*8ed0*/  SEL R0, R3, R15, !P5 ;  /* 0x0000000f03007207 */ /* 0x002fc60006800000 */
[----:B------:R0:W-:Y:S04]  /*8ee0*/  STL [R1+0x140], R9 ;  /* 0x0001400901007387 */ /* 0x0001e80000100800 */
[----:B------:R1:W-:Y:S01]  /*8ef0*/  STL [R1+0x13c], R0 ;  /* 0x00013c0001007387 */ /* 0x0003e20000100800 */
[----:B------:R-:W-:-:S03]  /*8f00*/  SEL R11, R3, R18, !P5 ;  /* 0x00000012030b7207 */ /* 0x000fc60006800000 */
[----:B------:R-:W4:Y:S01]  /*8f10*/  LDL.LU R12, [R1+0x80] ;  /* 0x00008000010c7983 */ /* 0x000f220000300800 */
[C---:B0-----:R-:W-:Y:S02]  /*8f20*/  SEL R9, R3.reuse, R16, !P5 ;  /* 0x0000001003097207 */ /* 0x041fe40006800000 */
[----:B-1----:R-:W-:-:S03]  /*8f30*/  SEL R0, R3, R17, !P5 ;  /* 0x0000001103007207 */ /* 0x002fc60006800000 */
[----:B------:R0:W-:Y:S04]  /*8f40*/  STL [R1+0x134], R9 ;  /* 0x0001340901007387 */ /* 0x0001e80000100800 */
[----:B------:R1:W-:Y:S04]  /*8f50*/  STL [R1+0x128], R0 ;  /* 0x0001280001007387 */ /* 0x0003e80000100800 */
[----:B------:R1:W-:Y:S01]  /*8f60*/  STL [R1+0x124], R11 ;  /* 0x0001240b01007387 */ /* 0x0003e20000100800 */
[C---:B0-----:R-:W-:Y:S02]  /*8f70*/  SEL R9, R3.reuse, R20, !P5 ;  /* 0x0000001403097207 */ /* 0x041fe40006800000 */
[C---:B-1----:R-:W-:Y:S01]  /*8f80*/  SEL R0, R3.reuse, R19, !P5 ;  /* 0x0000001303007207 */ /* 0x042fe20006800000 */
[----:B------:R-:W4:Y:S04]  /*8f90*/  LDL.LU R11, [R1+0x54] ;  /* 0x00005400010b7983 */ /* 0x000f280000300800 */
[----:B------:R0:W-:Y:S04]  /*8fa0*/  STL [R1+0x11c], R0 ;  /* 0x00011c0001007387 */ /* 0x0001e80000100800 */
[----:B------:R1:W-:Y:S01]  /*8fb0*/  STL [R1+0x118], R9 ;  /* 0x0001180901007387 */ /* 0x0003e20000100800 */
[----:B0-----:R-:W-:-:S02]  /*8fc0*/  SEL R0, R3, R21, !P5 ;  /* 0x0000001503007207 */ /* 0x001fc40006800000 */
[----:B-1----:R-:W-:-:S03]  /*8fd0*/  SEL R9, R3, R22, !P5 ;  /* 0x0000001603097207 */ /* 0x002fc60006800000 */
[----:B------:R0:W-:Y:S01]  /*8fe0*/  STL [R1+0x114], R0 ;  /* 0x0001140001007387 */ /* 0x0001e20000100800 */
[----:B------:R-:W-:-:S03]  /*8ff0*/  SEL R14, R3, R23, !P5 ;  /* 0x00000017030e7207 */ /* 0x000fc60006800000 */
[----:B0-----:R-:W4:Y:S04]  /*9000*/  LDL.LU R0, [R1+0x58] ;  /* 0x0000580001007983 */ /* 0x001f280000300800 */
[----:B------:R0:W-:Y:S04]  /*9010*/  STL [R1+0x10c], R9 ;  /* 0x00010c0901007387 */ /* 0x0001e80000100800 */
[----:B------:R-:W-:Y:S01]  /*9020*/  STL [R1+0xf8], R14 ;  /* 0x0000f80e01007387 */ /* 0x000fe20000100800 */
[----:B0-----:R-:W-:-:S05]  /*9030*/  SEL R9, R3, R24, !P5 ;  /* 0x0000001803097207 */ /* 0x001fca0006800000 */
[----:B------:R0:W-:Y:S04]  /*9040*/  STL [R1+0xf4], R9 ;  /* 0x0000f40901007387 */ /* 0x0001e80000100800 */
[----:B0-----:R-:W4:Y:S01]  /*9050*/  LDL.LU R9, [R1+0x5c] ;  /* 0x00005c0001097983 */ /* 0x001f220000300800 */
[C---:B------:R-:W-:Y:S02]  /*9060*/  SEL R14, R3.reuse, R25, !P5 ;  /* 0x00000019030e7207 */ /* 0x040fe40006800000 */
[----:B------:R-:W-:-:S03]  /*9070*/  SEL R15, R3, R26, !P5 ;  /* 0x0000001a030f7207 */ /* 0x000fc60006800000 */
[----:B------:R0:W-:Y:S04]  /*9080*/  STL [R1+0xec], R14 ;  /* 0x0000ec0e01007387 */ /* 0x0001e80000100800 */
[----:B------:R1:W-:Y:S04]  /*9090*/  STL [R1+0xe4], R15 ;  /* 0x0000e40f01007387 */ /* 0x0003e80000100800 */
[----:B------:R-:W4:Y:S01]  /*90a0*/  LDL.LU R60, [R1+0x64] ;  /* 0x00006400013c7983 */ /* 0x000f220000300800 */
[C---:B0-----:R-:W-:Y:S02]  /*90b0*/  SEL R14, R3.reuse, R27, !P5 ;  /* 0x0000001b030e7207 */ /* 0x041fe40006800000 */
        /* <DEDUP_REMOVED lines=8> */
[----:B------:R1:W-:Y:S01]  /*9140*/  STL [R1+0xc8], R15 ;  /* 0x0000c80f01007387 */ /* 0x0003e20000100800 */
[C---:B0-----:R-:W-:Y:S02]  /*9150*/  SEL R14, R3.reuse, R31, !P5 ;  /* 0x0000001f030e7207 */ /* 0x041fe40006800000 */
[----:B-1----:R-:W-:-:S03]  /*9160*/  SEL R15, R3, R33, !P5 ;  /* 0x00000021030f7207 */ /* 0x002fc60006800000 */
[----:B------:R0:W-:Y:S04]  /*9170*/  STL [R1+0xc4], R14 ;  /* 0x0000c40e01007387 */ /* 0x0001e80000100800 */
[----:B------:R1:W-:Y:S04]  /*9180*/  STL [R1+0xb4], R16 ;  /* 0x0000b41001007387 */ /* 0x0003e80000100800 */
[----:B------:R1:W-:Y:S01]  /*9190*/  STL [R1+0xa8], R15 ;  /* 0x0000a80f01007387 */ /* 0x0003e20000100800 */
[C---:B0-----:R-:W-:Y:S02]  /*91a0*/  SEL R14, R3.reuse, R34, !P5 ;  /* 0x00000022030e7207 */ /* 0x041fe40006800000 */
[----:B-1----:R-:W-:-:S03]  /*91b0*/  SEL R16, R3, R35, !P5 ;  /* 0x0000002303107207 */ /* 0x002fc60006800000 */
[----:B------:R2:W-:Y:S01]  /*91c0*/  STL [R1+0xa0], R14 ;  /* 0x0000a00e01007387 */ /* 0x0005e20000100800 */
[----:B------:R-:W-:-:S03]  /*91d0*/  SEL R15, R3, R36, !P5 ;  /* 0x00000024030f7207 */ /* 0x000fc60006800000 */
[----:B------:R0:W-:Y:S04]  /*91e0*/  STL [R1+0x98], R16 ;  /* 0x0000981001007387 */ /* 0x0001e80000100800 */
[----:B------:R-:W4:Y:S04]  /*91f0*/  LDL.LU R27, [R1+0x38] ;  /* 0x00003800011b7983 */ /* 0x000f280000300800 */
[----:B------:R-:W-:Y:S01]  /*9200*/  STL [R1+0x94], R15 ;  /* 0x0000940f01007387 */ /* 0x000fe20000100800 */
[----:B--2---:R-:W-:-:S03]  /*9210*/  SEL R14, R3, R10, !P5 ;  /* 0x0000000a030e7207 */ /* 0x004fc60006800000 */
[----:B------:R-:W2:Y:S04]  /*9220*/  LDL.LU R10, [R1+0x4c] ;  /* 0x00004c00010a7983 */ /* 0x000ea80000300800 */
[----:B------:R-:W-:Y:S04]  /*9230*/  STL [R1+0x90], R14 ;  /* 0x0000900e01007387 */ /* 0x000fe80000100800 */
[----:B------:R-:W2:Y:S01]  /*9240*/  LDL.LU R26, [R1+0x3c] ;  /* 0x00003c00011a7983 */ /* 0x000ea20000300800 */
[----:B---3--:R-:W-:-:S03]  /*9250*/  SEL R13, R3, R13, !P5 ;  /* 0x0000000d030d7207 */ /* 0x008fc60006800000 */
[----:B0-----:R-:W3:Y:S04]  /*9260*/  LDL.LU R16, [R1+0x40] ;  /* 0x0000400001107983 */ /* 0x001ee80000300800 */
[----:B------:R-:W-:Y:S04]  /*9270*/  STL [R1+0x8c], R13 ;  /* 0x00008c0d01007387 */ /* 0x000fe80000100800 */
[----:B------:R-:W3:Y:S04]  /*9280*/  LDL.LU R25, [R1+0x48] ;  /* 0x0000480001197983 */ /* 0x000ee80000300800 */
[----:B------:R-:W3:Y:S01]  /*9290*/  LDL.LU R24, [R1+0x194] ;  /* 0x0001940001187983 */ /* 0x000ee20000300800 */
[----:B----4-:R-:W-:-:S05]  /*92a0*/  SEL R12, R3, R12, !P5 ;  /* 0x0000000c030c7207 */ /* 0x010fca0006800000 */
[----:B------:R0:W-:Y:S04]  /*92b0*/  STL [R1+0x88], R12 ;  /* 0x0000880c01007387 */ /* 0x0001e80000100800 */
[----:B0-----:R-:W4:Y:S04]  /*92c0*/  LDL.LU R12, [R1+0x1ac] ;  /* 0x0001ac00010c7983 */ /* 0x001f280000300800 */
[----:B------:R-:W4:Y:S04]  /*92d0*/  LDL.LU R23, [R1+0x1a8] ;  /* 0x0001a80001177983 */ /* 0x000f280000300800 */
[----:B------:R-:W4:Y:S01]  /*92e0*/  LDL.LU R22, [R1+0x1a4] ;  /* 0x0001a40001167983 */ /* 0x000f220000300800 */
[----:B------:R-:W-:-:S05]  /*92f0*/  SEL R11, R3, R11, !P5 ;  /* 0x0000000b030b7207 */ /* 0x000fca0006800000 */
        /* <DEDUP_REMOVED lines=11> */
[----:B------:R-:W4:Y:S04]  /*93b0*/  LDL.LU R18, [R1+0x164] ;  /* 0x0001640001127983 */ /* 0x000f280000300800 */
[----:B------:R-:W4:Y:S01]  /*93c0*/  LDL.LU R13, [R1+0x16c] ;  /* 0x00016c00010d7983 */ /* 0x000f220000300800 */
[----:B0-----:R-:W-:-:S05]  /*93d0*/  SEL R9, R3, R60, !P5 ;  /* 0x0000003c03097207 */ /* 0x001fca0006800000 */
[----:B------:R0:W-:Y:S01]  /*93e0*/  STL [R1+0x78], R9 ;  /* 0x0000780901007387 */ /* 0x0001e20000100800 */
[----:B------:R-:W-:-:S03]  /*93f0*/  SEL R28, R3, R37, !P5 ;  /* 0x00000025031c7207 */ /* 0x000fc60006800000 */
[----:B------:R-:W4:Y:S01]  /*9400*/  LDL.LU R17, [R1+0x160] ;  /* 0x0001600001117983 */ /* 0x000f220000300800 */
[----:B------:R-:W-:-:S03]  /*9410*/  SEL R29, R3, R38, !P5 ;  /* 0x00000026031d7207 */ /* 0x000fc60006800000 */
[----:B------:R-:W4:Y:S01]  /*9420*/  LDL.LU R14, [R1+0x148] ;  /* 0x00014800010e7983 */ /* 0x000f220000300800 */
[----:B0-----:R-:W-:-:S05]  /*9430*/  SEL R9, R3, R61, !P5 ;  /* 0x0000003d03097207 */ /* 0x001fca0006800000 */
[----:B------:R0:W-:Y:S04]  /*9440*/  STL [R1+0x64], R9 ;  /* 0x0000640901007387 */ /* 0x0001e80000100800 */
[----:B0-----:R-:W4:Y:S04]  /*9450*/  LDL.LU R9, [R1+0x144] ;  /* 0x0001440001097983 */ /* 0x001f280000300800 */
[----:B------:R-:W4:Y:S04]  /*9460*/  LDL.LU R61, [R1+0x138] ;  /* 0x00013800013d7983 */ /* 0x000f280000300800 */
[----:B------:R0:W-:Y:S04]  /*9470*/  STL [R1+0x60], R28 ;  /* 0x0000601c01007387 */ /* 0x0001e80000100800 */
[----:B------:R-:W4:Y:S04]  /*9480*/  LDL.LU R60, [R1+0x130] ;  /* 0x00013000013c7983 */ /* 0x000f280000300800 */
[----:B------:R-:W-:Y:S01]  /*9490*/  STL [R1+0x5c], R29 ;  /* 0x00005c1d01007387 */ /* 0x000fe20000100800 */
[----:B0-----:R-:W-:-:S02]  /*94a0*/  SEL R28, R3, R27, !P5 ;  /* 0x0000001b031c7207 */ /* 0x001fc40006800000 */
[C---:B--2---:R-:W-:Y:S02]  /*94b0*/  SEL R27, R3.reuse, R10, !P5 ;  /* 0x0000000a031b7207 */ /* 0x044fe40006800000 */
[----:B------:R-:W2:Y:S04]  /*94c0*/  LDL.LU R10, [R1+0x12c] ;  /* 0x00012c00010a7983 */ /* 0x000ea80000300800 */
[----:B------:R-:W-:Y:S01]  /*94d0*/  STL [R1+0x58], R28 ;  /* 0x0000581c01007387 */ /* 0x000fe20000100800 */
[----:B------:R-:W-:-:S03]  /*94e0*/  SEL R26, R3, R26, !P5 ;  /* 0x0000001a031a7207 */ /* 0x000fc60006800000 */
[----:B------:R3:W-:Y:S02]  /*94f0*/  STL [R1+0x54], R27 ;  /* 0x0000541b01007387 */ /* 0x0007e40000100800 */
[C---:B---3--:R-:W-:Y:S02]  /*9500*/  SEL R27, R3.reuse, R16, !P5 ;  /* 0x00000010031b7207 */ /* 0x048fe40006800000 */
[----:B------:R-:W3:Y:S04]  /*9510*/  LDL.LU R16, [R1+0x120] ;  /* 0x0001200001107983 */ /* 0x000ee80000300800 */
[----:B------:R0:W-:Y:S01]  /*9520*/  STL [R1+0x50], R26 ;  /* 0x0000501a01007387 */ /* 0x0001e20000100800 */
[----:B------:R-:W-:-:S03]  /*9530*/  SEL R24, R3, R24, !P5 ;  /* 0x0000001803187207 */ /* 0x000fc60006800000 */
[----:B------:R-:W-:Y:S01]  /*9540*/  STL [R1+0x4c], R27 ;  /* 0x00004c1b01007387 */ /* 0x000fe20000100800 */
[C---:B0-----:R-:W-:Y:S02]  /*9550*/  SEL R26, R3.reuse, R25, !P5 ;  /* 0x00000019031a7207 */ /* 0x041fe40006800000 */
[----:B----4-:R-:W-:-:S03]  /*9560*/  SEL R25, R3, R12, !P5 ;  /* 0x0000000c03197207 */ /* 0x010fc60006800000 */
[----:B------:R-:W-:Y:S04]  /*9570*/  STL [R1+0x48], R26 ;  /* 0x0000481a01007387 */ /* 0x000fe80000100800 */
[----:B------:R-:W4:Y:S04]  /*9580*/  LDL.LU R12, [R1+0x110] ;  /* 0x00011000010c7983 */ /* 0x000f280000300800 */
[----:B------:R0:W-:Y:S01]  /*9590*/  STL [R1+0x40], R24 ;  /* 0x0000401801007387 */ /* 0x0001e20000100800 */
[----:B------:R-:W-:-:S03]  /*95a0*/  SEL R22, R3, R22, !P5 ;  /* 0x0000001603167207 */ /* 0x000fc60006800000 */
[----:B------:R-:W-:Y:S01]  /*95b0*/  STL [R1+0x3c], R25 ;  /* 0x00003c1901007387 */ /* 0x000fe20000100800 */
[----:B0-----:R-:W-:-:S05]  /*95c0*/  SEL R24, R3, R23, !P5 ;  /* 0x0000001703187207 */ /* 0x001fca0006800000 */
[----:B------:R-:W-:Y:S01]  /*95d0*/  STL [R1+0x38], R24 ;  /* 0x0000381801007387 */ /* 0x000fe20000100800 */
[----:B------:R-:W-:-:S03]  /*95e0*/  SEL R23, R3, R11, !P5 ;  /* 0x0000000b03177207 */ /* 0x000fc60006800000 */
        /* <DEDUP_REMOVED lines=8> */
[----:B------:R0:W-:Y:S04]  /*9670*/  STL [R1+0x20], R20 ;  /* 0x0000201401007387 */ /* 0x0001e80000100800 */
[----:B------:R-:W-:Y:S01]  /*9680*/  STL [R1+0x1c], R21 ;  /* 0x00001c1501007387 */ /* 0x000fe20000100800 */
[C---:B0-----:R-:W-:Y:S02]  /*9690*/  SEL R20, R3.reuse, R19, !P5 ;  /* 0x0000001303147207 */ /* 0x041fe40006800000 */
[----:B------:R-:W-:-:S02]  /*96a0*/  SEL R19, R3, R15, !P5 ;  /* 0x0000000f03137207 */ /* 0x000fc40006800000 */
[----:B------:R-:W4:Y:S04]  /*96b0*/  LDL.LU R15, [R1+0x100] ;  /* 0x00010000010f7983 */ /* 0x000f280000300800 */
[----:B------:R-:W-:Y:S04]  /*96c0*/  STL [R1+0x18], R20 ;  /* 0x0000181401007387 */ /* 0x000fe80000100800 */
[----:B------:R0:W-:Y:S02]  /*96d0*/  STL [R1+0x14], R19 ;  /* 0x0000141301007387 */ /* 0x0001e40000100800 */
[----:B0-----:R-:W-:-:S02]  /*96e0*/  SEL R19, R3, R13, !P5 ;  /* 0x0000000d03137207 */ /* 0x001fc40006800000 */
[----:B------:R-:W4:Y:S01]  /*96f0*/  LDL.LU R13, [R1+0xfc] ;  /* 0x0000fc00010d7983 */ /* 0x000f220000300800 */
[----:B------:R-:W-:-:S05]  /*9700*/  SEL R18, R3, R18, !P5 ;  /* 0x0000001203127207 */ /* 0x000fca0006800000 */
[----:B------:R0:W-:Y:S04]  /*9710*/  STL [R1+0x10], R18 ;  /* 0x0000101201007387 */ /* 0x0001e80000100800 */
[----:B------:R-:W-:Y:S01]  /*9720*/  STL [R1+0xc], R19 ;  /* 0x00000c1301007387 */ /* 0x000fe20000100800 */
[C---:B0-----:R-:W-:Y:S02]  /*9730*/  SEL R18, R3.reuse, R17, !P5 ;  /* 0x0000001103127207 */ /* 0x041fe40006800000 */
[C---:B------:R-:W-:Y:S02]  /*9740*/  SEL R17, R3.reuse, R14, !P5 ;  /* 0x0000000e03117207 */ /* 0x040fe40006800000 */
[C---:B------:R-:W-:Y:S01]  /*9750*/  SEL R9, R3.reuse, R9, !P5 ;  /* 0x0000000903097207 */ /* 0x040fe20006800000 */
[----:B------:R-:W-:Y:S01]  /*9760*/  STL [R1+0x8], R18 ;  /* 0x0000081201007387 */ /* 0x000fe20000100800 */
[----:B------:R-:W-:-:S03]  /*9770*/  SEL R61, R3, R61, !P5 ;  /* 0x0000003d033d7207 */ /* 0x000fc60006800000 */
[----:B------:R-:W4:Y:S04]  /*9780*/  LDL.LU R14, [R1+0xe8] ;  /* 0x0000e800010e7983 */ /* 0x000f280000300800 */
[----:B------:R-:W-:Y:S04]  /*9790*/  STL [R1+0x4], R17 ;  /* 0x0000041101007387 */ /* 0x000fe80000100800 */
[----:B------:R0:W-:Y:S04]  /*97a0*/  STL [R1], R9 ;  /* 0x0000000901007387 */ /* 0x0001e80000100800 */
[----:B------:R-:W-:Y:S04]  /*97b0*/  STL [R1+0x3150], R61 ;  /* 0x0031503d01007387 */ /* 0x000fe80000100800 */
[----:B0-----:R-:W4:Y:S01]  /*97c0*/  LDL.LU R9, [R1+0xe0] ;  /* 0x0000e00001097983 */ /* 0x001f220000300800 */
[----:B------:R-:W-:-:S05]  /*97d0*/  SEL R60, R3, R60, !P5 ;  /* 0x0000003c033c7207 */ /* 0x000fca0006800000 */
[----:B------:R-:W-:Y:S01]  /*97e0*/  STL [R1+0x3154], R60 ;  /* 0x0031543c01007387 */ /* 0x000fe20000100800 */
[----:B--2---:R-:W-:-:S03]  /*97f0*/  SEL R38, R3, R10, !P5 ;  /* 0x0000000a03267207 */ /* 0x004fc60006800000 */
[----:B------:R-:W2:Y:S04]  /*9800*/  LDL.LU R10, [R1+0xdc] ;  /* 0x0000dc00010a7983 */ /* 0x000ea80000300800 */
[----:B------:R-:W-:Y:S04]  /*9810*/  STL [R1+0x3158], R38 ;  /* 0x0031582601007387 */ /* 0x000fe80000100800 */
[----:B------:R-:W2:Y:S04]  /*9820*/  LDL.LU R23, [R1+0xd8] ;  /* 0x0000d80001177983 */ /* 0x000ea80000300800 */
[----:B------:R-:W2:Y:S01]  /*9830*/  LDL.LU R22, [R1+0xc0] ;  /* 0x0000c00001167983 */ /* 0x000ea20000300800 */
[----:B---3--:R-:W-:-:S05]  /*9840*/  SEL R37, R3, R16, !P5 ;  /* 0x0000001003257207 */ /* 0x008fca0006800000 */
[----:B------:R-:W-:Y:S01]  /*9850*/  STL [R1+0x315c], R37 ;  /* 0x00315c2501007387 */ /* 0x000fe20000100800 */
[----:B----4-:R-:W-:-:S03]  /*9860*/  SEL R19, R3, R12, !P5 ;  /* 0x0000000c03137207 */ /* 0x010fc60006800000 */
[----:B------:R-:W3:Y:S04]  /*9870*/  LDL.LU R12, [R1+0xbc] ;  /* 0x0000bc00010c7983 */ /* 0x000ee80000300800 */
[----:B------:R-:W4:Y:S04]  /*9880*/  LDL.LU R21, [R1+0xb8] ;  /* 0x0000b80001157983 */ /* 0x000f280000300800 */
[----:B------:R-:W-:Y:S04]  /*9890*/  STL [R1+0x3160], R19 ;  /* 0x0031601301007387 */ /* 0x000fe80000100800 */
[----:B------:R-:W4:Y:S04]  /*98a0*/  LDL.LU R17, [R1+0xac] ;  /* 0x0000ac0001117983 */ /* 0x000f280000300800 */
[----:B------:R-:W4:Y:S01]  /*98b0*/  LDL.LU R16, [R1+0xa4] ;  /* 0x0000a40001107983 */ /* 0x000f220000300800 */
[----:B------:R-:W-:-:S05]  /*98c0*/  SEL R20, R3, R11, !P5 ;  /* 0x0000000b03147207 */ /* 0x000fca0006800000 */
[----:B------:R-:W-:Y:S01]  /*98d0*/  STL [R1+0x3164], R20 ;  /* 0x0031641401007387 */ /* 0x000fe20000100800 */
[----:B------:R-:W-:-:S03]  /*98e0*/  SEL R11, R3, R0, !P5 ;  /* 0x00000000030b7207 */ /* 0x000fc60006800000 */
[----:B------:R-:W4:Y:S04]  /*98f0*/  LDL.LU R0, [R1+0x9c] ;  /* 0x00009c0001007983 */ /* 0x000f280000300800 */
[----:B------:R-:W-:Y:S04]  /*9900*/  STL [R1+0x3168], R11 ;  /* 0x0031680b01007387 */ /* 0x000fe80000100800 */
[----:B------:R-:W4:Y:S01]  /*9910*/  LDL.LU R29, [R1+0x30] ;  /* 0x00003000011d7983 */ /* 0x000f220000300800 */
[----:B------:R-:W-:-:S05]  /*9920*/  SEL R18, R3, R15, !P5 ;  /* 0x0000000f03127207 */ /* 0x000fca0006800000 */
[----:B------:R-:W-:Y:S04]  /*9930*/  STL [R1+0x316c], R18 ;  /* 0x00316c1201007387 */ /* 0x000fe80000100800 */
[----:B------:R-:W4:Y:S04]  /*9940*/  LDL.LU R25, [R1+0x34] ;  /* 0x0000340001197983 */ /* 0x000f280000300800 */
[----:B------:R-:W4:Y:S01]  /*9950*/  LDL.LU R27, [R1+0x68] ;  /* 0x00006800011b7983 */ /* 0x000f220000300800 */
[----:B------:R-:W-:-:S05]  /*9960*/  SEL R13, R3, R13, !P5 ;  /* 0x0000000d030d7207 */ /* 0x000fca0006800000 */
[----:B------:R-:W-:Y:S04]  /*9970*/  STL [R1+0x3170], R13 ;  /* 0x0031700d01007387 */ /* 0x000fe80000100800 */
[----:B------:R-:W4:Y:S04]  /*9980*/  LDL.LU R28, [R1+0x6c] ;  /* 0x00006c00011c7983 */ /* 0x000f280000300800 */
[----:B------:R-:W4:Y:S01]  /*9990*/  LDL.LU R26, [R1+0x74] ;  /* 0x00007400011a7983 */ /* 0x000f220000300800 */
[----:B------:R-:W-:-:S05]  /*99a0*/  SEL R14, R3, R14, !P5 ;  /* 0x0000000e030e7207 */ /* 0x000fca0006800000 */
[----:B------:R-:W-:Y:S04]  /*99b0*/  STL [R1+0x3174], R14 ;  /* 0x0031740e01007387 */ /* 0x000fe80000100800 */
[----:B------:R-:W4:Y:S01]  /*99c0*/  LDL.LU R24, [R1+0x70] ;  /* 0x0000700001187983 */ /* 0x000f220000300800 */
[----:B------:R-:W-:-:S03]  /*99d0*/  SEL R15, R3, R9, !P5 ;  /* 0x00000009030f7207 */ /* 0x000fc60006800000 */
[----:B------:R-:W4:Y:S04]  /*99e0*/  LDL.LU R9, [R1+0x44] ;  /* 0x0000440001097983 */ /* 0x000f280000300800 */
[----:B------:R-:W-:Y:S01]  /*99f0*/  STL [R1+0x3178], R15 ;  /* 0x0031780f01007387 */ /* 0x000fe20000100800 */
[C---:B------:R-:W-:Y:S02]  /*9a00*/  SEL R39, R3.reuse, R39, !P5 ;  /* 0x0000002703277207 */ /* 0x040fe40006800000 */
[C---:B--2---:R-:W-:Y:S02]  /*9a10*/  SEL R10, R3.reuse, R10, !P5 ;  /* 0x0000000a030a7207 */ /* 0x044fe40006800000 */
[----:B------:R-:W-:-:S03]  /*9a20*/  SEL R23, R3, R23, !P5 ;  /* 0x0000001703177207 */ /* 0x000fc60006800000 */
[----:B------:R-:W-:Y:S01]  /*9a30*/  STL [R1+0x317c], R10 ;  /* 0x00317c0a01007387 */ /* 0x000fe20000100800 */
[----:B------:R-:W-:-:S03]  /*9a40*/  SEL R22, R3, R22, !P5 ;  /* 0x0000001603167207 */ /* 0x000fc60006800000 */
[----:B------:R0:W-:Y:S04]  /*9a50*/  STL [R1+0x3180], R23 ;  /* 0x0031801701007387 */ /* 0x0001e80000100800 */
[----:B------:R-:W-:Y:S01]  /*9a60*/  STL [R1+0x3184], R22 ;  /* 0x0031841601007387 */ /* 0x000fe20000100800 */
[C---:B---3--:R-:W-:Y:S02]  /*9a70*/  SEL R12, R3.reuse, R12, !P5 ;  /* 0x0000000c030c7207 */ /* 0x048fe40006800000 */
[----:B----4-:R-:W-:-:S03]  /*9a80*/  SEL R21, R3, R21, !P5 ;  /* 0x0000001503157207 */ /* 0x010fc60006800000 */
[----:B------:R-:W-:Y:S01]  /*9a90*/  STL [R1+0x3188], R12 ;  /* 0x0031880c01007387 */ /* 0x000fe20000100800 */
[----:B------:R-:W-:-:S03]  /*9aa0*/  SEL R17, R3, R17, !P5 ;  /* 0x0000001103117207 */ /* 0x000fc60006800000 */
[----:B------:R1:W-:Y:S01]  /*9ab0*/  STL [R1+0x318c], R21 ;  /* 0x00318c1501007387 */ /* 0x0003e20000100800 */
[----:B------:R-:W-:-:S03]  /*9ac0*/  SEL R16, R3, R16, !P5 ;  /* 0x0000001003107207 */ /* 0x000fc60006800000 */
[----:B------:R-:W-:Y:S04]  /*9ad0*/  STL [R1+0x3190], R17 ;  /* 0x0031901101007387 */ /* 0x000fe80000100800 */
[----:B------:R-:W-:Y:S01]  /*9ae0*/  STL [R1+0x3194], R16 ;  /* 0x0031941001007387 */ /* 0x000fe20000100800 */
[----:B------:R-:W-:-:S05]  /*9af0*/  SEL R0, R3, R0, !P5 ;  /* 0x0000000003007207 */ /* 0x000fca0006800000 */
[----:B------:R2:W-:Y:S01]  /*9b00*/  STL [R1+0x3198], R0 ;  /* 0x0031980001007387 */ /* 0x0005e20000100800 */
[----:B------:R-:W-:-:S03]  /*9b10*/  SEL R30, R3, R29, !P5 ;  /* 0x0000001d031e7207 */ /* 0x000fc60006800000 */
[----:B------:R-:W-:Y:S04]  /*9b20*/  STL [R1+0x319c], R39 ;  /* 0x00319c2701007387 */ /* 0x000fe80000100800 */
[----:B------:R-:W-:Y:S01]  /*9b30*/  STL [R1+0x31a0], R30 ;  /* 0x0031a01e01007387 */ /* 0x000fe20000100800 */
[C---:B------:R-:W-:Y:S02]  /*9b40*/  SEL R25, R3.reuse, R25, !P5 ;  /* 0x0000001903197207 */ /* 0x040fe40006800000 */
[----:B------:R-:W-:-:S03]  /*9b50*/  SEL R27, R3, R27, !P5 ;  /* 0x0000001b031b7207 */ /* 0x000fc60006800000 */
[----:B------:R-:W-:Y:S04]  /*9b60*/  STL [R1+0x31a4], R25 ;  /* 0x0031a41901007387 */ /* 0x000fe80000100800 */
[----:B------:R-:W-:Y:S01]  /*9b70*/  STL [R1+0x31a8], R27 ;  /* 0x0031a81b01007387 */ /* 0x000fe20000100800 */
[C---:B------:R-:W-:Y:S02]  /*9b80*/  SEL R28, R3.reuse, R28, !P5 ;  /* 0x0000001c031c7207 */ /* 0x040fe40006800000 */
[----:B------:R-:W-:-:S03]  /*9b90*/  SEL R26, R3, R26, !P5 ;  /* 0x0000001a031a7207 */ /* 0x000fc60006800000 */
[----:B------:R-:W-:Y:S04]  /*9ba0*/  STL [R1+0x31ac], R28 ;  /* 0x0031ac1c01007387 */ /* 0x000fe80000100800 */
[----:B------:R-:W-:Y:S04]  /*9bb0*/  STL [R1+0x31b0], R26 ;  /* 0x0031b01a01007387 */ /* 0x000fe80000100800 */
[----:B0-----:R-:W2:Y:S04]  /*9bc0*/  LDL.LU R23, [R1+0x1bc] ;  /* 0x0001bc0001177983 */ /* 0x001ea80000300800 */
[----:B------:R-:W3:Y:S04]  /*9bd0*/  LDL.LU R10, [R1+0x1c0] ;  /* 0x0001c000010a7983 */ /* 0x000ee80000300800 */
        /* <DEDUP_REMOVED lines=11> */
[----:B------:R-:W1:Y:S01]  /*9c90*/  S2R R34, SR_TID.X ;  /* 0x0000000000227919 */ /* 0x000e620000002100 */
[----:B------:R-:W-:-:S02]  /*9ca0*/  SEL R29, R3, R9, !P5 ;  /* 0x00000009031d7207 */ /* 0x000fc40006800000 */
[----:B------:R-:W0:Y:S01]  /*9cb0*/  LDC R9, c[0x0][0x23c] ;  /* 0x00008f00ff097b82 */ /* 0x000e220000000800 */
[----:B------:R-:W-:Y:S02]  /*9cc0*/  @!P2 IMAD.MOV R2, RZ, RZ, -R2 ;  /* 0x000000ffff02a224 */ /* 0x000fe400078e0a02 */
[----:B------:R-:W-:Y:S02]  /*9cd0*/  @!P6 IMAD.MOV R8, RZ, RZ, -R8 ;  /* 0x000000ffff08e224 */ /* 0x000fe400078e0a08 */
[----:B------:R-:W-:Y:S01]  /*9ce0*/  @!P3 IMAD.MOV R7, RZ, RZ, -R7 ;  /* 0x000000ffff07b224 */ /* 0x000fe200078e0a07 */
[C---:B------:R-:W-:Y:S01]  /*9cf0*/  SEL R36, R3.reuse, R2, !P5 ;  /* 0x0000000203247207 */ /* 0x040fe20006800000 */
[----:B------:R-:W-:Y:S02]  /*9d00*/  @!P4 IMAD.MOV R6, RZ, RZ, -R6 ;  /* 0x000000ffff06c224 */ /* 0x000fe400078e0a06 */
[----:B------:R-:W-:Y:S02]  /*9d10*/  @!P0 IMAD.MOV R5, RZ, RZ, -R5 ;  /* 0x000000ffff058224 */ /* 0x000fe400078e0a05 */
[----:B------:R-:W-:Y:S01]  /*9d20*/  @!P1 IMAD.MOV R4, RZ, RZ, -R4 ;  /* 0x000000ffff049224 */ /* 0x000fe200078e0a04 */
[----:B------:R-:W-:-:S02]  /*9d30*/  SEL R31, R3, R40, !P5 ;  /* 0x00000028031f7207 */ /* 0x000fc40006800000 */
[----:B-1----:R-:W-:-:S05]  /*9d40*/  LOP3.LUT R21, R34, 0x1f, RZ, 0xc0, !PT ;  /* 0x0000001f22157812 */ /* 0x002fca00078ec0ff */
[CC--:B0-----:R-:W-:Y:S02]  /*9d50*/  IMAD R22, R21.reuse, R9.reuse, RZ ;  /* 0x0000000915167224 */ /* 0x0c1fe400078e02ff */
[-C--:B------:R-:W-:Y:S02]  /*9d60*/  IMAD R12, R21, R9.reuse, RZ ;  /* 0x00000009150c7224 */ /* 0x080fe400078e02ff */
[----:B------:R-:W-:Y:S02]  /*9d70*/  IMAD R22, R9, 0x20, R22 ;  /* 0x0000002009167824 */ /* 0x000fe400078e0216 */
[----:B------:R-:W-:Y:S02]  /*9d80*/  IMAD R21, R21, R9, RZ ;  /* 0x0000000915157224 */ /* 0x000fe400078e02ff */
[C---:B------:R-:W-:Y:S02]  /*9d90*/  IMAD R12, R9.reuse, 0x20, R12 ;  /* 0x00000020090c7824 */ /* 0x040fe400078e020c */
[----:B------:R-:W-:Y:S01]  /*9da0*/  IMAD R22, R9, 0x20, R22 ;  /* 0x0000002009167824 */ /* 0x000fe200078e0216 */
[----:B------:R-:W-:-:S02]  /*9db0*/  LEA R2, P0, R21, UR8, 0x1 ;  /* 0x0000000815027c11 */ /* 0x000fc4000f8008ff */
[----:B------:R-:W-:Y:S02]  /*9dc0*/  LEA R40, P1, R12, UR8, 0x1 ;  /* 0x000000080c287c11 */ /* 0x000fe4000f8208ff */
[C---:B------:R-:W-:Y:S02]  /*9dd0*/  SEL R24, R3.reuse, R24, !P5 ;  /* 0x0000001803187207 */ /* 0x040fe40006800000 */
[C---:B------:R-:W-:Y:S02]  /*9de0*/  SEL R32, R3.reuse, R41, !P5 ;  /* 0x0000002903207207 */ /* 0x040fe40006800000 */
[C---:B------:R-:W-:Y:S02]  /*9df0*/  SEL R42, R3.reuse, R42, !P5 ;  /* 0x0000002a032a7207 */ /* 0x040fe40006800000 */
[C---:B------:R-:W-:Y:S02]  /*9e00*/  SEL R43, R3.reuse, R43, !P5 ;  /* 0x0000002b032b7207 */ /* 0x040fe40006800000 */
[----:B------:R-:W-:-:S02]  /*9e10*/  SEL R44, R3, R44, !P5 ;  /* 0x0000002c032c7207 */ /* 0x000fc40006800000 */
[C---:B------:R-:W-:Y:S02]  /*9e20*/  SEL R45, R3.reuse, R45, !P5 ;  /* 0x0000002d032d7207 */ /* 0x040fe40006800000 */
        /* <DEDUP_REMOVED lines=18> */
[----:B------:R-:W-:Y:S02]  /*9f50*/  SEL R4, R3, R4, !P5 ;  /* 0x0000000403047207 */ /* 0x000fe40006800000 */
[----:B------:R-:W-:Y:S02]  /*9f60*/  LEA R8, P2, R22, UR8, 0x1 ;  /* 0x0000000816087c11 */ /* 0x000fe4000f8408ff */
[----:B------:R-:W-:Y:S01]  /*9f70*/  LEA.HI.X.SX32 R3, R21, UR9, 0x1, P0 ;  /* 0x0000000915037c11 */ /* 0x000fe200080f0eff */
[----:B------:R-:W-:Y:S01]  /*9f80*/  IMAD R7, R9, 0x20, R22 ;  /* 0x0000002009077824 */ /* 0x000fe200078e0216 */
[----:B------:R-:W-:Y:S01]  /*9f90*/  LEA.HI.X.SX32 R41, R12, UR9, 0x1, P1 ;  /* 0x000000090c297c11 */ /* 0x000fe200088f0eff */
[----:B------:R-:W-:Y:S01]  /*9fa0*/  STL [R1+0x30b4], R2 ;  /* 0x0030b40201007387 */ /* 0x000fe20000100800 */
[----:B------:R-:W-:-:S03]  /*9fb0*/  LEA.HI.X.SX32 R9, R22, UR9, 0x1, P2 ;  /* 0x0000000916097c11 */ /* 0x000fc600090f0eff */
[----:B------:R3:W-:Y:S04]  /*9fc0*/  STL [R1+0x30b0], R3 ;  /* 0x0030b00301007387 */ /* 0x0007e80000100800 */
[----:B------:R-:W-:Y:S04]  /*9fd0*/  STL [R1+0x30cc], R40 ;  /* 0x0030cc2801007387 */ /* 0x000fe80000100800 */
[----:B------:R-:W-:Y:S04]  /*9fe0*/  STL [R1+0x30c8], R41 ;  /* 0x0030c82901007387 */ /* 0x000fe80000100800 */
[----:B------:R-:W-:Y:S04]  /*9ff0*/  STL [R1+0x3114], R8 ;  /* 0x0031140801007387 */ /* 0x000fe80000100800 */
[----:B------:R-:W-:Y:S01]  /*a000*/  STL [R1+0x3110], R9 ;  /* 0x0031100901007387 */ /* 0x000fe20000100800 */
[----:B--2---:R-:W-:-:S02]  /*a010*/  IMAD R0, R23, UR5, RZ ;  /* 0x0000000517007c24 */ /* 0x004fc4000f8e02ff */
[----:B---3--:R-:W-:-:S03]  /*a020*/  IMAD R3, R10, UR5, RZ ;  /* 0x000000050a037c24 */ /* 0x008fc6000f8e02ff */
[----:B------:R0:W-:Y:S01]  /*a030*/  STL [R1+0x42c], R0 ;  /* 0x00042c0001007387 */ /* 0x0001e20000100800 */
[----:B----4-:R-:W-:-:S03]  /*a040*/  IMAD R2, R15, UR5, RZ ;  /* 0x000000050f027c24 */ /* 0x010fc6000f8e02ff */
[----:B------:R1:W-:Y:S04]  /*a050*/  STL [R1+0x30], R3 ;  /* 0x0000300301007387 */ /* 0x0003e80000100800 */
[----:B------:R2:W-:Y:S01]  /*a060*/  STL [R1+0x34], R2 ;  /* 0x0000340201007387 */ /* 0x0005e20000100800 */
[----:B0-----:R-:W-:Y:S02]  /*a070*/  IMAD R0, R14, UR5, RZ ;  /* 0x000000050e007c24 */ /* 0x001fe4000f8e02ff */
[----:B-1----:R-:W-:-:S03]  /*a080*/  IMAD R3, R13, UR5, RZ ;  /* 0x000000050d037c24 */ /* 0x002fc6000f8e02ff */
[----:B------:R0:W-:Y:S01]  /*a090*/  STL [R1+0x44], R0 ;  /* 0x0000440001007387 */ /* 0x0001e20000100800 */
[----:B--2---:R-:W-:-:S03]  /*a0a0*/  IMAD R2, R18, UR5, RZ ;  /* 0x0000000512027c24 */ /* 0x004fc6000f8e02ff */
        /* <DEDUP_REMOVED lines=13> */
[----:B------:R-:W2:Y:S01]  /*a180*/  LDL.LU R9, [R1+0x18c] ;  /* 0x00018c0001097983 */ /* 0x000ea20000300800 */
[----:B0-----:R-:W-:-:S03]  /*a190*/  IMAD R0, R61, UR5, RZ ;  /* 0x000000053d007c24 */ /* 0x001fc6000f8e02ff */
[----:B------:R0:W-:Y:S04]  /*a1a0*/  STL [R1+0x39c], R2 ;  /* 0x00039c0201007387 */ /* 0x0001e80000100800 */
[----:B------:R-:W3:Y:S04]  /*a1b0*/  LDL.LU R8, [R1+0x188] ;  /* 0x0001880001087983 */ /* 0x000ee80000300800 */
[----:B------:R4:W-:Y:S04]  /*a1c0*/  STL [R1+0x3a4], R0 ;  /* 0x0003a40001007387 */ /* 0x0009e80000100800 */
[----:B------:R-:W3:Y:S04]  /*a1d0*/  LDL.LU R41, [R1+0x184] ;  /* 0x0001840001297983 */ /* 0x000ee80000300800 */
[----:B------:R-:W3:Y:S04]  /*a1e0*/  LDL.LU R40, [R1+0x178] ;  /* 0x0001780001287983 */ /* 0x000ee80000300800 */
[----:B-1----:R-:W3:Y:S04]  /*a1f0*/  LDL.LU R3, [R1+0x170] ;  /* 0x0001700001037983 */ /* 0x002ee80000300800 */
[----:B0-----:R-:W3:Y:S04]  /*a200*/  LDL.LU R2, [R1+0x168] ;  /* 0x0001680001027983 */ /* 0x001ee80000300800 */
[----:B------:R-:W3:Y:S04]  /*a210*/  LDL.LU R26, [R1+0x15c] ;  /* 0x00015c00011a7983 */ /* 0x000ee80000300800 */
[----:B------:R-:W3:Y:S04]  /*a220*/  LDL.LU R28, [R1+0x154] ;  /* 0x00015400011c7983 */ /* 0x000ee80000300800 */
[----:B------:R-:W3:Y:S04]  /*a230*/  LDL.LU R27, [R1+0x14c] ;  /* 0x00014c00011b7983 */ /* 0x000ee80000300800 */
[----:B------:R-:W3:Y:S04]  /*a240*/  LDL.LU R25, [R1+0x140] ;  /* 0x0001400001197983 */ /* 0x000ee80000300800 */
[----:B------:R-:W3:Y:S04]  /*a250*/  LDL.LU R30, [R1+0x13c] ;  /* 0x00013c00011e7983 */ /* 0x000ee80000300800 */
[----:B------:R-:W3:Y:S04]  /*a260*/  LDL.LU R39, [R1+0x134] ;  /* 0x0001340001277983 */ /* 0x000ee80000300800 */
[----:B----4-:R-:W4:Y:S04]  /*a270*/  LDL.LU R0, [R1+0x128] ;  /* 0x0001280001007983 */ /* 0x010f280000300800 */
        /* <DEDUP_REMOVED lines=18> */
[----:B--2---:R-:W-:-:S02]  /*a3a0*/  IMAD R9, R9, UR5, RZ ;  /* 0x0000000509097c24 */ /* 0x004fc4000f8e02ff */
[----:B---3--:R-:W-:-:S03]  /*a3b0*/  IMAD R8, R8, UR5, RZ ;  /* 0x0000000508087c24 */ /* 0x008fc6000f8e02ff */
[----:B------:R0:W-:Y:S04]  /*a3c0*/  STL [R1+0x3ac], R9 ;  /* 0x0003ac0901007387 */ /* 0x0001e80000100800 */
[----:B------:R1:W-:Y:S01]  /*a3d0*/  STL [R1+0x3b4], R8 ;  /* 0x0003b40801007387 */ /* 0x0003e20000100800 */
[----:B0-----:R-:W-:Y:S02]  /*a3e0*/  IMAD R9, R41, UR5, RZ ;  /* 0x0000000529097c24 */ /* 0x001fe4000f8e02ff */
[----:B-1----:R-:W-:Y:S02]  /*a3f0*/  IMAD R8, R40, UR5, RZ ;  /* 0x0000000528087c24 */ /* 0x002fe4000f8e02ff */
[----:B------:R-:W-:Y:S01]  /*a400*/  IMAD R3, R3, UR5, RZ ;  /* 0x0000000503037c24 */ /* 0x000fe2000f8e02ff */
[----:B------:R-:W-:Y:S01]  /*a410*/  STL [R1+0x3bc], R9 ;  /* 0x0003bc0901007387 */ /* 0x000fe20000100800 */
[----:B------:R-:W-:-:S03]  /*a420*/  IMAD R2, R2, UR5, RZ ;  /* 0x0000000502027c24 */ /* 0x000fc6000f8e02ff */
[----:B------:R0:W-:Y:S04]  /*a430*/  STL [R1+0x3c4], R8 ;  /* 0x0003c40801007387 */ /* 0x0001e80000100800 */
        /* <DEDUP_REMOVED lines=10> */
[----:B------:R-:W-:Y:S01]  /*a4e0*/  STL [R1+0x3f4], R8 ;  /* 0x0003f40801007387 */ /* 0x000fe20000100800 */
[----:B----4-:R-:W-:Y:S02]  /*a4f0*/  IMAD R0, R0, UR5, RZ ;  /* 0x0000000500007c24 */ /* 0x010fe4000f8e02ff */
[----:B--2---:R-:W-:Y:S01]  /*a500*/  IMAD R2, R39, UR5, RZ ;  /* 0x0000000527027c24 */ /* 0x004fe2000f8e02ff */
[----:B------:R0:W-:Y:S04]  /*a510*/  STL [R1+0x3fc], R3 ;  /* 0x0003fc0301007387 */ /* 0x0001e80000100800 */
[----:B------:R1:W-:Y:S01]  /*a520*/  STL [R1+0x404], R2 ;  /* 0x0004040201007387 */ /* 0x0003e20000100800 */
[----:B0-----:R-:W-:-:S03]  /*a530*/  IMAD R3, R16, UR5, RZ ;  /* 0x0000000510037c24 */ /* 0x001fc6000f8e02ff */
[----:B------:R0:W-:Y:S01]  /*a540*/  STL [R1+0x40c], R0 ;  /* 0x00040c0001007387 */ /* 0x0001e20000100800 */
[----:B-1----:R-:W-:-:S03]  /*a550*/  IMAD R2, R17, UR5, RZ ;  /* 0x0000000511027c24 */ /* 0x002fc6000f8e02ff */
        /* <DEDUP_REMOVED lines=30> */
[----:B------:R-:W-:Y:S01]  /*a740*/  STL [R1+0x3c8], R3 ;  /* 0x0003c80301007387 */ /* 0x000fe20000100800 */
[----:B-1----:R-:W-:-:S03]  /*a750*/  IMAD R0, R61, UR5, RZ ;  /* 0x000000053d007c24 */ /* 0x002fc6000f8e02ff */
[----:B------:R-:W2:Y:S04]  /*a760*/  LDL.LU R26, [R1+0x94] ;  /* 0x00009400011a7983 */ /* 0x000ea80000300800 */
[----:B------:R-:W-:Y:S04]  /*a770*/  STL [R1+0x3c0], R2 ;  /* 0x0003c00201007387 */ /* 0x000fe80000100800 */
[----:B------:R-:W3:Y:S04]  /*a780*/  LDL.LU R28, [R1+0x90] ;  /* 0x00009000011c7983 */ /* 0x000ee80000300800 */
[----:B------:R0:W-:Y:S04]  /*a790*/  STL [R1+0x3b8], R0 ;  /* 0x0003b80001007387 */ /* 0x0001e80000100800 */
[----:B------:R-:W4:Y:S04]  /*a7a0*/  LDL.LU R27, [R1+0x8c] ;  /* 0x00008c00011b7983 */ /* 0x000f280000300800 */
[----:B------:R-:W4:Y:S04]  /*a7b0*/  LDL.LU R25, [R1+0x88] ;  /* 0x0000880001197983 */ /* 0x000f280000300800 */
[----:B------:R-:W4:Y:S04]  /*a7c0*/  LDL.LU R30, [R1+0x84] ;  /* 0x00008400011e7983 */ /* 0x000f280000300800 */
[----:B------:R-:W4:Y:S04]  /*a7d0*/  LDL.LU R39, [R1+0x80] ;  /* 0x0000800001277983 */ /* 0x000f280000300800 */
[----:B0-----:R-:W4:Y:S04]  /*a7e0*/  LDL.LU R0, [R1+0x7c] ;  /* 0x00007c0001007983 */ /* 0x001f280000300800 */
        /* <DEDUP_REMOVED lines=23> */
[----:B------:R-:W4:Y:S01]  /*a960*/  LDL.LU R2, [R1] ;  /* 0x0000000001027983 */ /* 0x000f220000300800 */
[----:B--2---:R-:W-:-:S05]  /*a970*/  IMAD R26, R26, UR5, RZ ;  /* 0x000000051a1a7c24 */ /* 0x004fca000f8e02ff */
[----:B------:R0:W-:Y:S01]  /*a980*/  STL [R1+0x3b0], R26 ;  /* 0x0003b01a01007387 */ /* 0x0001e20000100800 */
[----:B---3--:R-:W-:-:S03]  /*a990*/  IMAD R28, R28, UR5, RZ ;  /* 0x000000051c1c7c24 */ /* 0x008fc6000f8e02ff */
[----:B0-----:R-:W2:Y:S01]  /*a9a0*/  LDL.LU R26, [R1+0x31b0] ;  /* 0x0031b000011a7983 */ /* 0x001ea20000300800 */
[----:B----4-:R-:W-:-:S03]  /*a9b0*/  IMAD R27, R27, UR5, RZ ;  /* 0x000000051b1b7c24 */ /* 0x010fc6000f8e02ff */
[----:B------:R0:W-:Y:S01]  /*a9c0*/  STL [R1+0x3a8], R28 ;  /* 0x0003a81c01007387 */ /* 0x0001e20000100800 */
[----:B------:R-:W-:Y:S02]  /*a9d0*/  IMAD R25, R25, UR5, RZ ;  /* 0x0000000519197c24 */ /* 0x000fe4000f8e02ff */
[----:B------:R-:W-:Y:S01]  /*a9e0*/  IMAD R30, R30, UR5, RZ ;  /* 0x000000051e1e7c24 */ /* 0x000fe2000f8e02ff */
[----:B0-----:R-:W3:Y:S01]  /*a9f0*/  LDL.LU R28, [R1+0x31ac] ;  /* 0x0031ac00011c7983 */ /* 0x001ee20000300800 */
[----:B------:R-:W-:-:S03]  /*aa00*/  IMAD R39, R39, UR5, RZ ;  /* 0x0000000527277c24 */ /* 0x000fc6000f8e02ff */
[----:B------:R0:W-:Y:S01]  /*aa10*/  STL [R1+0x3a0], R27 ;  /* 0x0003a01b01007387 */ /* 0x0001e20000100800 */
[----:B------:R-:W-:Y:S02]  /*aa20*/  IMAD R0, R0, UR5, RZ ;  /* 0x0000000500007c24 */ /* 0x000fe4000f8e02ff */
[----:B------:R-:W-:Y:S01]  /*aa30*/  IMAD R16, R16, UR5, RZ ;  /* 0x0000000510107c24 */ /* 0x000fe2000f8e02ff */
[----:B0-----:R-:W4:Y:S04]  /*aa40*/  LDL.LU R27, [R1+0x31a8] ;  /* 0x0031a800011b7983 */ /* 0x001f280000300800 */
[----:B------:R0:W-:Y:S01]  /*aa50*/  STL [R1+0x398], R25 ;  /* 0x0003981901007387 */ /* 0x0001e20000100800 */
[----:B------:R-:W-:Y:S02]  /*aa60*/  IMAD R17, R17, UR5, RZ ;  /* 0x0000000511117c24 */ /* 0x000fe4000f8e02ff */
[----:B------:R-:W-:Y:S01]  /*aa70*/  IMAD R21, R21, UR5, RZ ;  /* 0x0000000515157c24 */ /* 0x000fe2000f8e02ff */
[----:B0-----:R-:W2:Y:S04]  /*aa80*/  LDL.LU R25, [R1+0x31a4] ;  /* 0x0031a40001197983 */ /* 0x001ea80000300800 */
[----:B------:R0:W-:Y:S01]  /*aa90*/  STL [R1+0x390], R30 ;  /* 0x0003901e01007387 */ /* 0x0001e20000100800 */
[----:B------:R-:W-:-:S03]  /*aaa0*/  IMAD R12, R12, UR5, RZ ;  /* 0x000000050c0c7c24 */ /* 0x000fc6000f8e02ff */
[----:B0-----:R-:W3:Y:S04]  /*aab0*/  LDL.LU R30, [R1+0x31a0] ;  /* 0x0031a000011e7983 */ /* 0x001ee80000300800 */
[----:B------:R0:W-:Y:S01]  /*aac0*/  STL [R1+0x388], R39 ;  /* 0x0003882701007387 */ /* 0x0001e20000100800 */
[----:B------:R-:W-:-:S03]  /*aad0*/  IMAD R22, R22, UR5, RZ ;  /* 0x0000000516167c24 */ /* 0x000fc6000f8e02ff */
[----:B0-----:R-:W4:Y:S04]  /*aae0*/  LDL.LU R39, [R1+0x319c] ;  /* 0x00319c0001277983 */ /* 0x001f280000300800 */
[----:B------:R0:W-:Y:S01]  /*aaf0*/  STL [R1+0x380], R0 ;  /* 0x0003800001007387 */ /* 0x0001e20000100800 */
[----:B------:R-:W-:-:S03]  /*ab00*/  IMAD R23, R23, UR5, RZ ;  /* 0x0000000517177c24 */ /* 0x000fc6000f8e02ff */
        /* <DEDUP_REMOVED lines=37> */
[----:B------:R0:W-:Y:S04]  /*ad60*/  STL [R1+0x34c], R20 ;  /* 0x00034c1401007387 */ /* 0x0001e80000100800 */
[----:B0-----:R-:W3:Y:S04]  /*ad70*/  LDL.LU R20, [R1+0x3164] ;  /* 0x0031640001147983 */ /* 0x001ee80000300800 */
[----:B------:R0:W-:Y:S04]  /*ad80*/  STL [R1+0x348], R19 ;  /* 0x0003481301007387 */ /* 0x0001e80000100800 */
[----:B0-----:R-:W4:Y:S04]  /*ad90*/  LDL.LU R19, [R1+0x3160] ;  /* 0x0031600001137983 */ /* 0x001f280000300800 */
[----:B------:R0:W-:Y:S04]  /*ada0*/  STL [R1+0x344], R37 ;  /* 0x0003442501007387 */ /* 0x0001e80000100800 */
[----:B0-----:R-:W2:Y:S04]  /*adb0*/  LDL.LU R37, [R1+0x315c] ;  /* 0x00315c0001257983 */ /* 0x001ea80000300800 */
[----:B------:R0:W-:Y:S04]  /*adc0*/  STL [R1+0x340], R38 ;  /* 0x0003402601007387 */ /* 0x0001e80000100800 */
[----:B0-----:R-:W3:Y:S04]  /*add0*/  LDL.LU R38, [R1+0x3158] ;  /* 0x0031580001267983 */ /* 0x001ee80000300800 */
[----:B------:R0:W-:Y:S04]  /*ade0*/  STL [R1+0x33c], R60 ;  /* 0x00033c3c01007387 */ /* 0x0001e80000100800 */
[----:B0-----:R-:W4:Y:S04]  /*adf0*/  LDL.LU R60, [R1+0x3154] ;  /* 0x00315400013c7983 */ /* 0x001f280000300800 */
[----:B------:R0:W-:Y:S04]  /*ae00*/  STL [R1+0x338], R61 ;  /* 0x0003383d01007387 */ /* 0x0001e80000100800 */
[----:B0-----:R-:W2:Y:S01]  /*ae10*/  LDL.LU R61, [R1+0x3150] ;  /* 0x00315000013d7983 */ /* 0x001ea20000300800 */
[----:B------:R-:W-:-:S05]  /*ae20*/  IMAD R9, R9, UR5, RZ ;  /* 0x0000000509097c24 */ /* 0x000fca000f8e02ff */
[----:B------:R0:W-:Y:S01]  /*ae30*/  STL [R1+0x334], R9 ;  /* 0x0003340901007387 */ /* 0x0001e20000100800 */
[----:B------:R-:W-:Y:S02]  /*ae40*/  IMAD R40, R40, UR5, RZ ;  /* 0x0000000528287c24 */ /* 0x000fe4000f8e02ff */
[----:B0-----:R-:W-:Y:S02]  /*ae50*/  IMAD R9, R8, UR5, RZ ;  /* 0x0000000508097c24 */ /* 0x001fe4000f8e02ff */
[----:B------:R-:W-:-:S03]  /*ae60*/  IMAD R8, R41, UR5, RZ ;  /* 0x0000000529087c24 */ /* 0x000fc6000f8e02ff */
[----:B------:R0:W-:Y:S04]  /*ae70*/  STL [R1+0x330], R9 ;  /* 0x0003300901007387 */ /* 0x0001e80000100800 */
[----:B------:R1:W-:Y:S01]  /*ae80*/  STL [R1+0x32c], R8 ;  /* 0x00032c0801007387 */ /* 0x0003e20000100800 */
[----:B0-----:R-:W-:-:S03]  /*ae90*/  IMAD R9, R3, UR5, RZ ;  /* 0x0000000503097c24 */ /* 0x001fc6000f8e02ff */
[----:B------:R-:W-:Y:S01]  /*aea0*/  STL [R1+0x328], R40 ;  /* 0x0003282801007387 */ /* 0x000fe20000100800 */
[----:B-1----:R-:W-:-:S03]  /*aeb0*/  IMAD R8, R2, UR5, RZ ;  /* 0x0000000502087c24 */ /* 0x002fc6000f8e02ff */
[----:B------:R0:W-:Y:S04]  /*aec0*/  STL [R1+0x324], R9 ;  /* 0x0003240901007387 */ /* 0x0001e80000100800 */
[----:B------:R3:W-:Y:S01]  /*aed0*/  STL [R1+0x320], R8 ;  /* 0x0003200801007387 */ /* 0x0007e20000100800 */
[----:B0-----:R-:W-:Y:S02]  /*aee0*/  IMAD R9, R32, UR5, RZ ;  /* 0x0000000520097c24 */ /* 0x001fe4000f8e02ff */
[----:B------:R-:W-:Y:S02]  /*aef0*/  IMAD R40, R49, UR5, RZ ;  /* 0x0000000531287c24 */ /* 0x000fe4000f8e02ff */
[----:B------:R-:W-:Y:S02]  /*af00*/  IMAD R41, R50, UR5, RZ ;  /* 0x0000000532297c24 */ /* 0x000fe4000f8e02ff */
[----:B------:R-:W-:-:S02]  /*af10*/  IMAD R32, R51, UR5, RZ ;  /* 0x0000000533207c24 */ /* 0x000fc4000f8e02ff */
[----:B---3--:R-:W-:Y:S02]  /*af20*/  IMAD R8, R38, UR5, RZ ;  /* 0x0000000526087c24 */ /* 0x008fe4000f8e02ff */
[----:B----4-:R-:W-:Y:S02]  /*af30*/  IMAD R2, R60, UR5, RZ ;  /* 0x000000053c027c24 */ /* 0x010fe4000f8e02ff */
[----:B--2---:R-:W-:-:S05]  /*af40*/  IMAD R3, R61, UR5, RZ ;  /* 0x000000053d037c24 */ /* 0x004fca000f8e02ff */
[----:B------:R0:W-:Y:S04]  /*af50*/  STL [R1+0x31c], R3 ;  /* 0x00031c0301007387 */ /* 0x0001e80000100800 */
[----:B------:R1:W-:Y:S01]  /*af60*/  STL [R1+0x318], R2 ;  /* 0x0003180201007387 */ /* 0x0003e20000100800 */
[----:B0-----:R-:W-:-:S03]  /*af70*/  IMAD R3, R37, UR5, RZ ;  /* 0x0000000525037c24 */ /* 0x001fc6000f8e02ff */
[----:B------:R0:W-:Y:S01]  /*af80*/  STL [R1+0x314], R8 ;  /* 0x0003140801007387 */ /* 0x0001e20000100800 */
[----:B-1----:R-:W-:-:S03]  /*af90*/  IMAD R2, R19, UR5, RZ ;  /* 0x0000000513027c24 */ /* 0x002fc6000f8e02ff */
        /* <DEDUP_REMOVED lines=27> */
[----:B-1----:R-:W-:Y:S02]  /*b150*/  IMAD R3, R0, UR5, RZ ;  /* 0x0000000500037c24 */ /* 0x002fe4000f8e02ff */
[----:B------:R-:W-:Y:S02]  /*b160*/  IMAD R0, R30, UR5, RZ ;  /* 0x000000051e007c24 */ /* 0x000fe4000f8e02ff */
[----:B--2---:R-:W-:Y:S01]  /*b170*/  IMAD R2, R39, UR5, RZ ;  /* 0x0000000527027c24 */ /* 0x004fe2000f8e02ff */
[----:B------:R-:W-:Y:S04]  /*b180*/  STL [R1+0x2d8], R8 ;  /* 0x0002d80801007387 */ /* 0x000fe80000100800 */
[----:B------:R0:W-:Y:S04]  /*b190*/  STL [R1+0x2d4], R3 ;  /* 0x0002d40301007387 */ /* 0x0001e80000100800 */
[----:B------:R1:W-:Y:S04]  /*b1a0*/  STL [R1+0x2d0], R2 ;  /* 0x0002d00201007387 */ /* 0x0003e80000100800 */
[----:B------:R2:W-:Y:S01]  /*b1b0*/  STL [R1+0x2cc], R0 ;  /* 0x0002cc0001007387 */ /* 0x0005e20000100800 */
[----:B0-----:R-:W-:-:S02]  /*b1c0*/  IMAD R3, R25, UR5, RZ ;  /* 0x0000000519037c24 */ /* 0x001fc4000f8e02ff */
[----:B-1----:R-:W-:-:S03]  /*b1d0*/  IMAD R2, R27, UR5, RZ ;  /* 0x000000051b027c24 */ /* 0x002fc6000f8e02ff */
[----:B------:R0:W-:Y:S01]  /*b1e0*/  STL [R1+0x2c8], R3 ;  /* 0x0002c80301007387 */ /* 0x0001e20000100800 */
[----:B--2---:R-:W-:-:S03]  /*b1f0*/  IMAD R0, R28, UR5, RZ ;  /* 0x000000051c007c24 */ /* 0x004fc6000f8e02ff */
[----:B------:R1:W-:Y:S01]  /*b200*/  STL [R1+0x2c4], R2 ;  /* 0x0002c40201007387 */ /* 0x0003e20000100800 */
[----:B------:R-:W-:-:S03]  /*b210*/  IMAD R8, R31, UR5, RZ ;  /* 0x000000051f087c24 */ /* 0x000fc6000f8e02ff */
[----:B------:R2:W-:Y:S01]  /*b220*/  STL [R1+0x2c0], R0 ;  /* 0x0002c00001007387 */ /* 0x0005e20000100800 */
[----:B0-----:R-:W-:Y:S02]  /*b230*/  IMAD R3, R26, UR5, RZ ;  /* 0x000000051a037c24 */ /* 0x001fe4000f8e02ff */
[----:B-1----:R-:W-:-:S03]  /*b240*/  IMAD R2, R24, UR5, RZ ;  /* 0x0000000518027c24 */ /* 0x002fc6000f8e02ff */
[----:B------:R-:W-:Y:S01]  /*b250*/  STL [R1+0x2bc], R3 ;  /* 0x0002bc0301007387 */ /* 0x000fe20000100800 */
[----:B--2---:R-:W-:-:S03]  /*b260*/  IMAD R0, R29, UR5, RZ ;  /* 0x000000051d007c24 */ /* 0x004fc6000f8e02ff */
[----:B------:R-:W-:Y:S01]  /*b270*/  STL [R1+0x2b8], R2 ;  /* 0x0002b80201007387 */ /* 0x000fe20000100800 */
[----:B------:R-:W-:-:S03]  /*b280*/  IMAD R31, R42, UR5, RZ ;  /* 0x000000052a1f7c24 */ /* 0x000fc6000f8e02ff */
[----:B------:R0:W-:Y:S01]  /*b290*/  STL [R1+0x2b4], R0 ;  /* 0x0002b40001007387 */ /* 0x0001e20000100800 */
[----:B------:R-:W-:-:S03]  /*b2a0*/  IMAD R25, R43, UR5, RZ ;  /* 0x000000052b197c24 */ /* 0x000fc6000f8e02ff */
[----:B------:R-:W2:Y:S04]  /*b2b0*/  LDL.LU R42, [R1+0x3ec] ;  /* 0x0003ec00012a7983 */ /* 0x000ea80000300800 */
[----:B------:R-:W-:Y:S01]  /*b2c0*/  STL [R1+0x2b0], R8 ;  /* 0x0002b00801007387 */ /* 0x000fe20000100800 */
[----:B0-----:R-:W-:-:S03]  /*b2d0*/  IMAD R0, R44, UR5, RZ ;  /* 0x000000052c007c24 */ /* 0x001fc6000f8e02ff */
[----:B------:R-:W-:Y:S04]  /*b2e0*/  STL [R1+0x2ac], R9 ;  /* 0x0002ac0901007387 */ /* 0x000fe80000100800 */
[----:B------:R-:W-:Y:S01]  /*b2f0*/  STL.64 [R1+0x3118], R8 ;  /* 0x0031180801007387 */ /* 0x000fe20000100a00 */
[----:B------:R-:W-:-:S03]  /*b300*/  IMAD R2, R45, UR5, RZ ;  /* 0x000000052d027c24 */ /* 0x000fc6000f8e02ff */
[----:B------:R-:W3:Y:S04]  /*b310*/  LDL.LU R43, [R1+0x3e4] ;  /* 0x0003e400012b7983 */ /* 0x000ee80000300800 */
[----:B------:R-:W-:Y:S04]  /*b320*/  STL [R1+0x2a8], R31 ;  /* 0x0002a81f01007387 */ /* 0x000fe80000100800 */
[----:B------:R-:W4:Y:S04]  /*b330*/  LDL.LU R44, [R1+0x3f4] ;  /* 0x0003f400012c7983 */ /* 0x000f280000300800 */
[----:B------:R-:W-:Y:S04]  /*b340*/  STL [R1+0x2a4], R25 ;  /* 0x0002a41901007387 */ /* 0x000fe80000100800 */
[----:B------:R0:W-:Y:S04]  /*b350*/  STL [R1+0x2a0], R0 ;  /* 0x0002a00001007387 */ /* 0x0001e80000100800 */
[----:B------:R-:W2:Y:S01]  /*b360*/  LDL.LU R45, [R1+0x3dc] ;  /* 0x0003dc00012d7983 */ /* 0x000ea20000300800 */
[----:B0-----:R-:W-:-:S03]  /*b370*/  IMAD R0, R46, UR5, RZ ;  /* 0x000000052e007c24 */ /* 0x001fc6000f8e02ff */
[----:B------:R0:W-:Y:S04]  /*b380*/  STL [R1+0x29c], R2 ;  /* 0x00029c0201007387 */ /* 0x0001e80000100800 */
[----:B------:R-:W4:Y:S04]  /*b390*/  LDL.LU R46, [R1+0x3fc] ;  /* 0x0003fc00012e7983 */ /* 0x000f280000300800 */
[----:B------:R1:W-:Y:S01]  /*b3a0*/  STL [R1+0x298], R0 ;  /* 0x0002980001007387 */ /* 0x0003e20000100800 */
[----:B0-----:R-:W-:-:S03]  /*b3b0*/  IMAD R2, R47, UR5, RZ ;  /* 0x000000052f027c24 */ /* 0x001fc6000f8e02ff */
[----:B------:R-:W3:Y:S01]  /*b3c0*/  LDL.LU R47, [R1+0x3d4] ;  /* 0x0003d400012f7983 */ /* 0x000ee20000300800 */
[----:B-1----:R-:W-:-:S03]  /*b3d0*/  IMAD R0, R48, UR5, RZ ;  /* 0x0000000530007c24 */ /* 0x002fc6000f8e02ff */
[----:B------:R0:W-:Y:S04]  /*b3e0*/  STL [R1+0x294], R2 ;  /* 0x0002940201007387 */ /* 0x0001e80000100800 */
[----:B------:R-:W2:Y:S04]  /*b3f0*/  LDL R22, [R1+0x74] ;  /* 0x0000740001167983 */ /* 0x000ea80000100800 */
[----:B------:R-:W4:Y:S04]  /*b400*/  LDL R23, [R1+0x384] ;  /* 0x0003840001177983 */ /* 0x000f280000100800 */
[----:B------:R1:W-:Y:S04]  /*b410*/  STL [R1+0x290], R0 ;  /* 0x0002900001007387 */ /* 0x0003e80000100800 */
[----:B------:R-:W3:Y:S04]  /*b420*/  LDL R30, [R1+0x30] ;  /* 0x00003000011e7983 */ /* 0x000ee80000100800 */
[----:B------:R-:W2:Y:S04]  /*b430*/  LDL R12, [R1+0x34] ;  /* 0x00003400010c7983 */ /* 0x000ea80000100800 */
[----:B------:R-:W4:Y:S01]  /*b440*/  LDL R13, [R1+0x44] ;  /* 0x00004400010d7983 */ /* 0x000f220000100800 */
[----:B------:R-:W-:-:S03]  /*b450*/  IMAD R26, R52, UR5, RZ ;  /* 0x00000005341a7c24 */ /* 0x000fc6000f8e02ff */
[----:B------:R-:W4:Y:S04]  /*b460*/  LDL R10, [R1+0x38c] ;  /* 0x00038c00010a7983 */ /* 0x000f280000100800 */
[----:B------:R-:W4:Y:S04]  /*b470*/  LDL R11, [R1+0x394] ;  /* 0x00039400010b7983 */ /* 0x000f280000100800 */
[----:B------:R-:W4:Y:S04]  /*b480*/  LDL R18, [R1+0x68] ;  /* 0x0000680001127983 */ /* 0x000f280000100800 */
[----:B------:R-:W4:Y:S04]  /*b490*/  LDL R19, [R1+0x6c] ;  /* 0x00006c0001137983 */ /* 0x000f280000100800 */
[----:B------:R-:W4:Y:S01]  /*b4a0*/  LDL R37, [R1+0x70] ;  /* 0x0000700001257983 */ /* 0x000f220000100800 */
[----:B------:R-:W-:-:S03]  /*b4b0*/  IMAD R27, R53, UR5, RZ ;  /* 0x00000005351b7c24 */ /* 0x000fc6000f8e02ff */
[----:B------:R-:W4:Y:S04]  /*b4c0*/  LDL.LU R49, [R1+0x3cc] ;  /* 0x0003cc0001317983 */ /* 0x000f280000300800 */
[----:B------:R-:W-:Y:S04]  /*b4d0*/  STL [R1+0x28c], R40 ;  /* 0x00028c2801007387 */ /* 0x000fe80000100800 */
[----:B------:R-:W4:Y:S01]  /*b4e0*/  LDL.LU R51, [R1+0x3c4] ;  /* 0x0003c40001337983 */ /* 0x000f220000300800 */
[----:B------:R-:W-:-:S03]  /*b4f0*/  IMAD R39, R54, UR5, RZ ;  /* 0x0000000536277c24 */ /* 0x000fc6000f8e02ff */
[----:B------:R-:W-:Y:S01]  /*b500*/  STL [R1+0x288], R41 ;  /* 0x0002882901007387 */ /* 0x000fe20000100800 */
[----:B------:R-:W-:-:S03]  /*b510*/  IMAD R21, R55, UR5, RZ ;  /* 0x0000000537157c24 */ /* 0x000fc6000f8e02ff */
[----:B------:R-:W-:Y:S04]  /*b520*/  STL.64 [R1+0x3120], R40 ;  /* 0x0031202801007387 */ /* 0x000fe80000100a00 */
[----:B------:R-:W-:Y:S01]  /*b530*/  STL [R1+0x284], R32 ;  /* 0x0002842001007387 */ /* 0x000fe20000100800 */
[----:B------:R-:W-:-:S03]  /*b540*/  IMAD R15, R56, UR5, RZ ;  /* 0x00000005380f7c24 */ /* 0x000fc6000f8e02ff */
[----:B------:R-:W4:Y:S04]  /*b550*/  LDL.LU R53, [R1+0x3bc] ;  /* 0x0003bc0001357983 */ /* 0x000f280000300800 */
[----:B------:R-:W-:Y:S01]  /*b560*/  STL [R1+0x280], R26 ;  /* 0x0002801a01007387 */ /* 0x000fe20000100800 */
[----:B------:R-:W-:-:S03]  /*b570*/  IMAD R14, R57, UR5, RZ ;  /* 0x00000005390e7c24 */ /* 0x000fc6000f8e02ff */
[----:B------:R-:W-:Y:S04]  /*b580*/  STL [R1+0x27c], R27 ;  /* 0x00027c1b01007387 */ /* 0x000fe80000100800 */
[----:B------:R-:W-:Y:S04]  /*b590*/  STL.64 [R1+0x3128], R26 ;  /* 0x0031281a01007387 */ /* 0x000fe80000100a00 */
[----:B------:R-:W4:Y:S01]  /*b5a0*/  LDL.LU R55, [R1+0x3b4] ;  /* 0x0003b40001377983 */ /* 0x000f220000300800 */
[----:B------:R-:W-:-:S03]  /*b5b0*/  IMAD R20, R58, UR5, RZ ;  /* 0x000000053a147c24 */ /* 0x000fc6000f8e02ff */
[----:B------:R-:W-:Y:S04]  /*b5c0*/  STL [R1+0x278], R39 ;  /* 0x0002782701007387 */ /* 0x000fe80000100800 */
[----:B------:R-:W-:Y:S04]  /*b5d0*/  STL [R1+0x274], R21 ;  /* 0x0002741501007387 */ /* 0x000fe80000100800 */
[----:B------:R-:W4:Y:S01]  /*b5e0*/  LDL.LU R57, [R1+0x3ac] ;  /* 0x0003ac0001397983 */ /* 0x000f220000300800 */
[----:B------:R-:W-:-:S03]  /*b5f0*/  IMAD R38, R59, UR5, RZ ;  /* 0x000000053b267c24 */ /* 0x000fc6000f8e02ff */
[----:B------:R-:W-:Y:S04]  /*b600*/  STL [R1+0x270], R15 ;  /* 0x0002700f01007387 */ /* 0x000fe80000100800 */
[----:B------:R-:W4:Y:S04]  /*b610*/  LDL.LU R58, [R1+0x3a4] ;  /* 0x0003a400013a7983 */ /* 0x000f280000300800 */
[----:B------:R-:W-:Y:S04]  /*b620*/  STL [R1+0x26c], R14 ;  /* 0x00026c0e01007387 */ /* 0x000fe80000100800 */
[----:B------:R-:W-:Y:S04]  /*b630*/  STL.64 [R1+0x3130], R14 ;  /* 0x0031300e01007387 */ /* 0x000fe80000100a00 */
[----:B------:R-:W4:Y:S01]  /*b640*/  LDL.LU R59, [R1+0x39c] ;  /* 0x00039c00013b7983 */ /* 0x000f220000300800 */
[----:B------:R-:W-:Y:S01]  /*b650*/  LEA R6, P3, R7, UR8, 0x1 ;  /* 0x0000000807067c11 */ /* 0x000fe2000f8608ff */
[----:B0-----:R-:W-:-:S02]  /*b660*/  IMAD R2, R33, UR5, RZ ;  /* 0x0000000521027c24 */ /* 0x001fc4000f8e02ff */
[----:B------:R-:W-:Y:S01]  /*b670*/  STL [R1+0x268], R20 ;  /* 0x0002681401007387 */ /* 0x000fe20000100800 */
[----:B------:R-:W-:Y:S01]  /*b680*/  IMAD R24, R35, UR5, RZ ;  /* 0x0000000523187c24 */ /* 0x000fe2000f8e02ff */
[----:B------:R-:W-:Y:S01]  /*b690*/  LEA.HI.X.SX32 R7, R7, UR9, 0x1, P3 ;  /* 0x0000000907077c11 */ /* 0x000fe200098f0eff */
[----:B------:R-:W-:Y:S01]  /*b6a0*/  IMAD R3, R34, UR5, RZ ;  /* 0x0000000522037c24 */ /* 0x000fe2000f8e02ff */
[----:B------:R-:W-:Y:S01]  /*b6b0*/  STL.64 [R1+0x3138], R20 ;  /* 0x0031381401007387 */ /* 0x000fe20000100a00 */
[----:B------:R-:W-:Y:S01]  /*b6c0*/  IMAD R60, R5, UR5, RZ ;  /* 0x00000005053c7c24 */ /* 0x000fe2000f8e02ff */
[----:B------:R-:W-:Y:S02]  /*b6d0*/  ULDC.64 UR8, c[0x0][0x210] ;  /* 0x0000840000087ab9 */ /* 0x000fe40000000a00 */
[----:B------:R-:W-:Y:S01]  /*b6e0*/  STL [R1+0x264], R38 ;  /* 0x0002642601007387 */ /* 0x000fe20000100800 */
[----:B------:R-:W-:-:S03]  /*b6f0*/  IMAD R61, R4, UR5, RZ ;  /* 0x00000005043d7c24 */ /* 0x000fc6000f8e02ff */
[----:B------:R-:W-:Y:S04]  /*b700*/  STL.64 [R1+0x3140], R38 ;  /* 0x0031402601007387 */ /* 0x000fe80000100a00 */
[----:B------:R-:W-:Y:S04]  /*b710*/  STL [R1+0x260], R2 ;  /* 0x0002600201007387 */ /* 0x000fe80000100800 */
[----:B------:R-:W-:Y:S04]  /*b720*/  STL [R1+0x258], R24 ;  /* 0x0002581801007387 */ /* 0x000fe80000100800 */
[----:B------:R-:W-:Y:S04]  /*b730*/  STL.64 [R1+0x3148], R24 ;  /* 0x0031481801007387 */ /* 0x000fe80000100a00 */
[----:B------:R-:W-:Y:S04]  /*b740*/  STL [R1+0x25c], R3 ;  /* 0x00025c0301007387 */ /* 0x000fe80000100800 */
[----:B------:R-:W-:Y:S04]  /*b750*/  STL [R1+0x254], R60 ;  /* 0x0002543c01007387 */ /* 0x000fe80000100800 */
[----:B------:R-:W-:Y:S04]  /*b760*/  STL [R1+0x250], R61 ;  /* 0x0002503d01007387 */ /* 0x000fe80000100800 */
[----:B------:R-:W4:Y:S01]  /*b770*/  LDL.LU R48, [R1+0x404] ;  /* 0x0004040001307983 */ /* 0x000f220000300800 */
[----:B-1----:R-:W-:Y:S01]  /*b780*/  IMAD R0, R36, UR5, RZ ;  /* 0x0000000524007c24 */ /* 0x002fe2000f8e02ff */
[----:B------:R-:W-:Y:S01]  /*b790*/  ULDC UR5, c[0x0][0x234] ;  /* 0x00008d0000057ab9 */ /* 0x000fe20000000800 */
[----:B---3--:R-:W-:-:S04]  /*b7a0*/  IMAD.WIDE R4, R30, 0x2, R6 ;  /* 0x000000021e047825 */ /* 0x008fc800078e0206 */
[--C-:B--2---:R-:W-:Y:S01]  /*b7b0*/  IMAD.WIDE R8, R12, 0x2, R6.reuse ;  /* 0x000000020c087825 */ /* 0x104fe200078e0206 */
[----:B------:R4:W-:Y:S04]  /*b7c0*/  STL.64 [R1+0x248], R4 ;  /* 0x0002480401007387 */ /* 0x0009e80000100a00 */
[----:B------:R-:W2:Y:S04]  /*b7d0*/  LDL.LU R50, [R1+0x40c] ;  /* 0x00040c0001327983 */ /* 0x000ea80000300800 */
[----:B------:R0:W-:Y:S01]  /*b7e0*/  STL.64 [R1+0x240], R8 ;  /* 0x0002400801007387 */ /* 0x0001e20000100a00 */
[----:B----4-:R-:W-:-:S03]  /*b7f0*/  IMAD.WIDE R4, R13, 0x2, R6 ;  /* 0x000000020d047825 */ /* 0x010fc600078e0206 */
[----:B------:R-:W3:Y:S04]  /*b800*/  LDL.LU R52, [R1+0x414] ;  /* 0x0004140001347983 */ /* 0x000ee80000300800 */
[----:B------:R-:W4:Y:S04]  /*b810*/  LDL.LU R54, [R1+0x41c] ;  /* 0x00041c0001367983 */ /* 0x000f280000300800 */
[----:B------:R1:W-:Y:S01]  /*b820*/  STL.64 [R1+0x238], R4 ;  /* 0x0002380401007387 */ /* 0x0003e20000100a00 */
[----:B------:R-:W-:-:S03]  /*b830*/  IMAD.WIDE R14, R19, 0x2, R6 ;  /* 0x00000002130e7825 */ /* 0x000fc600078e0206 */
[----:B------:R-:W4:Y:S01]  /*b840*/  LDL.LU R56, [R1+0x424] ;  /* 0x0004240001387983 */ /* 0x000f220000300800 */
[----:B0-----:R-:W-:-:S04]  /*b850*/  IMAD.WIDE R8, R37, 0x2, R6 ;  /* 0x0000000225087825 */ /* 0x001fc800078e0206 */
[----:B-1----:R-:W-:-:S05]  /*b860*/  IMAD.WIDE R4, R18, 0x2, R6 ;  /* 0x0000000212047825 */ /* 0x002fca00078e0206 */
[----:B------:R0:W-:Y:S04]  /*b870*/  STL.64 [R1+0x230], R4 ;  /* 0x0002300401007387 */ /* 0x0001e80000100a00 */
[----:B------:R1:W-:Y:S04]  /*b880*/  STL.64 [R1+0x228], R14 ;  /* 0x0002280e01007387 */ /* 0x0003e80000100a00 */
[----:B------:R1:W-:Y:S01]  /*b890*/  STL.64 [R1+0x220], R8 ;  /* 0x0002200801007387 */ /* 0x0003e20000100a00 */
[----:B0-----:R-:W-:-:S04]  /*b8a0*/  IMAD.WIDE R4, R22, 0x2, R6 ;  /* 0x0000000216047825 */ /* 0x001fc800078e0206 */
[--C-:B-1----:R-:W-:Y:S01]  /*b8b0*/  IMAD.WIDE R14, R23, 0x2, R6.reuse ;  /* 0x00000002170e7825 */ /* 0x102fe200078e0206 */
[----:B------:R0:W-:Y:S03]  /*b8c0*/  STL.64 [R1+0x218], R4 ;  /* 0x0002180401007387 */ /* 0x0001e60000100a00 */
[--C-:B------:R-:W-:Y:S01]  /*b8d0*/  IMAD.WIDE R8, R10, 0x2, R6.reuse ;  /* 0x000000020a087825 */ /* 0x100fe200078e0206 */
[----:B------:R-:W-:Y:S04]  /*b8e0*/  STL.64 [R1+0x210], R14 ;  /* 0x0002100e01007387 */ /* 0x000fe80000100a00 */
[----:B------:R-:W-:Y:S01]  /*b8f0*/  STL.64 [R1+0x208], R8 ;  /* 0x0002080801007387 */ /* 0x000fe20000100a00 */
[----:B0-----:R-:W-:-:S05]  /*b900*/  IMAD.WIDE R4, R11, 0x2, R6 ;  /* 0x000000020b047825 */ /* 0x001fca00078e0206 */
[----:B------:R0:W-:Y:S02]  /*b910*/  STL.64 [R1+0x200], R4 ;  /* 0x0002000401007387 */ /* 0x0001e40000100a00 */
[----:B0-----:R-:W-:-:S04]  /*b920*/  IMAD.WIDE R4, R57, 0x2, R6 ;  /* 0x0000000239047825 */ /* 0x001fc800078e0206 */
[----:B------:R-:W-:-:S04]  /*b930*/  IMAD.WIDE R8, R58, 0x2, R6 ;  /* 0x000000023a087825 */ /* 0x000fc800078e0206 */
[----:B------:R-:W-:-:S05]  /*b940*/  IMAD.WIDE R10, R59, 0x2, R6 ;  /* 0x000000023b0a7825 */ /* 0x000fca00078e0206 */
[----:B------:R0:W-:Y:S04]  /*b950*/  STL.64 [R1+0x1f8], R10 ;  /* 0x0001f80a01007387 */ /* 0x0001e80000100a00 */
[----:B------:R1:W-:Y:S04]  /*b960*/  STL.64 [R1+0x198], R8 ;  /* 0x0001980801007387 */ /* 0x0003e80000100a00 */
[----:B------:R1:W-:Y:S01]  /*b970*/  STL.64 [R1+0x188], R4 ;  /* 0x0001880401007387 */ /* 0x0003e20000100a00 */
[----:B0-----:R-:W-:-:S04]  /*b980*/  IMAD.WIDE R10, R55, 0x2, R6 ;  /* 0x00000002370a7825 */ /* 0x001fc800078e0206 */
[--C-:B-1----:R-:W-:Y:S01]  /*b990*/  IMAD.WIDE R8, R53, 0x2, R6.reuse ;  /* 0x0000000235087825 */ /* 0x102fe200078e0206 */
[----:B------:R0:W-:Y:S03]  /*b9a0*/  STL.64 [R1+0x110], R10 ;  /* 0x0001100a01007387 */ /* 0x0001e60000100a00 */
[--C-:B------:R-:W-:Y:S01]  /*b9b0*/  IMAD.WIDE R4, R51, 0x2, R6.reuse ;  /* 0x0000000233047825 */ /* 0x100fe200078e0206 */
[----:B------:R1:W-:Y:S04]  /*b9c0*/  STL.64 [R1+0xf8], R8 ;  /* 0x0000f80801007387 */ /* 0x0003e80000100a00 */
[----:B------:R1:W-:Y:S01]  /*b9d0*/  STL.64 [R1+0xe0], R4 ;  /* 0x0000e00401007387 */ /* 0x0003e20000100a00 */
[----:B0-----:R-:W-:-:S04]  /*b9e0*/  IMAD.WIDE R10, R49, 0x2, R6 ;  /* 0x00000002310a7825 */ /* 0x001fc800078e0206 */
[--C-:B-1----:R-:W-:Y:S01]  /*b9f0*/  IMAD.WIDE R8, R47, 0x2, R6.reuse ;  /* 0x000000022f087825 */ /* 0x102fe200078e0206 */
[----:B------:R-:W-:Y:S03]  /*ba00*/  STL.64 [R1+0xc8], R10 ;  /* 0x0000c80a01007387 */ /* 0x000fe60000100a00 */
[--C-:B------:R-:W-:Y:S01]  /*ba10*/  IMAD.WIDE R4, R45, 0x2, R6.reuse ;  /* 0x000000022d047825 */ /* 0x100fe200078e0206 */
[----:B------:R-:W4:Y:S04]  /*ba20*/  LDL R36, [R1+0x428] ;  /* 0x0004280001247983 */ /* 0x000f280000100800 */
[----:B------:R0:W-:Y:S04]  /*ba30*/  STL.64 [R1+0x28], R8 ;  /* 0x0000280801007387 */ /* 0x0001e80000100a00 */
[----:B------:R-:W4:Y:S04]  /*ba40*/  LDL R24, [R1+0x420] ;  /* 0x0004200001187983 */ /* 0x000f280000100800 */
[----:B------:R1:W-:Y:S04]  /*ba50*/  STL.64 [R1+0x8], R4 ;  /* 0x0000080401007387 */ /* 0x0003e80000100a00 */
[----:B------:R-:W4:Y:S04]  /*ba60*/  LDL R25, [R1+0x418] ;  /* 0x0004180001197983 */ /* 0x000f280000100800 */
        /* <DEDUP_REMOVED lines=8> */
[----:B0-----:R-:W4:Y:S04]  /*baf0*/  LDL R8, [R1+0x3d0] ;  /* 0x0003d00001087983 */ /* 0x001f280000100800 */
[----:B------:R-:W4:Y:S04]  /*bb00*/  LDL R9, [R1+0x3c8] ;  /* 0x0003c80001097983 */ /* 0x000f280000100800 */
[----:B------:R-:W4:Y:S04]  /*bb10*/  LDL R14, [R1+0x3c0] ;  /* 0x0003c000010e7983 */ /* 0x000f280000100800 */
[----:B------:R-:W4:Y:S04]  /*bb20*/  LDL R15, [R1+0x3b8] ;  /* 0x0003b800010f7983 */ /* 0x000f280000100800 */
[----:B------:R-:W4:Y:S01]  /*bb30*/  LDL R26, [R1+0x3b0] ;  /* 0x0003b000011a7983 */ /* 0x000f220000100800 */
[----:B-1----:R-:W-:-:S04]  /*bb40*/  IMAD.WIDE R4, R43, 0x2, R6 ;  /* 0x000000022b047825 */ /* 0x002fc800078e0206 */
[--C-:B------:R-:W-:Y:S01]  /*bb50*/  IMAD.WIDE R10, R42, 0x2, R6.reuse ;  /* 0x000000022a0a7825 */ /* 0x100fe200078e0206 */
[----:B------:R-:W-:Y:S03]  /*bb60*/  STL.64 [R1+0x2f78], R4 ;  /* 0x002f780401007387 */ /* 0x000fe60000100a00 */
[--C-:B------:R-:W-:Y:S01]  /*bb70*/  IMAD.WIDE R16, R44, 0x2, R6.reuse ;  /* 0x000000022c107825 */ /* 0x100fe200078e0206 */
[----:B------:R3:W-:Y:S03]  /*bb80*/  STL.64 [R1+0x2f80], R10 ;  /* 0x002f800a01007387 */ /* 0x0007e60000100a00 */
[--C-:B------:R-:W-:Y:S01]  /*bb90*/  IMAD.WIDE R22, R46, 0x2, R6.reuse ;  /* 0x000000022e167825 */ /* 0x100fe200078e0206 */
[----:B------:R0:W-:Y:S03]  /*bba0*/  STL.64 [R1+0x2f88], R16 ;  /* 0x002f881001007387 */ /* 0x0001e60000100a00 */
[--C-:B------:R-:W-:Y:S01]  /*bbb0*/  IMAD.WIDE R28, R48, 0x2, R6.reuse ;  /* 0x00000002301c7825 */ /* 0x100fe200078e0206 */
[----:B------:R-:W-:Y:S04]  /*bbc0*/  STL.64 [R1+0x2f90], R22 ;  /* 0x002f901601007387 */ /* 0x000fe80000100a00 */
[----:B------:R-:W-:Y:S01]  /*bbd0*/  STL.64 [R1+0x2f98], R28 ;  /* 0x002f981c01007387 */ /* 0x000fe20000100a00 */
[----:B--2---:R-:W-:-:S05]  /*bbe0*/  IMAD.WIDE R34, R50, 0x2, R6 ;  /* 0x0000000232227825 */ /* 0x004fca00078e0206 */
[----:B------:R-:W-:Y:S01]  /*bbf0*/  STL.64 [R1+0x2fa0], R34 ;  /* 0x002fa02201007387 */ /* 0x000fe20000100a00 */
[----:B---3--:R-:W-:-:S04]  /*bc00*/  IMAD.WIDE R10, R52, 0x2, R6 ;  /* 0x00000002340a7825 */ /* 0x008fc800078e0206 */
[--C-:B----4-:R-:W-:Y:S01]  /*bc10*/  IMAD.WIDE R4, R54, 0x2, R6.reuse ;  /* 0x0000000236047825 */ /* 0x110fe200078e0206 */
[----:B------:R1:W-:Y:S03]  /*bc20*/  STL.64 [R1+0x438], R10 ;  /* 0x0004380a01007387 */ /* 0x0003e60000100a00 */
[--C-:B0-----:R-:W-:Y:S01]  /*bc30*/  IMAD.WIDE R16, R56, 0x2, R6.reuse ;  /* 0x0000000238107825 */ /* 0x101fe200078e0206 */
[----:B------:R0:W-:Y:S04]  /*bc40*/  STL.64 [R1+0x450], R4 ;  /* 0x0004500401007387 */ /* 0x0001e80000100a00 */
[----:B------:R2:W-:Y:S01]  /*bc50*/  STL.64 [R1+0x468], R16 ;  /* 0x0004681001007387 */ /* 0x0005e20000100a00 */
[----:B-1----:R-:W-:-:S05]  /*bc60*/  IMAD.WIDE R10, R36, 0x2, R6 ;  /* 0x00000002240a7825 */ /* 0x002fca00078e0206 */
[----:B------:R1:W-:Y:S01]  /*bc70*/  STL.64 [R1+0x480], R10 ;  /* 0x0004800a01007387 */ /* 0x0003e20000100a00 */
[----:B0-----:R-:W-:-:S04]  /*bc80*/  IMAD.WIDE R4, R24, 0x2, R6 ;  /* 0x0000000218047825 */ /* 0x001fc800078e0206 */
[--C-:B--2---:R-:W-:Y:S01]  /*bc90*/  IMAD.WIDE R16, R25, 0x2, R6.reuse ;  /* 0x0000000219107825 */ /* 0x104fe200078e0206 */
[----:B------:R0:W-:Y:S03]  /*bca0*/  STL.64 [R1+0x498], R4 ;  /* 0x0004980401007387 */ /* 0x0001e60000100a00 */
[--C-:B-1----:R-:W-:Y:S01]  /*bcb0*/  IMAD.WIDE R10, R38, 0x2, R6.reuse ;  /* 0x00000002260a7825 */ /* 0x102fe200078e0206 */
[----:B------:R1:W-:Y:S04]  /*bcc0*/  STL.64 [R1+0x4b0], R16 ;  /* 0x0004b01001007387 */ /* 0x0003e80000100a00 */
[----:B------:R2:W-:Y:S01]  /*bcd0*/  STL.64 [R1+0x4c8], R10 ;  /* 0x0004c80a01007387 */ /* 0x0005e20000100a00 */
[----:B0-----:R-:W-:-:S04]  /*bce0*/  IMAD.WIDE R4, R39, 0x2, R6 ;  /* 0x0000000227047825 */ /* 0x001fc800078e0206 */
[--C-:B-1----:R-:W-:Y:S01]  /*bcf0*/  IMAD.WIDE R16, R33, 0x2, R6.reuse ;  /* 0x0000000221107825 */ /* 0x102fe200078e0206 */
[----:B------:R0:W-:Y:S03]  /*bd00*/  STL.64 [R1+0x4e0], R4 ;  /* 0x0004e00401007387 */ /* 0x0001e60000100a00 */
[--C-:B--2---:R-:W-:Y:S01]  /*bd10*/  IMAD.WIDE R10, R20, 0x2, R6.reuse ;  /* 0x00000002140a7825 */ /* 0x104fe200078e0206 */
[----:B------:R1:W-:Y:S04]  /*bd20*/  STL.64 [R1+0x4f8], R16 ;  /* 0x0004f81001007387 */ /* 0x0003e80000100a00 */
[----:B------:R2:W-:Y:S01]  /*bd30*/  STL.64 [R1+0x510], R10 ;  /* 0x0005100a01007387 */ /* 0x0005e20000100a00 */
[----:B0-----:R-:W-:-:S04]  /*bd40*/  IMAD.WIDE R4, R21, 0x2, R6 ;  /* 0x0000000215047825 */ /* 0x001fc800078e0206 */
[--C-:B-1----:R-:W-:Y:S01]  /*bd50*/  IMAD.WIDE R16, R27, 0x2, R6.reuse ;  /* 0x000000021b107825 */ /* 0x102fe200078e0206 */
[----:B------:R0:W-:Y:S03]  /*bd60*/  STL.64 [R1+0x528], R4 ;  /* 0x0005280401007387 */ /* 0x0001e60000100a00 */
[--C-:B--2---:R-:W-:Y:S01]  /*bd70*/  IMAD.WIDE R10, R40, 0x2, R6.reuse ;  /* 0x00000002280a7825 */ /* 0x104fe200078e0206 */
[----:B------:R-:W-:Y:S04]  /*bd80*/  STL.64 [R1+0x540], R16 ;  /* 0x0005401001007387 */ /* 0x000fe80000100a00 */
[----:B------:R-:W2:Y:S01]  /*bd90*/  LDL R28, [R1+0x3a8] ;  /* 0x0003a800011c7983 */ /* 0x000ea20000100800 */
[----:B0-----:R-:W-:-:S03]  /*bda0*/  IMAD.WIDE R4, R41, 0x2, R6 ;  /* 0x0000000229047825 */ /* 0x001fc600078e0206 */
[----:B------:R0:W-:Y:S04]  /*bdb0*/  STL.64 [R1+0x558], R10 ;  /* 0x0005580a01007387 */ /* 0x0001e80000100a00 */
[----:B------:R-:W3:Y:S04]  /*bdc0*/  LDL R29, [R1+0x3a0] ;  /* 0x0003a000011d7983 */ /* 0x000ee80000100800 */
[----:B------:R1:W-:Y:S04]  /*bdd0*/  STL.64 [R1+0x570], R4 ;  /* 0x0005700401007387 */ /* 0x0003e80000100a00 */
[----:B------:R-:W4:Y:S01]  /*bde0*/  LDL R27, [R1+0x398] ;  /* 0x00039800011b7983 */ /* 0x000f220000100800 */
[----:B0-----:R-:W-:-:S03]  /*bdf0*/  IMAD.WIDE R10, R8, 0x2, R6 ;  /* 0x00000002080a7825 */ /* 0x001fc600078e0206 */
[----:B------:R-:W4:Y:S01]  /*be00*/  LDL R40, [R1+0x390] ;  /* 0x0003900001287983 */ /* 0x000f220000100800 */
[----:B-1----:R-:W-:-:S03]  /*be10*/  IMAD.WIDE R4, R9, 0x2, R6 ;  /* 0x0000000209047825 */ /* 0x002fc600078e0206 */
[----:B------:R-:W4:Y:S04]  /*be20*/  LDL R22, [R1+0x388] ;  /* 0x0003880001167983 */ /* 0x000f280000100800 */
[----:B------:R0:W-:Y:S04]  /*be30*/  STL.64 [R1+0x588], R10 ;  /* 0x0005880a01007387 */ /* 0x0001e80000100a00 */
[----:B------:R-:W4:Y:S04]  /*be40*/  LDL R41, [R1+0x380] ;  /* 0x0003800001297983 */ /* 0x000f280000100800 */
[----:B------:R1:W-:Y:S04]  /*be50*/  STL.64 [R1+0x5a0], R4 ;  /* 0x0005a00401007387 */ /* 0x0003e80000100a00 */
[----:B------:R-:W4:Y:S04]  /*be60*/  LDL R8, [R1+0x37c] ;  /* 0x00037c0001087983 */ /* 0x000f280000100800 */
[----:B------:R-:W4:Y:S01]  /*be70*/  LDL R9, [R1+0x378] ;  /* 0x0003780001097983 */ /* 0x000f220000100800 */
[----:B------:R-:W-:-:S04]  /*be80*/  IMAD.WIDE R16, R14, 0x2, R6 ;  /* 0x000000020e107825 */ /* 0x000fc800078e0206 */
[--C-:B0-----:R-:W-:Y:S01]  /*be90*/  IMAD.WIDE R10, R15, 0x2, R6.reuse ;  /* 0x000000020f0a7825 */ /* 0x101fe200078e0206 */
[----:B------:R0:W-:Y:S03]  /*bea0*/  STL.64 [R1+0x5b8], R16 ;  /* 0x0005b81001007387 */ /* 0x0001e60000100a00 */
[--C-:B-1----:R-:W-:Y:S01]  /*beb0*/  IMAD.WIDE R4, R26, 0x2, R6.reuse ;  /* 0x000000021a047825 */ /* 0x102fe200078e0206 */
[----:B------:R-:W4:Y:S04]  /*bec0*/  LDL R23, [R1+0x374] ;  /* 0x0003740001177983 */ /* 0x000f280000100800 */
[----:B------:R1:W-:Y:S04]  /*bed0*/  STL.64 [R1+0x5d0], R10 ;  /* 0x0005d00a01007387 */ /* 0x0003e80000100a00 */
[----:B0-----:R-:W4:Y:S04]  /*bee0*/  LDL R16, [R1+0x370] ;  /* 0x0003700001107983 */ /* 0x001f280000100800 */
[----:B------:R0:W-:Y:S04]  /*bef0*/  STL.64 [R1+0x5e8], R4 ;  /* 0x0005e80401007387 */ /* 0x0001e80000100a00 */
[----:B------:R-:W4:Y:S04]  /*bf00*/  LDL R17, [R1+0x36c] ;  /* 0x00036c0001117983 */ /* 0x000f280000100800 */
[----:B-1----:R-:W4:Y:S04]  /*bf10*/  LDL R10, [R1+0x368] ;  /* 0x00036800010a7983 */ /* 0x002f280000100800 */
[----:B------:R-:W4:Y:S04]  /*bf20*/  LDL R11, [R1+0x364] ;  /* 0x00036400010b7983 */ /* 0x000f280000100800 */
[----:B0-----:R-:W4:Y:S04]  /*bf30*/  LDL R4, [R1+0x360] ;  /* 0x0003600001047983 */ /* 0x001f280000100800 */
        /* <DEDUP_REMOVED lines=11> */
[----:B------:R-:W4:Y:S01]  /*bff0*/  LDL R26, [R1+0x330] ;  /* 0x00033000011a7983 */ /* 0x000f220000100800 */
[----:B--2---:R-:W-:-:S05]  /*c000*/  IMAD.WIDE R34, R28, 0x2, R6 ;  /* 0x000000021c227825 */ /* 0x004fca00078e0206 */
[----:B------:R4:W-:Y:S01]  /*c010*/  STL.64 [R1+0x608], R34 ;  /* 0x0006082201007387 */ /* 0x0009e20000100a00 */
[----:B---3--:R-:W-:-:S05]  /*c020*/  IMAD.WIDE R28, R29, 0x2, R6 ;  /* 0x000000021d1c7825 */ /* 0x008fca00078e0206 */
[----:B------:R0:W-:Y:S01]  /*c030*/  STL.64 [R1+0x620], R28 ;  /* 0x0006201c01007387 */ /* 0x0001e20000100a00 */
[----:B----4-:R-:W-:-:S03]  /*c040*/  IMAD.WIDE R34, R27, 0x2, R6 ;  /* 0x000000021b227825 */ /* 0x010fc600078e0206 */
[----:B------:R-:W2:Y:S04]  /*c050*/  LDL R27, [R1+0x32c] ;  /* 0x00032c00011b7983 */ /* 0x000ea80000100800 */
[----:B------:R1:W-:Y:S01]  /*c060*/  STL.64 [R1+0x640], R34 ;  /* 0x0006402201007387 */ /* 0x0003e20000100a00 */
[----:B0-----:R-:W-:-:S03]  /*c070*/  IMAD.WIDE R28, R40, 0x2, R6 ;  /* 0x00000002281c7825 */ /* 0x001fc600078e0206 */
[----:B------:R-:W3:Y:S04]  /*c080*/  LDL R40, [R1+0x328] ;  /* 0x0003280001287983 */ /* 0x000ee80000100800 */
[----:B------:R0:W-:Y:S01]  /*c090*/  STL.64 [R1+0x658], R28 ;  /* 0x0006581c01007387 */ /* 0x0001e20000100a00 */
[----:B-1----:R-:W-:-:S05]  /*c0a0*/  IMAD.WIDE R34, R22, 0x2, R6 ;  /* 0x0000000216227825 */ /* 0x002fca00078e0206 */
[----:B------:R1:W-:Y:S01]  /*c0b0*/  STL.64 [R1+0x678], R34 ;  /* 0x0006782201007387 */ /* 0x0003e20000100a00 */
[----:B0-----:R-:W-:-:S05]  /*c0c0*/  IMAD.WIDE R28, R41, 0x2, R6 ;  /* 0x00000002291c7825 */ /* 0x001fca00078e0206 */
[----:B------:R0:W-:Y:S01]  /*c0d0*/  STL.64 [R1+0x690], R28 ;  /* 0x0006901c01007387 */ /* 0x0001e20000100a00 */
[----:B-1----:R-:W-:-:S03]  /*c0e0*/  IMAD.WIDE R34, R8, 0x2, R6 ;  /* 0x0000000208227825 */ /* 0x002fc600078e0206 */
[----:B------:R-:W4:Y:S04]  /*c0f0*/  LDL R41, [R1+0x324] ;  /* 0x0003240001297983 */ /* 0x000f280000100800 */
[----:B------:R1:W-:Y:S01]  /*c100*/  STL.64 [R1+0x6b0], R34 ;  /* 0x0006b02201007387 */ /* 0x0003e20000100a00 */
[----:B0-----:R-:W-:-:S03]  /*c110*/  IMAD.WIDE R28, R9, 0x2, R6 ;  /* 0x00000002091c7825 */ /* 0x001fc600078e0206 */
[----:B------:R-:W4:Y:S04]  /*c120*/  LDL R8, [R1+0x320] ;  /* 0x0003200001087983 */ /* 0x000f280000100800 */
[----:B------:R0:W-:Y:S04]  /*c130*/  STL.64 [R1+0x6d0], R28 ;  /* 0x0006d01c01007387 */ /* 0x0001e80000100a00 */
[----:B------:R-:W4:Y:S01]  /*c140*/  LDL R9, [R1+0x31c] ;  /* 0x00031c0001097983 */ /* 0x000f220000100800 */
[----:B-1----:R-:W-:-:S04]  /*c150*/  IMAD.WIDE R34, R23, 0x2, R6 ;  /* 0x0000000217227825 */ /* 0x002fc800078e0206 */
[----:B------:R-:W-:-:S04]  /*c160*/  IMAD.WIDE R22, R17, 0x2, R6 ;  /* 0x0000000211167825 */ /* 0x000fc800078e0206 */
[--C-:B0-----:R-:W-:Y:S01]  /*c170*/  IMAD.WIDE R28, R16, 0x2, R6.reuse ;  /* 0x00000002101c7825 */ /* 0x101fe200078e0206 */
[----:B------:R-:W-:Y:S03]  /*c180*/  STL.64 [R1+0x6e8], R34 ;  /* 0x0006e82201007387 */ /* 0x000fe60000100a00 */
[--C-:B------:R-:W-:Y:S01]  /*c190*/  IMAD.WIDE R16, R10, 0x2, R6.reuse ;  /* 0x000000020a107825 */ /* 0x100fe200078e0206 */
[----:B------:R-:W-:Y:S03]  /*c1a0*/  STL.64 [R1+0x708], R28 ;  /* 0x0007081c01007387 */ /* 0x000fe60000100a00 */
[--C-:B------:R-:W-:Y:S01]  /*c1b0*/  IMAD.WIDE R10, R11, 0x2, R6.reuse ;  /* 0x000000020b0a7825 */ /* 0x100fe200078e0206 */
[----:B------:R0:W-:Y:S04]  /*c1c0*/  STL.64 [R1+0x720], R22 ;  /* 0x0007201601007387 */ /* 0x0001e80000100a00 */
[----:B------:R1:W-:Y:S04]  /*c1d0*/  STL.64 [R1+0x740], R16 ;  /* 0x0007401001007387 */ /* 0x0003e80000100a00 */
[----:B------:R1:W-:Y:S01]  /*c1e0*/  STL.64 [R1+0x758], R10 ;  /* 0x0007580a01007387 */ /* 0x0003e20000100a00 */
[----:B0-----:R-:W-:-:S04]  /*c1f0*/  IMAD.WIDE R22, R4, 0x2, R6 ;  /* 0x0000000204167825 */ /* 0x001fc800078e0206 */
[--C-:B-1----:R-:W-:Y:S01]  /*c200*/  IMAD.WIDE R16, R5, 0x2, R6.reuse ;  /* 0x0000000205107825 */ /* 0x102fe200078e0206 */
[----:B------:R-:W-:Y:S03]  /*c210*/  STL.64 [R1+0x778], R22 ;  /* 0x0007781601007387 */ /* 0x000fe60000100a00 */
[--C-:B------:R-:W-:Y:S01]  /*c220*/  IMAD.WIDE R10, R36, 0x2, R6.reuse ;  /* 0x00000002240a7825 */ /* 0x100fe200078e0206 */
[----:B------:R0:W-:Y:S03]  /*c230*/  STL.64 [R1+0x798], R16 ;  /* 0x0007981001007387 */ /* 0x0001e60000100a00 */
[--C-:B------:R-:W-:Y:S01]  /*c240*/  IMAD.WIDE R4, R24, 0x2, R6.reuse ;  /* 0x0000000218047825 */ /* 0x100fe200078e0206 */
        /* <DEDUP_REMOVED lines=16> */
[----:B------:R-:W-:Y:S04]  /*c350*/  STL.64 [R1+0x898], R16 ;  /* 0x0008981001007387 */ /* 0x000fe80000100a00 */
[----:B------:R-:W4:Y:S01]  /*c360*/  LDL R25, [R1+0x318] ;  /* 0x0003180001197983 */ /* 0x000f220000100800 */
[----:B------:R-:W-:-:S03]  /*c370*/  IMAD.WIDE R4, R26, 0x2, R6 ;  /* 0x000000021a047825 */ /* 0x000fc600078e0206 */
[----:B------:R2:W-:Y:S04]  /*c380*/  STL.64 [R1+0x8b0], R10 ;  /* 0x0008b00a01007387 */ /* 0x0005e80000100a00 */
[----:B------:R-:W4:Y:S04]  /*c390*/  LDL R35, [R1+0x314] ;  /* 0x0003140001237983 */ /* 0x000f280000100800 */
[----:B------:R3:W-:Y:S04]  /*c3a0*/  STL.64 [R1+0x8d0], R4 ;  /* 0x0008d00401007387 */ /* 0x0007e80000100a00 */
[----:B------:R-:W4:Y:S04]  /*c3b0*/  LDL R28, [R1+0x310] ;  /* 0x00031000011c7983 */ /* 0x000f280000100800 */
[----:B------:R-:W4:Y:S04]  /*c3c0*/  LDL R22, [R1+0x30c] ;  /* 0x00030c0001167983 */ /* 0x000f280000100800 */
[----:B------:R-:W4:Y:S01]  /*c3d0*/  LDL R23, [R1+0x308] ;  /* 0x0003080001177983 */ /* 0x000f220000100800 */
[----:B--2---:R-:W-:-:S05]  /*c3e0*/  IMAD.WIDE R10, R27, 0x2, R6 ;  /* 0x000000021b0a7825 */ /* 0x004fca00078e0206 */
[----:B------:R0:W-:Y:S01]  /*c3f0*/  STL.64 [R1+0x8e8], R10 ;  /* 0x0008e80a01007387 */ /* 0x0001e20000100a00 */
[----:B---3--:R-:W-:-:S03]  /*c400*/  IMAD.WIDE R4, R40, 0x2, R6 ;  /* 0x0000000228047825 */ /* 0x008fc600078e0206 */
[----:B------:R-:W2:Y:S04]  /*c410*/  LDL R38, [R1+0x304] ;  /* 0x0003040001267983 */ /* 0x000ea80000100800 */
[----:B------:R1:W-:Y:S04]  /*c420*/  STL.64 [R1+0x908], R4 ;  /* 0x0009080401007387 */ /* 0x0003e80000100a00 */
[----:B------:R-:W3:Y:S04]  /*c430*/  LDL R39, [R1+0x300] ;  /* 0x0003000001277983 */ /* 0x000ee80000100800 */
[----:B------:R-:W3:Y:S01]  /*c440*/  LDL R33, [R1+0x2fc] ;  /* 0x0002fc0001217983 */ /* 0x000ee20000100800 */
[----:B----4-:R-:W-:-:S05]  /*c450*/  IMAD.WIDE R14, R41, 0x2, R6 ;  /* 0x00000002290e7825 */ /* 0x010fca00078e0206 */
[----:B------:R4:W-:Y:S01]  /*c460*/  STL.64 [R1+0x928], R14 ;  /* 0x0009280e01007387 */ /* 0x0009e20000100a00 */
[----:B0-----:R-:W-:-:S03]  /*c470*/  IMAD.WIDE R10, R8, 0x2, R6 ;  /* 0x00000002080a7825 */ /* 0x001fc600078e0206 */
[----:B------:R-:W3:Y:S04]  /*c480*/  LDL R20, [R1+0x2f8] ;  /* 0x0002f80001147983 */ /* 0x000ee80000100800 */
[----:B------:R0:W-:Y:S01]  /*c490*/  STL.64 [R1+0x940], R10 ;  /* 0x0009400a01007387 */ /* 0x0001e20000100a00 */
[----:B-1----:R-:W-:-:S03]  /*c4a0*/  IMAD.WIDE R4, R9, 0x2, R6 ;  /* 0x0000000209047825 */ /* 0x002fc600078e0206 */
[----:B------:R-:W3:Y:S04]  /*c4b0*/  LDL R21, [R1+0x2f4] ;  /* 0x0002f40001157983 */ /* 0x000ee80000100800 */
[----:B------:R1:W-:Y:S04]  /*c4c0*/  STL.64 [R1+0x960], R4 ;  /* 0x0009600401007387 */ /* 0x0003e80000100a00 */
[----:B----4-:R-:W4:Y:S04]  /*c4d0*/  LDL R14, [R1+0x2f0] ;  /* 0x0002f000010e7983 */ /* 0x010f280000100800 */
        /* <DEDUP_REMOVED lines=12> */
[----:B-1----:R-:W4:Y:S04]  /*c5a0*/  LDL R4, [R1+0x2bc] ;  /* 0x0002bc0001047983 */ /* 0x002f280000100800 */
[----:B------:R-:W4:Y:S04]  /*c5b0*/  LDL R5, [R1+0x2b8] ;  /* 0x0002b80001057983 */ /* 0x000f280000100800 */
[----:B------:R-:W4:Y:S01]  /*c5c0*/  LDL R36, [R1+0x2b4] ;  /* 0x0002b40001247983 */ /* 0x000f220000100800 */
[----:B------:R-:W-:-:S05]  /*c5d0*/  IMAD.WIDE R24, R25, 0x2, R6 ;  /* 0x0000000219187825 */ /* 0x000fca00078e0206 */
[----:B------:R0:W-:Y:S01]  /*c5e0*/  STL.64 [R1+0x978], R24 ;  /* 0x0009781801007387 */ /* 0x0001e20000100a00 */
[----:B------:R-:W-:-:S03]  /*c5f0*/  IMAD.WIDE R34, R35, 0x2, R6 ;  /* 0x0000000223227825 */ /* 0x000fc600078e0206 */
[----:B0-----:R-:W4:Y:S04]  /*c600*/  LDL.LU.64 R24, [R1+0x3148] ;  /* 0x0031480001187983 */ /* 0x001f280000300a00 */
[----:B------:R0:W-:Y:S02]  /*c610*/  STL.64 [R1+0x998], R34 ;  /* 0x0009982201007387 */ /* 0x0001e40000100a00 */
[----:B0-----:R-:W-:-:S05]  /*c620*/  IMAD.WIDE R34, R28, 0x2, R6 ;  /* 0x000000021c227825 */ /* 0x001fca00078e0206 */
[----:B------:R0:W-:Y:S02]  /*c630*/  STL.64 [R1+0x9b0], R34 ;  /* 0x0009b02201007387 */ /* 0x0001e40000100a00 */
[----:B0-----:R-:W-:-:S04]  /*c640*/  IMAD.WIDE R34, R22, 0x2, R6 ;  /* 0x0000000216227825 */ /* 0x001fc800078e0206 */
[--C-:B------:R-:W-:Y:S01]  /*c650*/  IMAD.WIDE R22, R23, 0x2, R6.reuse ;  /* 0x0000000217167825 */ /* 0x100fe200078e0206 */
[----:B------:R0:W-:Y:S04]  /*c660*/  STL.64 [R1+0x9d0], R34 ;  /* 0x0009d02201007387 */ /* 0x0001e80000100a00 */
[----:B0-----:R-:W4:Y:S04]  /*c670*/  LDL R34, [R1+0x2a0] ;  /* 0x0002a00001227983 */ /* 0x001f280000100800 */
[----:B------:R-:W4:Y:S04]  /*c680*/  LDL R35, [R1+0x29c] ;  /* 0x00029c0001237983 */ /* 0x000f280000100800 */
[----:B------:R2:W-:Y:S02]  /*c690*/  STL.64 [R1+0x9f0], R22 ;  /* 0x0009f01601007387 */ /* 0x0005e40000100a00 */
[----:B--2---:R-:W-:-:S05]  /*c6a0*/  IMAD.WIDE R22, R38, 0x2, R6 ;  /* 0x0000000226167825 */ /* 0x004fca00078e0206 */
[----:B------:R3:W-:Y:S02]  /*c6b0*/  STL.64 [R1+0xa08], R22 ;  /* 0x000a081601007387 */ /* 0x0007e40000100a00 */
[----:B---3--:R-:W-:-:S04]  /*c6c0*/  IMAD.WIDE R22, R39, 0x2, R6 ;  /* 0x0000000227167825 */ /* 0x008fc800078e0206 */
[--C-:B------:R-:W-:Y:S01]  /*c6d0*/  IMAD.WIDE R38, R33, 0x2, R6.reuse ;  /* 0x0000000221267825 */ /* 0x100fe200078e0206 */
[----:B------:R0:W-:Y:S04]  /*c6e0*/  STL.64 [R1+0xa28], R22 ;  /* 0x000a281601007387 */ /* 0x0001e80000100a00 */
[----:B0-----:R-:W2:Y:S04]  /*c6f0*/  LDL R22, [R1+0x298] ;  /* 0x0002980001167983 */ /* 0x001ea80000100800 */
[----:B------:R-:W3:Y:S04]  /*c700*/  LDL R23, [R1+0x294] ;  /* 0x0002940001177983 */ /* 0x000ee80000100800 */
[----:B------:R0:W-:Y:S04]  /*c710*/  STL.64 [R1+0xa40], R38 ;  /* 0x000a402601007387 */ /* 0x0001e80000100a00 */
[----:B------:R-:W3:Y:S01]  /*c720*/  LDL R33, [R1+0x290] ;  /* 0x0002900001217983 */ /* 0x000ee20000100800 */
[----:B0-----:R-:W-:-:S04]  /*c730*/  IMAD.WIDE R38, R20, 0x2, R6 ;  /* 0x0000000214267825 */ /* 0x001fc800078e0206 */
[--C-:B------:R-:W-:Y:S01]  /*c740*/  IMAD.WIDE R20, R21, 0x2, R6.reuse ;  /* 0x0000000215147825 */ /* 0x100fe200078e0206 */
[----:B------:R0:W-:Y:S04]  /*c750*/  STL.64 [R1+0xa60], R38 ;  /* 0x000a602601007387 */ /* 0x0001e80000100a00 */
[----:B0-----:R-:W3:Y:S04]  /*c760*/  LDL.LU.64 R38, [R1+0x3140] ;  /* 0x0031400001267983 */ /* 0x001ee80000300a00 */
[----:B------:R4:W-:Y:S02]  /*c770*/  STL.64 [R1+0xa78], R20 ;  /* 0x000a781401007387 */ /* 0x0009e40000100a00 */
[----:B----4-:R-:W-:-:S04]  /*c780*/  IMAD.WIDE R20, R14, 0x2, R6 ;  /* 0x000000020e147825 */ /* 0x010fc800078e0206 */
[--C-:B------:R-:W-:Y:S01]  /*c790*/  IMAD.WIDE R14, R15, 0x2, R6.reuse ;  /* 0x000000020f0e7825 */ /* 0x100fe200078e0206 */
[----:B------:R0:W-:Y:S04]  /*c7a0*/  STL.64 [R1+0xa98], R20 ;  /* 0x000a981401007387 */ /* 0x0001e80000100a00 */
[----:B0-----:R-:W4:Y:S04]  /*c7b0*/  LDL.LU.64 R20, [R1+0x3138] ;  /* 0x0031380001147983 */ /* 0x001f280000300a00 */
[----:B------:R0:W-:Y:S02]  /*c7c0*/  STL.64 [R1+0xab8], R14 ;  /* 0x000ab80e01007387 */ /* 0x0001e40000100a00 */
[----:B0-----:R-:W-:-:S04]  /*c7d0*/  IMAD.WIDE R14, R26, 0x2, R6 ;  /* 0x000000021a0e7825 */ /* 0x001fc800078e0206 */
        /* <DEDUP_REMOVED lines=13> */
[----:B------:R0:W-:Y:S04]  /*c8b0*/  STL.64 [R1+0xb60], R8 ;  /* 0x000b600801007387 */ /* 0x0001e80000100a00 */
[----:B0-----:R-:W2:Y:S01]  /*c8c0*/  LDL.LU.64 R8, [R1+0x3118] ;  /* 0x0031180001087983 */ /* 0x001ea20000300a00 */
[----:B------:R-:W-:-:S05]  /*c8d0*/  IMAD.WIDE R28, R29, 0x2, R6 ;  /* 0x000000021d1c7825 */ /* 0x000fca00078e0206 */
[----:B------:R0:W-:Y:S02]  /*c8e0*/  STL.64 [R1+0xb80], R28 ;  /* 0x000b801c01007387 */ /* 0x0001e40000100a00 */
[----:B0-----:R-:W-:-:S05]  /*c8f0*/  IMAD.WIDE R28, R16, 0x2, R6 ;  /* 0x00000002101c7825 */ /* 0x001fca00078e0206 */
[----:B------:R0:W-:Y:S02]  /*c900*/  STL.64 [R1+0xb98], R28 ;  /* 0x000b981c01007387 */ /* 0x0001e40000100a00 */
[----:B0-----:R-:W-:-:S04]  /*c910*/  IMAD.WIDE R28, R17, 0x2, R6 ;  /* 0x00000002111c7825 */ /* 0x001fc800078e0206 */
[--C-:B------:R-:W-:Y:S01]  /*c920*/  IMAD.WIDE R16, R10, 0x2, R6.reuse ;  /* 0x000000020a107825 */ /* 0x100fe200078e0206 */
        /* <DEDUP_REMOVED lines=8> */
[----:B------:R0:W-:Y:S03]  /*c9b0*/  STL.64 [R1+0xc30], R16 ;  /* 0x000c301001007387 */ /* 0x0001e60000100a00 */
[----:B0-----:R-:W-:-:S04]  /*c9c0*/  IMAD.WIDE R16, R25, 0x2, R6 ;  /* 0x0000000219107825 */ /* 0x001fc800078e0206 */
[--C-:B--2---:R-:W-:Y:S02]  /*c9d0*/  IMAD.WIDE R4, R8, 0x2, R6.reuse ;  /* 0x0000000208047825 */ /* 0x104fe400078e0206 */
[----:B------:R-:W2:Y:S04]  /*c9e0*/  LDL.LU R8, [R1+0x3114] ;  /* 0x0031140001087983 */ /* 0x000ea80000300800 */
[----:B------:R0:W-:Y:S02]  /*c9f0*/  STL.64 [R1+0xc58], R10 ;  /* 0x000c580a01007387 */ /* 0x0001e40000100a00 */
[--C-:B0-----:R-:W-:Y:S02]  /*ca00*/  IMAD.WIDE R10, R9, 0x2, R6.reuse ;  /* 0x00000002090a7825 */ /* 0x101fe400078e0206 */
[----:B------:R-:W2:Y:S04]  /*ca10*/  LDL.LU R9, [R1+0x3110] ;  /* 0x0031100001097983 */ /* 0x000ea80000300800 */
[----:B------:R0:W-:Y:S04]  /*ca20*/  STL.64 [R1+0xc70], R4 ;  /* 0x000c700401007387 */ /* 0x0001e80000100a00 */
[----:B------:R1:W-:Y:S01]  /*ca30*/  STL.64 [R1+0xc90], R10 ;  /* 0x000c900a01007387 */ /* 0x0003e20000100a00 */
[----:B0-----:R-:W-:-:S05]  /*ca40*/  IMAD.WIDE R4, R31, 0x2, R6 ;  /* 0x000000021f047825 */ /* 0x001fca00078e0206 */
[----:B------:R0:W-:Y:S04]  /*ca50*/  STL.64 [R1+0xca8], R4 ;  /* 0x000ca80401007387 */ /* 0x0001e80000100a00 */
[----:B------:R3:W-:Y:S04]  /*ca60*/  STL.64 [R1+0xcc8], R16 ;  /* 0x000cc81001007387 */ /* 0x0007e80000100a00 */
[----:B------:R-:W2:Y:S01]  /*ca70*/  LDL R25, [R1+0x42c] ;  /* 0x00042c0001197983 */ /* 0x000ea20000100800 */
[----:B-1----:R-:W-:-:S04]  /*ca80*/  IMAD.WIDE R10, R34, 0x2, R6 ;  /* 0x00000002220a7825 */ /* 0x002fc800078e0206 */
[--C-:B0-----:R-:W-:Y:S01]  /*ca90*/  IMAD.WIDE R4, R35, 0x2, R6.reuse ;  /* 0x0000000223047825 */ /* 0x101fe200078e0206 */
[----:B------:R0:W-:Y:S04]  /*caa0*/  STL.64 [R1+0xce0], R10 ;  /* 0x000ce00a01007387 */ /* 0x0001e80000100a00 */
[----:B------:R-:W-:Y:S04]  /*cab0*/  STL.64 [R1+0x30d0], R34 ;  /* 0x0030d02201007387 */ /* 0x000fe80000100a00 */
[----:B------:R1:W-:Y:S04]  /*cac0*/  STL.64 [R1+0xd00], R4 ;  /* 0x000d000401007387 */ /* 0x0003e80000100a00 */
[----:B---3--:R-:W3:Y:S04]  /*cad0*/  LDL.LU R16, [R1+0x74] ;  /* 0x0000740001107983 */ /* 0x008ee80000300800 */
[----:B------:R-:W3:Y:S04]  /*cae0*/  LDL.LU R17, [R1+0x384] ;  /* 0x0003840001117983 */ /* 0x000ee80000300800 */
[----:B0-----:R-:W3:Y:S04]  /*caf0*/  LDL.LU R10, [R1+0x38c] ;  /* 0x00038c00010a7983 */ /* 0x001ee80000300800 */
[----:B------:R-:W3:Y:S01]  /*cb00*/  LDL.LU R11, [R1+0x394] ;  /* 0x00039400010b7983 */ /* 0x000ee20000300800 */
[----:B------:R-:W-:-:S03]  /*cb10*/  IMAD.WIDE R28, R22, 0x2, R6 ;  /* 0x00000002161c7825 */ /* 0x000fc600078e0206 */
[----:B------:R4:W-:Y:S01]  /*cb20*/  STL.64 [R1+0x30d8], R22 ;  /* 0x0030d81601007387 */ /* 0x0009e20000100a00 */
[----:B-1----:R-:W-:-:S03]  /*cb30*/  IMAD.WIDE R4, R23, 0x2, R6 ;  /* 0x0000000217047825 */ /* 0x002fc600078e0206 */
[----:B------:R0:W-:Y:S04]  /*cb40*/  STL.64 [R1+0xd20], R28 ;  /* 0x000d201c01007387 */ /* 0x0001e80000100a00 */
[----:B------:R1:W-:Y:S01]  /*cb50*/  STL.64 [R1+0xd38], R4 ;  /* 0x000d380401007387 */ /* 0x0003e20000100a00 */
[----:B----4-:R-:W-:-:S04]  /*cb60*/  IMAD.WIDE R22, R40, 0x2, R6 ;  /* 0x0000000228167825 */ /* 0x010fc800078e0206 */
[----:B0-----:R-:W-:-:S04]  /*cb70*/  IMAD.WIDE R28, R33, 0x2, R6 ;  /* 0x00000002211c7825 */ /* 0x001fc800078e0206 */
[--C-:B-1----:R-:W-:Y:S01]  /*cb80*/  IMAD.WIDE R4, R41, 0x2, R6.reuse ;  /* 0x0000000229047825 */ /* 0x102fe200078e0206 */
[----:B------:R-:W-:Y:S04]  /*cb90*/  STL.64 [R1+0xd58], R28 ;  /* 0x000d581c01007387 */ /* 0x000fe80000100a00 */
[----:B------:R-:W-:Y:S04]  /*cba0*/  STL.64 [R1+0x30e0], R40 ;  /* 0x0030e02801007387 */ /* 0x000fe80000100a00 */
[----:B------:R0:W-:Y:S04]  /*cbb0*/  STL.64 [R1+0xd70], R22 ;  /* 0x000d701601007387 */ /* 0x0001e80000100a00 */
[----:B------:R1:W-:Y:S04]  /*cbc0*/  STL.64 [R1+0xd88], R4 ;  /* 0x000d880401007387 */ /* 0x0003e80000100a00 */
[----:B------:R-:W-:Y:S01]  /*cbd0*/  STL.64 [R1+0x30e8], R32 ;  /* 0x0030e82001007387 */ /* 0x000fe20000100a00 */
[----:B0-----:R-:W-:-:S04]  /*cbe0*/  IMAD.WIDE R22, R32, 0x2, R6 ;  /* 0x0000000220167825 */ /* 0x001fc800078e0206 */
[--C-:B-1----:R-:W-:Y:S01]  /*cbf0*/  IMAD.WIDE R4, R26, 0x2, R6.reuse ;  /* 0x000000021a047825 */ /* 0x102fe200078e0206 */
[----:B------:R0:W-:Y:S04]  /*cc00*/  STL.64 [R1+0xda0], R22 ;  /* 0x000da01601007387 */ /* 0x0001e80000100a00 */
[----:B------:R1:W-:Y:S04]  /*cc10*/  STL.64 [R1+0x30f0], R26 ;  /* 0x0030f01a01007387 */ /* 0x0003e80000100a00 */
[----:B------:R4:W-:Y:S01]  /*cc20*/  STL.64 [R1+0xdb8], R4 ;  /* 0x000db80401007387 */ /* 0x0009e20000100a00 */
[----:B0-----:R-:W-:-:S04]  /*cc30*/  IMAD.WIDE R22, R27, 0x2, R6 ;  /* 0x000000021b167825 */ /* 0x001fc800078e0206 */
[----:B-1----:R-:W-:-:S04]  /*cc40*/  IMAD.WIDE R26, R21, 0x2, R6 ;  /* 0x00000002151a7825 */ /* 0x002fc800078e0206 */
[--C-:B----4-:R-:W-:Y:S01]  /*cc50*/  IMAD.WIDE R4, R39, 0x2, R6.reuse ;  /* 0x0000000227047825 */ /* 0x110fe200078e0206 */
[----:B------:R0:W-:Y:S04]  /*cc60*/  STL.64 [R1+0xdd0], R22 ;  /* 0x000dd01601007387 */ /* 0x0001e80000100a00 */
[----:B------:R1:W-:Y:S04]  /*cc70*/  STL.64 [R1+0xde8], R4 ;  /* 0x000de80401007387 */ /* 0x0003e80000100a00 */
[----:B------:R-:W-:Y:S01]  /*cc80*/  STL.64 [R1+0xe00], R26 ;  /* 0x000e001a01007387 */ /* 0x000fe20000100a00 */
[----:B0-----:R-:W-:-:S03]  /*cc90*/  IMAD.WIDE R22, R15, 0x2, R6 ;  /* 0x000000020f167825 */ /* 0x001fc600078e0206 */
[----:B------:R0:W-:Y:S01]  /*cca0*/  STL.64 [R1+0x30f8], R14 ;  /* 0x0030f80e01007387 */ /* 0x0001e20000100a00 */
[----:B-1----:R-:W-:-:S03]  /*ccb0*/  IMAD.WIDE R4, R14, 0x2, R6 ;  /* 0x000000020e047825 */ /* 0x002fc600078e0206 */
[----:B------:R-:W-:Y:S04]  /*ccc0*/  STL.64 [R1+0xe18], R22 ;  /* 0x000e181601007387 */ /* 0x000fe80000100a00 */
[----:B------:R1:W-:Y:S01]  /*ccd0*/  STL.64 [R1+0xe30], R4 ;  /* 0x000e300401007387 */ /* 0x0003e20000100a00 */
[----:B0-----:R-:W-:-:S03]  /*cce0*/  IMAD.WIDE R14, R20, 0x2, R6 ;  /* 0x00000002140e7825 */ /* 0x001fc600078e0206 */
[----:B------:R0:W-:Y:S04]  /*ccf0*/  STL.64 [R1+0x3100], R20 ;  /* 0x0031001401007387 */ /* 0x0001e80000100a00 */
[----:B------:R4:W-:Y:S01]  /*cd00*/  STL.64 [R1+0xe48], R14 ;  /* 0x000e480e01007387 */ /* 0x0009e20000100a00 */
[----:B-1----:R-:W-:-:S03]  /*cd10*/  IMAD.WIDE R4, R38, 0x2, R6 ;  /* 0x0000000226047825 */ /* 0x002fc600078e0206 */
[----:B------:R-:W-:Y:S04]  /*cd20*/  STL.64 [R1+0x3108], R38 ;  /* 0x0031082601007387 */ /* 0x000fe80000100a00 */
[----:B------:R1:W-:Y:S01]  /*cd30*/  STL.64 [R1+0xe60], R4 ;  /* 0x000e600401007387 */ /* 0x0003e20000100a00 */
[----:B0-----:R-:W-:-:S04]  /*cd40*/  IMAD.WIDE R20, R3, 0x2, R6 ;  /* 0x0000000203147825 */ /* 0x001fc800078e0206 */
[----:B----4-:R-:W-:-:S05]  /*cd50*/  IMAD.WIDE R14, R2, 0x2, R6 ;  /* 0x00000002020e7825 */ /* 0x010fca00078e0206 */
[----:B------:R0:W-:Y:S01]  /*cd60*/  STL.64 [R1+0xe78], R14 ;  /* 0x000e780e01007387 */ /* 0x0001e20000100a00 */
[----:B-1----:R-:W-:-:S03]  /*cd70*/  IMAD.WIDE R4, R24, 0x2, R6 ;  /* 0x0000000218047825 */ /* 0x002fc600078e0206 */
[----:B------:R1:W-:Y:S04]  /*cd80*/  STL.64 [R1+0xe90], R20 ;  /* 0x000e901401007387 */ /* 0x0003e80000100a00 */
[----:B------:R-:W-:Y:S01]  /*cd90*/  STL.64 [R1+0xea8], R4 ;  /* 0x000ea80401007387 */ /* 0x000fe20000100a00 */
[----:B0-----:R-:W-:-:S04]  /*cda0*/  IMAD.WIDE R14, R60, 0x2, R6 ;  /* 0x000000023c0e7825 */ /* 0x001fc800078e0206 */
[--C-:B-1----:R-:W-:Y:S01]  /*cdb0*/  IMAD.WIDE R20, R61, 0x2, R6.reuse ;  /* 0x000000023d147825 */ /* 0x102fe200078e0206 */
[----:B------:R0:W-:Y:S04]  /*cdc0*/  STL.64 [R1+0xec0], R14 ;  /* 0x000ec00e01007387 */ /* 0x0001e80000100a00 */
[----:B------:R-:W-:Y:S01]  /*cdd0*/  STL.64 [R1+0xed8], R20 ;  /* 0x000ed81401007387 */ /* 0x000fe20000100a00 */
[----:B0-----:R-:W-:-:S04]  /*cde0*/  IMAD.WIDE R14, R0, 0x2, R6 ;  /* 0x00000002000e7825 */ /* 0x001fc800078e0206 */
[----:B--2---:R-:W-:-:S04]  /*cdf0*/  IMAD.WIDE R4, R25, 0x2, R6 ;  /* 0x0000000219047825 */ /* 0x004fc800078e0206 */
[--C-:B------:R-:W-:Y:S01]  /*ce00*/  IMAD.WIDE R6, R30, 0x2, R8.reuse ;  /* 0x000000021e067825 */ /* 0x100fe200078e0208 */
[----:B------:R0:W-:Y:S04]  /*ce10*/  STL.64 [R1+0xf08], R4 ;  /* 0x000f080401007387 */ /* 0x0001e80000100a00 */
[----:B------:R-:W-:Y:S04]  /*ce20*/  STL.64 [R1+0xef0], R14 ;  /* 0x000ef00e01007387 */ /* 0x000fe80000100a00 */
[----:B------:R1:W-:Y:S01]  /*ce30*/  STL.64 [R1+0x1f0], R6 ;  /* 0x0001f00601007387 */ /* 0x0003e20000100a00 */
[----:B0-----:R-:W-:-:S04]  /*ce40*/  IMAD.WIDE R4, R12, 0x2, R8 ;  /* 0x000000020c047825 */ /* 0x001fc800078e0208 */
[--C-:B------:R-:W-:Y:S01]  /*ce50*/  IMAD.WIDE R12, R13, 0x2, R8.reuse ;  /* 0x000000020d0c7825 */ /* 0x100fe200078e0208 */
[----:B------:R0:W-:Y:S03]  /*ce60*/  STL.64 [R1+0x1e8], R4 ;  /* 0x0001e80401007387 */ /* 0x0001e60000100a00 */
[--C-:B-1----:R-:W-:Y:S01]  /*ce70*/  IMAD.WIDE R6, R18, 0x2, R8.reuse ;  /* 0x0000000212067825 */ /* 0x102fe200078e0208 */
[----:B------:R1:W-:Y:S04]  /*ce80*/  STL.64 [R1+0x1e0], R12 ;  /* 0x0001e00c01007387 */ /* 0x0003e80000100a00 */
[----:B------:R3:W-:Y:S01]  /*ce90*/  STL.64 [R1+0x1d8], R6 ;  /* 0x0001d80601007387 */ /* 0x0007e20000100a00 */
[----:B0-----:R-:W-:-:S04]  /*cea0*/  IMAD.WIDE R4, R19, 0x2, R8 ;  /* 0x0000000213047825 */ /* 0x001fc800078e0208 */
[--C-:B-1----:R-:W-:Y:S01]  /*ceb0*/  IMAD.WIDE R12, R37, 0x2, R8.reuse ;  /* 0x00000002250c7825 */ /* 0x102fe200078e0208 */
[----:B------:R0:W-:Y:S03]  /*cec0*/  STL.64 [R1+0x1d0], R4 ;  /* 0x0001d00401007387 */ /* 0x0001e60000100a00 */
[--C-:B---3--:R-:W-:Y:S01]  /*ced0*/  IMAD.WIDE R6, R16, 0x2, R8.reuse ;  /* 0x0000000210067825 */ /* 0x108fe200078e0208 */
        /* <DEDUP_REMOVED lines=21> */
[----:B------:R-:W-:Y:S04]  /*d030*/  STL.64 [R1+0xd8], R6 ;  /* 0x0000d80601007387 */ /* 0x000fe80000100a00 */
[----:B------:R-:W3:Y:S04]  /*d040*/  LDL R20, [R1+0x420] ;  /* 0x0004200001147983 */ /* 0x000ee80000100800 */
        /* <DEDUP_REMOVED lines=14> */
[----:B------:R-:W-:-:S04]  /*d130*/  IMAD.WIDE R28, R47, 0x2, R8 ;  /* 0x000000022f1c7825 */ /* 0x000fc800078e0208 */
[--C-:B0-----:R-:W-:Y:S01]  /*d140*/  IMAD.WIDE R4, R45, 0x2, R8.reuse ;  /* 0x000000022d047825 */ /* 0x101fe200078e0208 */
[----:B------:R-:W-:Y:S03]  /*d150*/  STL.64 [R1+0x2fa8], R28 ;  /* 0x002fa81c01007387 */ /* 0x000fe60000100a00 */
[--C-:B------:R-:W-:Y:S01]  /*d160*/  IMAD.WIDE R6, R43, 0x2, R8.reuse ;  /* 0x000000022b067825 */ /* 0x100fe200078e0208 */
[----:B------:R-:W-:Y:S03]  /*d170*/  STL.64 [R1+0x2fb0], R4 ;  /* 0x002fb00401007387 */ /* 0x000fe60000100a00 */
[--C-:B------:R-:W-:Y:S01]  /*d180*/  IMAD.WIDE R12, R42, 0x2, R8.reuse ;  /* 0x000000022a0c7825 */ /* 0x100fe200078e0208 */
[----:B------:R0:W-:Y:S03]  /*d190*/  STL.64 [R1+0x2fb8], R6 ;  /* 0x002fb80601007387 */ /* 0x0001e60000100a00 */
[--C-:B------:R-:W-:Y:S01]  /*d1a0*/  IMAD.WIDE R18, R44, 0x2, R8.reuse ;  /* 0x000000022c127825 */ /* 0x100fe200078e0208 */
[----:B------:R1:W-:Y:S03]  /*d1b0*/  STL.64 [R1+0x2fc0], R12 ;  /* 0x002fc00c01007387 */ /* 0x0003e60000100a00 */
[--C-:B------:R-:W-:Y:S01]  /*d1c0*/  IMAD.WIDE R24, R46, 0x2, R8.reuse ;  /* 0x000000022e187825 */ /* 0x100fe200078e0208 */
[----:B------:R-:W-:Y:S03]  /*d1d0*/  STL.64 [R1+0x2fc8], R18 ;  /* 0x002fc81201007387 */ /* 0x000fe60000100a00 */
[--C-:B------:R-:W-:Y:S01]  /*d1e0*/  IMAD.WIDE R30, R48, 0x2, R8.reuse ;  /* 0x00000002301e7825 */ /* 0x100fe200078e0208 */
[----:B------:R-:W-:Y:S03]  /*d1f0*/  STL.64 [R1+0x2fd0], R24 ;  /* 0x002fd01801007387 */ /* 0x000fe60000100a00 */
[--C-:B------:R-:W-:Y:S01]  /*d200*/  IMAD.WIDE R36, R50, 0x2, R8.reuse ;  /* 0x0000000232247825 */ /* 0x100fe200078e0208 */
[----:B------:R-:W-:Y:S03]  /*d210*/  STL.64 [R1+0x2fd8], R30 ;  /* 0x002fd81e01007387 */ /* 0x000fe60000100a00 */
[--C-:B0-----:R-:W-:Y:S01]  /*d220*/  IMAD.WIDE R6, R52, 0x2, R8.reuse ;  /* 0x0000000234067825 */ /* 0x101fe200078e0208 */
[----:B------:R-:W-:Y:S03]  /*d230*/  STL.64 [R1+0x2fe0], R36 ;  /* 0x002fe02401007387 */ /* 0x000fe60000100a00 */
[--C-:B-1----:R-:W-:Y:S01]  /*d240*/  IMAD.WIDE R12, R54, 0x2, R8.reuse ;  /* 0x00000002360c7825 */ /* 0x102fe200078e0208 */
[----:B------:R2:W-:Y:S03]  /*d250*/  STL.64 [R1+0x440], R6 ;  /* 0x0004400601007387 */ /* 0x0005e60000100a00 */
[--C-:B------:R-:W-:Y:S01]  /*d260*/  IMAD.WIDE R4, R56, 0x2, R8.reuse ;  /* 0x0000000238047825 */ /* 0x100fe200078e0208 */
[----:B------:R3:W-:Y:S04]  /*d270*/  STL.64 [R1+0x458], R12 ;  /* 0x0004580c01007387 */ /* 0x0007e80000100a00 */
[----:B------:R4:W-:Y:S01]  /*d280*/  STL.64 [R1+0x470], R4 ;  /* 0x0004700401007387 */ /* 0x0009e20000100a00 */
[----:B--2---:R-:W-:-:S05]  /*d290*/  IMAD.WIDE R6, R39, 0x2, R8 ;  /* 0x0000000227067825 */ /* 0x004fca00078e0208 */
[----:B------:R0:W-:Y:S01]  /*d2a0*/  STL.64 [R1+0x488], R6 ;  /* 0x0004880601007387 */ /* 0x0001e20000100a00 */
[----:B---3--:R-:W-:-:S05]  /*d2b0*/  IMAD.WIDE R12, R20, 0x2, R8 ;  /* 0x00000002140c7825 */ /* 0x008fca00078e0208 */
[----:B------:R1:W-:Y:S01]  /*d2c0*/  STL.64 [R1+0x4a0], R12 ;  /* 0x0004a00c01007387 */ /* 0x0003e20000100a00 */
[----:B----4-:R-:W-:-:S04]  /*d2d0*/  IMAD.WIDE R4, R21, 0x2, R8 ;  /* 0x0000000215047825 */ /* 0x010fc800078e0208 */
[--C-:B0-----:R-:W-:Y:S01]  /*d2e0*/  IMAD.WIDE R6, R14, 0x2, R8.reuse ;  /* 0x000000020e067825 */ /* 0x101fe200078e0208 */
        /* <DEDUP_REMOVED lines=9> */
[----:B------:R-:W-:Y:S01]  /*d380*/  STL.64 [R1+0x530], R12 ;  /* 0x0005300c01007387 */ /* 0x000fe20000100a00 */
[----:B0-----:R-:W-:-:S04]  /*d390*/  IMAD.WIDE R4, R33, 0x2, R8 ;  /* 0x0000000221047825 */ /* 0x001fc800078e0208 */
[--C-:B-1----:R-:W-:Y:S02]  /*d3a0*/  IMAD.WIDE R6, R22, 0x2, R8.reuse ;  /* 0x0000000216067825 */ /* 0x102fe400078e0208 */
[----:B------:R-:W2:Y:S04]  /*d3b0*/  LDL R22, [R1+0x3b0] ;  /* 0x0003b00001167983 */ /* 0x000ea80000100800 */
[----:B------:R0:W-:Y:S04]  /*d3c0*/  STL.64 [R1+0x548], R4 ;  /* 0x0005480401007387 */ /* 0x0001e80000100a00 */
[----:B------:R1:W-:Y:S01]  /*d3d0*/  STL.64 [R1+0x560], R6 ;  /* 0x0005600601007387 */ /* 0x0003e20000100a00 */
[----:B0-----:R-:W-:-:S03]  /*d3e0*/  IMAD.WIDE R4, R23, 0x2, R8 ;  /* 0x0000000217047825 */ /* 0x001fc600078e0208 */
[----:B------:R-:W3:Y:S01]  /*d3f0*/  LDL R23, [R1+0x3a8] ;  /* 0x0003a80001177983 */ /* 0x000ee20000100800 */
[----:B-1----:R-:W-:-:S03]  /*d400*/  IMAD.WIDE R6, R34, 0x2, R8 ;  /* 0x0000000222067825 */ /* 0x002fc600078e0208 */
[----:B------:R0:W-:Y:S04]  /*d410*/  STL.64 [R1+0x578], R4 ;  /* 0x0005780401007387 */ /* 0x0001e80000100a00 */
[----:B------:R1:W-:Y:S04]  /*d420*/  STL.64 [R1+0x590], R6 ;  /* 0x0005900601007387 */ /* 0x0003e80000100a00 */
[----:B------:R-:W4:Y:S01]  /*d430*/  LDL R25, [R1+0x3a0] ;  /* 0x0003a00001197983 */ /* 0x000f220000100800 */
[----:B0-----:R-:W-:-:S03]  /*d440*/  IMAD.WIDE R4, R35, 0x2, R8 ;  /* 0x0000000223047825 */ /* 0x001fc600078e0208 */
[----:B------:R-:W4:Y:S04]  /*d450*/  LDL R18, [R1+0x398] ;  /* 0x0003980001127983 */ /* 0x000f280000100800 */
[----:B------:R0:W-:Y:S04]  /*d460*/  STL.64 [R1+0x5a8], R4 ;  /* 0x0005a80401007387 */ /* 0x0001e80000100a00 */
[----:B------:R-:W4:Y:S04]  /*d470*/  LDL R19, [R1+0x390] ;  /* 0x0003900001137983 */ /* 0x000f280000100800 */
[----:B------:R-:W4:Y:S04]  /*d480*/  LDL R12, [R1+0x388] ;  /* 0x00038800010c7983 */ /* 0x000f280000100800 */
[----:B------:R-:W4:Y:S04]  /*d490*/  LDL R34, [R1+0x380] ;  /* 0x0003800001227983 */ /* 0x000f280000100800 */
[----:B------:R-:W4:Y:S01]  /*d4a0*/  LDL R35, [R1+0x37c] ;  /* 0x00037c0001237983 */ /* 0x000f220000100800 */
[----:B-1----:R-:W-:-:S03]  /*d4b0*/  IMAD.WIDE R6, R40, 0x2, R8 ;  /* 0x0000000228067825 */ /* 0x002fc600078e0208 */
[----:B------:R-:W4:Y:S01]  /*d4c0*/  LDL R13, [R1+0x378] ;  /* 0x00037800010d7983 */ /* 0x000f220000100800 */
[----:B0-----:R-:W-:-:S03]  /*d4d0*/  IMAD.WIDE R4, R41, 0x2, R8 ;  /* 0x0000000229047825 */ /* 0x001fc600078e0208 */
[----:B------:R0:W-:Y:S04]  /*d4e0*/  STL.64 [R1+0x5c0], R6 ;  /* 0x0005c00601007387 */ /* 0x0001e80000100a00 */
[----:B0-----:R-:W4:Y:S04]  /*d4f0*/  LDL R6, [R1+0x374] ;  /* 0x0003740001067983 */ /* 0x001f280000100800 */
[----:B------:R0:W-:Y:S04]  /*d500*/  STL.64 [R1+0x5d8], R4 ;  /* 0x0005d80401007387 */ /* 0x0001e80000100a00 */
[----:B------:R-:W4:Y:S04]  /*d510*/  LDL R7, [R1+0x370] ;  /* 0x0003700001077983 */ /* 0x000f280000100800 */
        /* <DEDUP_REMOVED lines=16> */
[----:B--2---:R-:W-:-:S03]  /*d620*/  IMAD.WIDE R30, R22, 0x2, R8 ;  /* 0x00000002161e7825 */ /* 0x004fc600078e0208 */
[----:B------:R-:W2:Y:S04]  /*d630*/  LDL R22, [R1+0x32c] ;  /* 0x00032c0001167983 */ /* 0x000ea80000100800 */
[----:B------:R4:W-:Y:S01]  /*d640*/  STL.64 [R1+0x5f0], R30 ;  /* 0x0005f01e01007387 */ /* 0x0009e20000100a00 */
[----:B---3--:R-:W-:-:S03]  /*d650*/  IMAD.WIDE R36, R23, 0x2, R8 ;  /* 0x0000000217247825 */ /* 0x008fc600078e0208 */
[----:B------:R-:W3:Y:S04]  /*d660*/  LDL R23, [R1+0x328] ;  /* 0x0003280001177983 */ /* 0x000ee80000100800 */
[----:B------:R-:W-:Y:S01]  /*d670*/  STL.64 [R1+0x610], R36 ;  /* 0x0006102401007387 */ /* 0x000fe20000100a00 */
[----:B----4-:R-:W-:-:S04]  /*d680*/  IMAD.WIDE R30, R25, 0x2, R8 ;  /* 0x00000002191e7825 */ /* 0x010fc800078e0208 */
[--C-:B------:R-:W-:Y:S01]  /*d690*/  IMAD.WIDE R24, R18, 0x2, R8.reuse ;  /* 0x0000000212187825 */ /* 0x100fe200078e0208 */
[----:B------:R0:W-:Y:S03]  /*d6a0*/  STL.64 [R1+0x628], R30 ;  /* 0x0006281e01007387 */ /* 0x0001e60000100a00 */
[--C-:B------:R-:W-:Y:S01]  /*d6b0*/  IMAD.WIDE R18, R19, 0x2, R8.reuse ;  /* 0x0000000213127825 */ /* 0x100fe200078e0208 */
[----:B------:R1:W-:Y:S03]  /*d6c0*/  STL.64 [R1+0x648], R24 ;  /* 0x0006481801007387 */ /* 0x0003e60000100a00 */
[--C-:B0-----:R-:W-:Y:S01]  /*d6d0*/  IMAD.WIDE R30, R12, 0x2, R8.reuse ;  /* 0x000000020c1e7825 */ /* 0x101fe200078e0208 */
[----:B------:R0:W-:Y:S04]  /*d6e0*/  STL.64 [R1+0x660], R18 ;  /* 0x0006601201007387 */ /* 0x0001e80000100a00 */
[----:B------:R-:W-:Y:S01]  /*d6f0*/  STL.64 [R1+0x680], R30 ;  /* 0x0006801e01007387 */ /* 0x000fe20000100a00 */
[----:B-1----:R-:W-:-:S03]  /*d700*/  IMAD.WIDE R24, R34, 0x2, R8 ;  /* 0x0000000222187825 */ /* 0x002fc600078e0208 */
[----:B------:R-:W4:Y:S01]  /*d710*/  LDL R34, [R1+0x324] ;  /* 0x0003240001227983 */ /* 0x000f220000100800 */
[----:B0-----:R-:W-:-:S03]  /*d720*/  IMAD.WIDE R18, R35, 0x2, R8 ;  /* 0x0000000223127825 */ /* 0x001fc600078e0208 */
[----:B------:R-:W-:Y:S04]  /*d730*/  STL.64 [R1+0x698], R24 ;  /* 0x0006981801007387 */ /* 0x000fe80000100a00 */
[----:B------:R-:W4:Y:S01]  /*d740*/  LDL R35, [R1+0x320] ;  /* 0x0003200001237983 */ /* 0x000f220000100800 */
[----:B------:R-:W-:-:S03]  /*d750*/  IMAD.WIDE R12, R13, 0x2, R8 ;  /* 0x000000020d0c7825 */ /* 0x000fc600078e0208 */
[----:B------:R0:W-:Y:S04]  /*d760*/  STL.64 [R1+0x6b8], R18 ;  /* 0x0006b81201007387 */ /* 0x0001e80000100a00 */
[----:B------:R1:W-:Y:S01]  /*d770*/  STL.64 [R1+0x6d8], R12 ;  /* 0x0006d80c01007387 */ /* 0x0003e20000100a00 */
[----:B0-----:R-:W-:-:S04]  /*d780*/  IMAD.WIDE R18, R6, 0x2, R8 ;  /* 0x0000000206127825 */ /* 0x001fc800078e0208 */
[--C-:B------:R-:W-:Y:S01]  /*d790*/  IMAD.WIDE R6, R7, 0x2, R8.reuse ;  /* 0x0000000207067825 */ /* 0x100fe200078e0208 */
[----:B------:R-:W-:Y:S03]  /*d7a0*/  STL.64 [R1+0x6f0], R18 ;  /* 0x0006f01201007387 */ /* 0x000fe60000100a00 */
        /* <DEDUP_REMOVED lines=27> */
[----:B------:R-:W-:Y:S04]  /*d960*/  STL.64 [R1+0x880], R12 ;  /* 0x0008800c01007387 */ /* 0x000fe80000100a00 */
[----:B------:R-:W4:Y:S01]  /*d970*/  LDL R39, [R1+0x31c] ;  /* 0x00031c0001277983 */ /* 0x000f220000100800 */
[----:B0-----:R-:W-:-:S03]  /*d980*/  IMAD.WIDE R6, R40, 0x2, R8 ;  /* 0x0000000228067825 */ /* 0x001fc600078e0208 */
[----:B------:R0:W-:Y:S04]  /*d990*/  STL.64 [R1+0x8a0], R4 ;  /* 0x0008a00401007387 */ /* 0x0001e80000100a00 */
[----:B------:R2:W-:Y:S04]  /*d9a0*/  STL.64 [R1+0x8b8], R6 ;  /* 0x0008b80601007387 */ /* 0x0005e80000100a00 */
[----:B------:R-:W4:Y:S01]  /*d9b0*/  LDL R20, [R1+0x318] ;  /* 0x0003180001147983 */ /* 0x000f220000100800 */
[----:B0-----:R-:W-:-:S05]  /*d9c0*/  IMAD.WIDE R4, R41, 0x2, R8 ;  /* 0x0000000229047825 */ /* 0x001fca00078e0208 */
[----:B------:R3:W-:Y:S01]  /*d9d0*/  STL.64 [R1+0x8d8], R4 ;  /* 0x0008d80401007387 */ /* 0x0007e20000100a00 */
[----:B--2---:R-:W-:-:S05]  /*d9e0*/  IMAD.WIDE R6, R22, 0x2, R8 ;  /* 0x0000000216067825 */ /* 0x004fca00078e0208 */
[----:B------:R-:W-:Y:S04]  /*d9f0*/  STL.64 [R1+0x8f0], R6 ;  /* 0x0008f00601007387 */ /* 0x000fe80000100a00 */
[----:B------:R-:W2:Y:S04]  /*da00*/  LDL R21, [R1+0x314] ;  /* 0x0003140001157983 */ /* 0x000ea80000100800 */
[----:B------:R-:W2:Y:S01]  /*da10*/  LDL R14, [R1+0x310] ;  /* 0x00031000010e7983 */ /* 0x000ea20000100800 */
[----:B---3--:R-:W-:-:S05]  /*da20*/  IMAD.WIDE R4, R23, 0x2, R8 ;  /* 0x0000000217047825 */ /* 0x008fca00078e0208 */
[----:B------:R0:W-:Y:S04]  /*da30*/  STL.64 [R1+0x910], R4 ;  /* 0x0009100401007387 */ /* 0x0001e80000100a00 */
[----:B------:R-:W3:Y:S04]  /*da40*/  LDL R15, [R1+0x30c] ;  /* 0x00030c00010f7983 */ /* 0x000ee80000100800 */
[----:B------:R-:W3:Y:S04]  /*da50*/  LDL R26, [R1+0x304] ;  /* 0x00030400011a7983 */ /* 0x000ee80000100800 */
[----:B0-----:R-:W3:Y:S04]  /*da60*/  LDL R5, [R1+0x308] ;  /* 0x0003080001057983 */ /* 0x001ee80000100800 */
[----:B------:R-:W3:Y:S04]  /*da70*/  LDL R27, [R1+0x300] ;  /* 0x00030000011b7983 */ /* 0x000ee80000100800 */
[----:B------:R-:W3:Y:S01]  /*da80*/  LDL R32, [R1+0x2fc] ;  /* 0x0002fc0001207983 */ /* 0x000ee20000100800 */
[----:B----4-:R-:W-:-:S05]  /*da90*/  IMAD.WIDE R12, R34, 0x2, R8 ;  /* 0x00000002220c7825 */ /* 0x010fca00078e0208 */
[----:B------:R0:W-:Y:S01]  /*daa0*/  STL.64 [R1+0x930], R12 ;  /* 0x0009300c01007387 */ /* 0x0001e20000100a00 */
[----:B------:R-:W-:-:S03]  /*dab0*/  IMAD.WIDE R6, R35, 0x2, R8 ;  /* 0x0000000223067825 */ /* 0x000fc600078e0208 */
        /* <DEDUP_REMOVED lines=21> */
[----:B------:R0:W-:Y:S02]  /*dc10*/  STL.64 [R1+0x968], R38 ;  /* 0x0009682601007387 */ /* 0x0001e40000100a00 */
[----:B0-----:R-:W-:-:S05]  /*dc20*/  IMAD.WIDE R38, R20, 0x2, R8 ;  /* 0x0000000214267825 */ /* 0x001fca00078e0208 */
[----:B------:R0:W-:Y:S04]  /*dc30*/  STL.64 [R1+0x980], R38 ;  /* 0x0009802601007387 */ /* 0x0001e80000100a00 */
[----:B0-----:R-:W4:Y:S04]  /*dc40*/  LDL.LU.64 R38, [R1+0x3108] ;  /* 0x0031080001267983 */ /* 0x001f280000300a00 */
[----:B------:R-:W4:Y:S01]  /*dc50*/  LDL R29, [R1+0x2ac] ;  /* 0x0002ac00011d7983 */ /* 0x000f220000100800 */
[----:B--2---:R-:W-:-:S05]  /*dc60*/  IMAD.WIDE R20, R21, 0x2, R8 ;  /* 0x0000000215147825 */ /* 0x004fca00078e0208 */
[----:B------:R0:W-:Y:S02]  /*dc70*/  STL.64 [R1+0x9a0], R20 ;  /* 0x0009a01401007387 */ /* 0x0001e40000100a00 */
[----:B0-----:R-:W-:-:S04]  /*dc80*/  IMAD.WIDE R20, R14, 0x2, R8 ;  /* 0x000000020e147825 */ /* 0x001fc800078e0208 */
[--C-:B---3--:R-:W-:Y:S01]  /*dc90*/  IMAD.WIDE R14, R15, 0x2, R8.reuse ;  /* 0x000000020f0e7825 */ /* 0x108fe200078e0208 */
[----:B------:R0:W-:Y:S03]  /*dca0*/  STL.64 [R1+0x9b8], R20 ;  /* 0x0009b81401007387 */ /* 0x0001e60000100a00 */
[--C-:B------:R-:W-:Y:S01]  /*dcb0*/  IMAD.WIDE R4, R5, 0x2, R8.reuse ;  /* 0x0000000205047825 */ /* 0x100fe200078e0208 */
[----:B0-----:R-:W2:Y:S04]  /*dcc0*/  LDL.LU.64 R20, [R1+0x3100] ;  /* 0x0031000001147983 */ /* 0x001ea80000300a00 */
[----:B------:R0:W-:Y:S04]  /*dcd0*/  STL.64 [R1+0x9d8], R14 ;  /* 0x0009d80e01007387 */ /* 0x0001e80000100a00 */
[----:B0-----:R-:W3:Y:S04]  /*dce0*/  LDL.LU.64 R14, [R1+0x30f8] ;  /* 0x0030f800010e7983 */ /* 0x001ee80000300a00 */
[----:B------:R0:W-:Y:S02]  /*dcf0*/  STL.64 [R1+0x9f8], R4 ;  /* 0x0009f80401007387 */ /* 0x0001e40000100a00 */
[----:B0-----:R-:W-:-:S04]  /*dd00*/  IMAD.WIDE R4, R26, 0x2, R8 ;  /* 0x000000021a047825 */ /* 0x001fc800078e0208 */
[--C-:B------:R-:W-:Y:S01]  /*dd10*/  IMAD.WIDE R26, R27, 0x2, R8.reuse ;  /* 0x000000021b1a7825 */ /* 0x100fe200078e0208 */
[----:B------:R0:W-:Y:S04]  /*dd20*/  STL.64 [R1+0xa10], R4 ;  /* 0x000a100401007387 */ /* 0x0001e80000100a00 */
[----:B0-----:R-:W2:Y:S04]  /*dd30*/  LDL R4, [R1+0x2a8] ;  /* 0x0002a80001047983 */ /* 0x001ea80000100800 */
[----:B------:R-:W3:Y:S04]  /*dd40*/  LDL R5, [R1+0x2a4] ;  /* 0x0002a40001057983 */ /* 0x000ee80000100800 */
[----:B------:R0:W-:Y:S02]  /*dd50*/  STL.64 [R1+0xa30], R26 ;  /* 0x000a301a01007387 */ /* 0x0001e40000100a00 */
[----:B0-----:R-:W-:-:S04]  /*dd60*/  IMAD.WIDE R26, R32, 0x2, R8 ;  /* 0x00000002201a7825 */ /* 0x001fc800078e0208 */
[--C-:B----4-:R-:W-:Y:S01]  /*dd70*/  IMAD.WIDE R32, R33, 0x2, R8.reuse ;  /* 0x0000000221207825 */ /* 0x110fe200078e0208 */
        /* <DEDUP_REMOVED lines=18> */
[----:B0-----:R-:W4:Y:S01]  /*dea0*/  LDL.LU.64 R34, [R1+0x30d0] ;  /* 0x0030d00001227983 */ /* 0x001f220000300a00 */
        /* <DEDUP_REMOVED lines=16> */
[----:B------:R-:W-:Y:S03]  /*dfb0*/  STL.64 [R1+0xbf8], R24 ;  /* 0x000bf81801007387 */ /* 0x000fe60000100a00 */
[----:B------:R-:W-:-:S04]  /*dfc0*/  IMAD.WIDE R12, R6, 0x2, R8 ;  /* 0x00000002060c7825 */ /* 0x000fc800078e0208 */
[--C-:B------:R-:W-:Y:S01]  /*dfd0*/  IMAD.WIDE R6, R7, 0x2, R8.reuse ;  /* 0x0000000207067825 */ /* 0x100fe200078e0208 */
[----:B0-----:R-:W4:Y:S04]  /*dfe0*/  LDL R30, [R1+0x258] ;  /* 0x00025800011e7983 */ /* 0x001f280000100800 */
[----:B------:R-:W-:Y:S04]  /*dff0*/  STL.64 [R1+0xc10], R18 ;  /* 0x000c101201007387 */ /* 0x000fe80000100a00 */
[----:B------:R0:W-:Y:S04]  /*e000*/  STL.64 [R1+0xc38], R12 ;  /* 0x000c380c01007387 */ /* 0x0001e80000100a00 */
[----:B------:R-:W4:Y:S04]  /*e010*/  LDL R31, [R1+0x42c] ;  /* 0x00042c00011f7983 */ /* 0x000f280000100800 */
[----:B------:R1:W-:Y:S01]  /*e020*/  STL.64 [R1+0xc60], R6 ;  /* 0x000c600601007387 */ /* 0x0003e20000100a00 */
[----:B0-----:R-:W-:-:S05]  /*e030*/  IMAD.WIDE R12, R28, 0x2, R8 ;  /* 0x000000021c0c7825 */ /* 0x001fca00078e0208 */
[----:B------:R0:W-:Y:S01]  /*e040*/  STL.64 [R1+0xc78], R12 ;  /* 0x000c780c01007387 */ /* 0x0001e20000100a00 */
[----:B-1----:R-:W-:-:S03]  /*e050*/  IMAD.WIDE R6, R29, 0x2, R8 ;  /* 0x000000021d067825 */ /* 0x002fc600078e0208 */
[----:B------:R-:W4:Y:S04]  /*e060*/  LDL.LU R18, [R1+0x30] ;  /* 0x0000300001127983 */ /* 0x000f280000300800 */
[----:B0-----:R-:W4:Y:S04]  /*e070*/  LDL.LU R12, [R1+0x34] ;  /* 0x00003400010c7983 */ /* 0x001f280000300800 */
[----:B------:R2:W-:Y:S04]  /*e080*/  STL.64 [R1+0xc98], R6 ;  /* 0x000c980601007387 */ /* 0x0005e80000100a00 */
[----:B------:R-:W4:Y:S04]  /*e090*/  LDL.LU R13, [R1+0x44] ;  /* 0x00004400010d7983 */ /* 0x000f280000300800 */
[----:B------:R-:W4:Y:S04]  /*e0a0*/  LDL.LU R19, [R1+0x68] ;  /* 0x0000680001137983 */ /* 0x000f280000300800 */
[----:B------:R-:W4:Y:S04]  /*e0b0*/  LDL.LU R28, [R1+0x6c] ;  /* 0x00006c00011c7983 */ /* 0x000f280000300800 */
[----:B------:R-:W4:Y:S01]  /*e0c0*/  LDL.LU R29, [R1+0x70] ;  /* 0x00007000011d7983 */ /* 0x000f220000300800 */
[----:B--2---:R-:W-:-:S04]  /*e0d0*/  IMAD.WIDE R6, R4, 0x2, R8 ;  /* 0x0000000204067825 */ /* 0x004fc800078e0208 */
[--C-:B---3--:R-:W-:Y:S01]  /*e0e0*/  IMAD.WIDE R4, R5, 0x2, R8.reuse ;  /* 0x0000000205047825 */ /* 0x108fe200078e0208 */
[----:B------:R-:W-:Y:S04]  /*e0f0*/  STL.64 [R1+0xcb0], R6 ;  /* 0x000cb00601007387 */ /* 0x000fe80000100a00 */
[----:B------:R4:W-:Y:S02]  /*e100*/  STL.64 [R1+0xcd0], R4 ;  /* 0x000cd00401007387 */ /* 0x0009e40000100a00 */
[----:B----4-:R-:W-:-:S04]  /*e110*/  IMAD.WIDE R4, R22, 0x2, R8 ;  /* 0x0000000216047825 */ /* 0x010fc800078e0208 */
[----:B------:R-:W-:-:S04]  /*e120*/  IMAD.WIDE R22, R23, 0x2, R8 ;  /* 0x0000000217167825 */ /* 0x000fc800078e0208 */
[----:B------:R-:W-:-:S04]  /*e130*/  IMAD.WIDE R24, R34, 0x2, R8 ;  /* 0x0000000222187825 */ /* 0x000fc800078e0208 */
[--C-:B------:R-:W-:Y:S01]  /*e140*/  IMAD.WIDE R6, R35, 0x2, R8.reuse ;  /* 0x0000000223067825 */ /* 0x100fe200078e0208 */
[----:B------:R-:W-:Y:S04]  /*e150*/  STL.64 [R1+0xce8], R24 ;  /* 0x000ce81801007387 */ /* 0x000fe80000100a00 */
[----:B------:R0:W-:Y:S04]  /*e160*/  STL.64 [R1+0xd08], R6 ;  /* 0x000d080601007387 */ /* 0x0001e80000100a00 */
[----:B------:R1:W-:Y:S04]  /*e170*/  STL.64 [R1+0xd28], R4 ;  /* 0x000d280401007387 */ /* 0x0003e80000100a00 */
[----:B------:R2:W-:Y:S01]  /*e180*/  STL.64 [R1+0xd40], R22 ;  /* 0x000d401601007387 */ /* 0x0005e20000100a00 */
[----:B0-----:R-:W-:-:S04]  /*e190*/  IMAD.WIDE R6, R33, 0x2, R8 ;  /* 0x0000000221067825 */ /* 0x001fc800078e0208 */
[--C-:B-1----:R-:W-:Y:S02]  /*e1a0*/  IMAD.WIDE R4, R40, 0x2, R8.reuse ;  /* 0x0000000228047825 */ /* 0x102fe400078e0208 */
[----:B------:R-:W3:Y:S02]  /*e1b0*/  LDL.LU R40, [R1+0x30cc] ;  /* 0x0030cc0001287983 */ /* 0x000ee40000300800 */
[--C-:B--2---:R-:W-:Y:S02]  /*e1c0*/  IMAD.WIDE R22, R41, 0x2, R8.reuse ;  /* 0x0000000229167825 */ /* 0x104fe400078e0208 */
[----:B------:R0:W-:Y:S04]  /*e1d0*/  STL.64 [R1+0xd60], R6 ;  /* 0x000d600601007387 */ /* 0x0001e80000100a00 */
[----:B------:R-:W3:Y:S04]  /*e1e0*/  LDL.LU R41, [R1+0x30c8] ;  /* 0x0030c80001297983 */ /* 0x000ee80000300800 */
[----:B------:R1:W-:Y:S01]  /*e1f0*/  STL.64 [R1+0xd78], R4 ;  /* 0x000d780401007387 */ /* 0x0003e20000100a00 */
[----:B0-----:R-:W-:-:S03]  /*e200*/  IMAD.WIDE R6, R26, 0x2, R8 ;  /* 0x000000021a067825 */ /* 0x001fc600078e0208 */
[----:B------:R0:W-:Y:S01]  /*e210*/  STL.64 [R1+0xd90], R22 ;  /* 0x000d901601007387 */ /* 0x0001e20000100a00 */
[----:B-1----:R-:W-:-:S04]  /*e220*/  IMAD.WIDE R4, R32, 0x2, R8 ;  /* 0x0000000220047825 */ /* 0x002fc800078e0208 */
[--C-:B0-----:R-:W-:Y:S01]  /*e230*/  IMAD.WIDE R22, R27, 0x2, R8.reuse ;  /* 0x000000021b167825 */ /* 0x101fe200078e0208 */
[----:B------:R0:W-:Y:S04]  /*e240*/  STL.64 [R1+0xda8], R4 ;  /* 0x000da80401007387 */ /* 0x0001e80000100a00 */
        /* <DEDUP_REMOVED lines=9> */
[--C-:B-1----:R-:W-:Y:S01]  /*e2e0*/  IMAD.WIDE R6, R20, 0x2, R8.reuse ;  /* 0x0000000214067825 */ /* 0x102fe200078e0208 */
[----:B------:R0:W-:Y:S03]  /*e2f0*/  STL.64 [R1+0xe38], R4 ;  /* 0x000e380401007387 */ /* 0x0001e60000100a00 */
[--C-:B------:R-:W-:Y:S01]  /*e300*/  IMAD.WIDE R14, R38, 0x2, R8.reuse ;  /* 0x00000002260e7825 */ /* 0x100fe200078e0208 */
[----:B------:R1:W-:Y:S04]  /*e310*/  STL.64 [R1+0xe50], R6 ;  /* 0x000e500601007387 */ /* 0x0003e80000100a00 */
[----:B------:R-:W-:Y:S01]  /*e320*/  STL.64 [R1+0xe68], R14 ;  /* 0x000e680e01007387 */ /* 0x000fe20000100a00 */
[----:B0-----:R-:W-:-:S03]  /*e330*/  IMAD.WIDE R4, R2, 0x2, R8 ;  /* 0x0000000202047825 */ /* 0x001fc600078e0208 */
[----:B------:R0:W-:Y:S01]  /*e340*/  STL.64 [R1+0x30b8], R2 ;  /* 0x0030b80201007387 */ /* 0x0001e20000100a00 */
[----:B-1----:R-:W-:-:S03]  /*e350*/  IMAD.WIDE R6, R3, 0x2, R8 ;  /* 0x0000000203067825 */ /* 0x002fc600078e0208 */
[----:B------:R1:W-:Y:S04]  /*e360*/  STL.64 [R1+0xe80], R4 ;  /* 0x000e800401007387 */ /* 0x0003e80000100a00 */
[----:B------:R2:W-:Y:S01]  /*e370*/  STL.64 [R1+0xe98], R6 ;  /* 0x000e980601007387 */ /* 0x0005e20000100a00 */
[----:B0-----:R-:W-:-:S04]  /*e380*/  IMAD.WIDE R2, R61, 0x2, R8 ;  /* 0x000000023d027825 */ /* 0x001fc800078e0208 */
[----:B-1----:R-:W-:-:S04]  /*e390*/  IMAD.WIDE R4, R30, 0x2, R8 ;  /* 0x000000021e047825 */ /* 0x002fc800078e0208 */
[--C-:B--2---:R-:W-:Y:S01]  /*e3a0*/  IMAD.WIDE R6, R60, 0x2, R8.reuse ;  /* 0x000000023c067825 */ /* 0x104fe200078e0208 */
[----:B------:R0:W-:Y:S04]  /*e3b0*/  STL.64 [R1+0xeb0], R4 ;  /* 0x000eb00401007387 */ /* 0x0001e80000100a00 */
[----:B------:R-:W-:Y:S04]  /*e3c0*/  STL.64 [R1+0xec8], R6 ;  /* 0x000ec80601007387 */ /* 0x000fe80000100a00 */
[----:B------:R-:W-:Y:S01]  /*e3d0*/  STL.64 [R1+0x30c0], R30 ;  /* 0x0030c01e01007387 */ /* 0x000fe20000100a00 */
[----:B0-----:R-:W-:-:S03]  /*e3e0*/  IMAD.WIDE R4, R31, 0x2, R8 ;  /* 0x000000021f047825 */ /* 0x001fc600078e0208 */
[----:B------:R0:W-:Y:S04]  /*e3f0*/  STL.64 [R1+0xee0], R2 ;  /* 0x000ee00201007387 */ /* 0x0001e80000100a00 */
[----:B------:R1:W-:Y:S01]  /*e400*/  STL.64 [R1+0xf10], R4 ;  /* 0x000f100401007387 */ /* 0x0003e20000100a00 */
[----:B0-----:R-:W-:-:S05]  /*e410*/  IMAD.WIDE R2, R0, 0x2, R8 ;  /* 0x0000000200027825 */ /* 0x001fca00078e0208 */
[----:B------:R0:W-:Y:S01]  /*e420*/  STL.64 [R1+0xef8], R2 ;  /* 0x000ef80201007387 */ /* 0x0001e20000100a00 */
[----:B---3--:R-:W-:-:S04]  /*e430*/  IMAD.WIDE R6, R18, 0x2, R40 ;  /* 0x0000000212067825 */ /* 0x008fc800078e0228 */
[--C-:B-1----:R-:W-:Y:S01]  /*e440*/  IMAD.WIDE R4, R12, 0x2, R40.reuse ;  /* 0x000000020c047825 */ /* 0x102fe200078e0228 */
[----:B------:R1:W-:Y:S03]  /*e450*/  STL.64 [R1+0x178], R6 ;  /* 0x0001780601007387 */ /* 0x0003e60000100a00 */
[--C-:B0-----:R-:W-:Y:S01]  /*e460*/  IMAD.WIDE R2, R13, 0x2, R40.reuse ;  /* 0x000000020d027825 */ /* 0x101fe200078e0228 */
[----:B------:R0:W-:Y:S03]  /*e470*/  STL.64 [R1+0x170], R4 ;  /* 0x0001700401007387 */ /* 0x0001e60000100a00 */
[--C-:B------:R-:W-:Y:S01]  /*e480*/  IMAD.WIDE R34, R16, 0x2, R40.reuse ;  /* 0x0000000210227825 */ /* 0x100fe200078e0228 */
[----:B------:R2:W-:Y:S03]  /*e490*/  STL.64 [R1+0x168], R2 ;  /* 0x0001680201007387 */ /* 0x0005e60000100a00 */
[----:B-1----:R-:W-:-:S04]  /*e4a0*/  IMAD.WIDE R6, R19, 0x2, R40 ;  /* 0x0000000213067825 */ /* 0x002fc800078e0228 */
[--C-:B0-----:R-:W-:Y:S01]  /*e4b0*/  IMAD.WIDE R4, R28, 0x2, R40.reuse ;  /* 0x000000021c047825 */ /* 0x101fe200078e0228 */
[----:B------:R0:W-:Y:S03]  /*e4c0*/  STL.64 [R1+0x160], R6 ;  /* 0x0001600601007387 */ /* 0x0001e60000100a00 */
[--C-:B--2---:R-:W-:Y:S01]  /*e4d0*/  IMAD.WIDE R2, R29, 0x2, R40.reuse ;  /* 0x000000021d027825 */ /* 0x104fe200078e0228 */
[----:B------:R1:W-:Y:S04]  /*e4e0*/  STL.64 [R1+0x158], R4 ;  /* 0x0001580401007387 */ /* 0x0003e80000100a00 */
[----:B------:R-:W-:Y:S04]  /*e4f0*/  STL.64 [R1+0x3060], R34 ;  /* 0x0030602201007387 */ /* 0x000fe80000100a00 */
[----:B------:R2:W-:Y:S01]  /*e500*/  STL.64 [R1+0x150], R2 ;  /* 0x0001500201007387 */ /* 0x0005e20000100a00 */
[----:B0-----:R-:W-:-:S04]  /*e510*/  IMAD.WIDE R6, R10, 0x2, R40 ;  /* 0x000000020a067825 */ /* 0x001fc800078e0228 */
[----:B-1----:R-:W-:-:S04]  /*e520*/  IMAD.WIDE R4, R11, 0x2, R40 ;  /* 0x000000020b047825 */ /* 0x002fc800078e0228 */
[----:B--2---:R-:W-:-:S04]  /*e530*/  IMAD.WIDE R2, R17, 0x2, R40 ;  /* 0x0000000211027825 */ /* 0x004fc800078e0228 */
[--C-:B------:R-:W-:Y:S01]  /*e540*/  IMAD.WIDE R36, R58, 0x2, R40.reuse ;  /* 0x000000023a247825 */ /* 0x100fe200078e0228 */
[----:B------:R0:W-:Y:S04]  /*e550*/  STL.64 [R1+0x140], R2 ;  /* 0x0001400201007387 */ /* 0x0001e80000100a00 */
[----:B------:R1:W-:Y:S04]  /*e560*/  STL.64 [R1+0x138], R6 ;  /* 0x0001380601007387 */ /* 0x0003e80000100a00 */
[----:B------:R2:W-:Y:S01]  /*e570*/  STL.64 [R1+0x130], R4 ;  /* 0x0001300401007387 */ /* 0x0005e20000100a00 */
[----:B0-----:R-:W-:-:S03]  /*e580*/  IMAD.WIDE R2, R59, 0x2, R40 ;  /* 0x000000023b027825 */ /* 0x001fc600078e0228 */
[----:B------:R-:W-:Y:S01]  /*e590*/  STL.64 [R1+0x3028], R36 ;  /* 0x0030282401007387 */ /* 0x000fe20000100a00 */
[----:B-1----:R-:W-:-:S03]  /*e5a0*/  IMAD.WIDE R6, R57, 0x2, R40 ;  /* 0x0000000239067825 */ /* 0x002fc600078e0228 */
[----:B------:R0:W-:Y:S01]  /*e5b0*/  STL.64 [R1+0x128], R2 ;  /* 0x0001280201007387 */ /* 0x0001e20000100a00 */
[----:B--2---:R-:W-:-:S03]  /*e5c0*/  IMAD.WIDE R4, R55, 0x2, R40 ;  /* 0x0000000237047825 */ /* 0x004fc600078e0228 */
[----:B------:R-:W-:Y:S01]  /*e5d0*/  STL.64 [R1+0x3020], R6 ;  /* 0x0030200601007387 */ /* 0x000fe20000100a00 */
[----:B------:R-:W-:-:S03]  /*e5e0*/  IMAD.WIDE R24, R51, 0x2, R40 ;  /* 0x0000000233187825 */ /* 0x000fc600078e0228 */
[----:B------:R-:W2:Y:S01]  /*e5f0*/  LDL R30, [R1+0x428] ;  /* 0x00042800011e7983 */ /* 0x000ea20000100800 */
[----:B0-----:R-:W-:-:S03]  /*e600*/  IMAD.WIDE R2, R53, 0x2, R40 ;  /* 0x0000000235027825 */ /* 0x001fc600078e0228 */
[----:B------:R0:W-:Y:S01]  /*e610*/  STL.64 [R1+0x100], R4 ;  /* 0x0001000401007387 */ /* 0x0001e20000100a00 */
[----:B------:R-:W-:-:S03]  /*e620*/  IMAD.WIDE R22, R47, 0x2, R40 ;  /* 0x000000022f167825 */ /* 0x000fc600078e0228 */
[----:B------:R-:W3:Y:S01]  /*e630*/  LDL R31, [R1+0x418] ;  /* 0x00041800011f7983 */ /* 0x000ee20000100800 */
[----:B------:R-:W-:-:S03]  /*e640*/  IMAD.WIDE R60, R45, 0x2, R40 ;  /* 0x000000022d3c7825 */ /* 0x000fc600078e0228 */
[----:B------:R1:W-:Y:S01]  /*e650*/  STL.64 [R1+0xe8], R2 ;  /* 0x0000e80201007387 */ /* 0x0003e20000100a00 */
[----:B0-----:R-:W-:-:S03]  /*e660*/  IMAD.WIDE R4, R49, 0x2, R40 ;  /* 0x0000000231047825 */ /* 0x001fc600078e0228 */
[----:B------:R-:W4:Y:S01]  /*e670*/  LDL R6, [R1+0x410] ;  /* 0x0004100001067983 */ /* 0x000f220000100800 */
[----:B------:R-:W-:-:S03]  /*e680*/  IMAD.WIDE R8, R43, 0x2, R40 ;  /* 0x000000022b087825 */ /* 0x000fc600078e0228 */
[----:B------:R-:W4:Y:S01]  /*e690*/  LDL R7, [R1+0x408] ;  /* 0x0004080001077983 */ /* 0x000f220000100800 */
[----:B------:R-:W-:-:S03]  /*e6a0*/  IMAD.WIDE R14, R42, 0x2, R40 ;  /* 0x000000022a0e7825 */ /* 0x000fc600078e0228 */
[----:B-1----:R-:W4:Y:S04]  /*e6b0*/  LDL R2, [R1+0x400] ;  /* 0x0004000001027983 */ /* 0x002f280000100800 */
[----:B------:R-:W4:Y:S04]  /*e6c0*/  LDL R3, [R1+0x3f8] ;  /* 0x0003f80001037983 */ /* 0x000f280000100800 */
[----:B------:R-:W4:Y:S04]  /*e6d0*/  LDL R36, [R1+0x3f0] ;  /* 0x0003f00001247983 */ /* 0x000f280000100800 */
[----:B------:R-:W4:Y:S04]  /*e6e0*/  LDL R37, [R1+0x3e8] ;  /* 0x0003e80001257983 */ /* 0x000f280000100800 */
[----:B------:R-:W-:Y:S04]  /*e6f0*/  STL.64 [R1+0x2fe8], R24 ;  /* 0x002fe81801007387 */ /* 0x000fe80000100a00 */
[----:B------:R-:W-:Y:S04]  /*e700*/  STL.64 [R1+0x2ff0], R4 ;  /* 0x002ff00401007387 */ /* 0x000fe80000100a00 */
[----:B------:R-:W-:Y:S04]  /*e710*/  STL.64 [R1+0x2ff8], R22 ;  /* 0x002ff81601007387 */ /* 0x000fe80000100a00 */
[----:B------:R-:W-:Y:S04]  /*e720*/  STL.64 [R1+0x3000], R60 ;  /* 0x0030003c01007387 */ /* 0x000fe80000100a00 */
[----:B------:R-:W-:Y:S04]  /*e730*/  STL.64 [R1+0x3008], R8 ;  /* 0x0030080801007387 */ /* 0x000fe80000100a00 */
[----:B------:R0:W-:Y:S04]  /*e740*/  STL.64 [R1+0x3010], R14 ;  /* 0x0030100e01007387 */ /* 0x0001e80000100a00 */
[----:B0-----:R-:W3:Y:S01]  /*e750*/  LDL R15, [R1+0x420] ;  /* 0x00042000010f7983 */ /* 0x001ee20000100800 */
[----:B------:R-:W-:-:S04]  /*e760*/  IMAD.WIDE R20, R44, 0x2, R40 ;  /* 0x000000022c147825 */ /* 0x000fc800078e0228 */
[--C-:B------:R-:W-:Y:S01]  /*e770*/  IMAD.WIDE R26, R46, 0x2, R40.reuse ;  /* 0x000000022e1a7825 */ /* 0x100fe200078e0228 */
[----:B------:R-:W-:Y:S03]  /*e780*/  STL.64 [R1+0x3018], R20 ;  /* 0x0030181401007387 */ /* 0x000fe60000100a00 */
[--C-:B------:R-:W-:Y:S01]  /*e790*/  IMAD.WIDE R32, R48, 0x2, R40.reuse ;  /* 0x0000000230207825 */ /* 0x100fe200078e0228 */
[----:B------:R-:W-:Y:S03]  /*e7a0*/  STL.64 [R1+0x3030], R26 ;  /* 0x0030301a01007387 */ /* 0x000fe60000100a00 */
[--C-:B------:R-:W-:Y:S01]  /*e7b0*/  IMAD.WIDE R38, R50, 0x2, R40.reuse ;  /* 0x0000000232267825 */ /* 0x100fe200078e0228 */
[----:B------:R-:W-:Y:S03]  /*e7c0*/  STL.64 [R1+0x3038], R32 ;  /* 0x0030382001007387 */ /* 0x000fe60000100a00 */
[--C-:B------:R-:W-:Y:S01]  /*e7d0*/  IMAD.WIDE R4, R52, 0x2, R40.reuse ;  /* 0x0000000234047825 */ /* 0x100fe200078e0228 */
[----:B------:R-:W-:Y:S04]  /*e7e0*/  STL.64 [R1+0x3040], R38 ;  /* 0x0030402601007387 */ /* 0x000fe80000100a00 */
[----:B------:R-:W4:Y:S04]  /*e7f0*/  LDL R8, [R1+0x3e0] ;  /* 0x0003e00001087983 */ /* 0x000f280000100800 */
[----:B------:R-:W4:Y:S04]  /*e800*/  LDL R9, [R1+0x3d8] ;  /* 0x0003d80001097983 */ /* 0x000f280000100800 */
[----:B------:R0:W-:Y:S04]  /*e810*/  STL.64 [R1+0x448], R4 ;  /* 0x0004480401007387 */ /* 0x0001e80000100a00 */
[----:B------:R-:W4:Y:S04]  /*e820*/  LDL R60, [R1+0x3d0] ;  /* 0x0003d000013c7983 */ /* 0x000f280000100800 */
[----:B------:R-:W4:Y:S04]  /*e830*/  LDL R61, [R1+0x3c8] ;  /* 0x0003c800013d7983 */ /* 0x000f280000100800 */
[----:B------:R-:W4:Y:S04]  /*e840*/  LDL R22, [R1+0x3c0] ;  /* 0x0003c00001167983 */ /* 0x000f280000100800 */
[----:B------:R-:W4:Y:S04]  /*e850*/  LDL R23, [R1+0x3b8] ;  /* 0x0003b80001177983 */ /* 0x000f280000100800 */
[----:B0-----:R-:W4:Y:S04]  /*e860*/  LDL R4, [R1+0x3b0] ;  /* 0x0003b00001047983 */ /* 0x001f280000100800 */
[----:B------:R-:W4:Y:S04]  /*e870*/  LDL R5, [R1+0x3a8] ;  /* 0x0003a80001057983 */ /* 0x000f280000100800 */
[----:B------:R-:W4:Y:S01]  /*e880*/  LDL R24, [R1+0x3a0] ;  /* 0x0003a00001187983 */ /* 0x000f220000100800 */
[----:B------:R-:W-:-:S03]  /*e890*/  IMAD.WIDE R32, R54, 0x2, R40 ;  /* 0x0000000236207825 */ /* 0x000fc600078e0228 */
[----:B------:R-:W4:Y:S01]  /*e8a0*/  LDL R34, [R1+0x398] ;  /* 0x0003980001227983 */ /* 0x000f220000100800 */
[----:B------:R-:W-:-:S03]  /*e8b0*/  IMAD.WIDE R26, R56, 0x2, R40 ;  /* 0x00000002381a7825 */ /* 0x000fc600078e0228 */
[----:B------:R-:W4:Y:S04]  /*e8c0*/  LDL R35, [R1+0x390] ;  /* 0x0003900001237983 */ /* 0x000f280000100800 */
[----:B------:R-:W-:Y:S04]  /*e8d0*/  STL.64 [R1+0x460], R32 ;  /* 0x0004602001007387 */ /* 0x000fe80000100a00 */
[----:B------:R-:W4:Y:S04]  /*e8e0*/  LDL R25, [R1+0x388] ;  /* 0x0003880001197983 */ /* 0x000f280000100800 */
[----:B------:R-:W-:Y:S01]  /*e8f0*/  STL.64 [R1+0x478], R26 ;  /* 0x0004781a01007387 */ /* 0x000fe20000100a00 */
[----:B--2---:R-:W-:-:S03]  /*e900*/  IMAD.WIDE R20, R30, 0x2, R40 ;  /* 0x000000021e147825 */ /* 0x004fc600078e0228 */
[----:B------:R-:W2:Y:S04]  /*e910*/  LDL R30, [R1+0x380] ;  /* 0x00038000011e7983 */ /* 0x000ea80000100800 */
[----:B------:R3:W-:Y:S02]  /*e920*/  STL.64 [R1+0x490], R20 ;  /* 0x0004901401007387 */ /* 0x0007e40000100a00 */
[----:B---3--:R-:W-:-:S04]  /*e930*/  IMAD.WIDE R20, R15, 0x2, R40 ;  /* 0x000000020f147825 */ /* 0x008fc800078e0228 */
[--C-:B------:R-:W-:Y:S02]  /*e940*/  IMAD.WIDE R14, R31, 0x2, R40.reuse ;  /* 0x000000021f0e7825 */ /* 0x100fe400078e0228 */
[----:B------:R-:W3:Y:S04]  /*e950*/  LDL R31, [R1+0x37c] ;  /* 0x00037c00011f7983 */ /* 0x000ee80000100800 */
[----:B------:R4:W-:Y:S04]  /*e960*/  STL.64 [R1+0x4a8], R20 ;  /* 0x0004a81401007387 */ /* 0x0009e80000100a00 */
[----:B------:R0:W-:Y:S01]  /*e970*/  STL.64 [R1+0x4c0], R14 ;  /* 0x0004c00e01007387 */ /* 0x0001e20000100a00 */
[----:B----4-:R-:W-:-:S04]  /*e980*/  IMAD.WIDE R20, R6, 0x2, R40 ;  /* 0x0000000206147825 */ /* 0x010fc800078e0228 */
[--C-:B------:R-:W-:Y:S01]  /*e990*/  IMAD.WIDE R6, R7, 0x2, R40.reuse ;  /* 0x0000000207067825 */ /* 0x100fe200078e0228 */
[----:B------:R-:W-:Y:S03]  /*e9a0*/  STL.64 [R1+0x4d8], R20 ;  /* 0x0004d81401007387 */ /* 0x000fe60000100a00 */
[--C-:B0-----:R-:W-:Y:S01]  /*e9b0*/  IMAD.WIDE R14, R2, 0x2, R40.reuse ;  /* 0x00000002020e7825 */ /* 0x101fe200078e0228 */
[----:B------:R0:W-:Y:S03]  /*e9c0*/  STL.64 [R1+0x4f0], R6 ;  /* 0x0004f00601007387 */ /* 0x0001e60000100a00 */
[--C-:B------:R-:W-:Y:S01]  /*e9d0*/  IMAD.WIDE R2, R3, 0x2, R40.reuse ;  /* 0x0000000203027825 */ /* 0x100fe200078e0228 */
[----:B0-----:R-:W4:Y:S04]  /*e9e0*/  LDL R6, [R1+0x378] ;  /* 0x0003780001067983 */ /* 0x001f280000100800 */
[----:B------:R-:W-:Y:S04]  /*e9f0*/  STL.64 [R1+0x508], R14 ;  /* 0x0005080e01007387 */ /* 0x000fe80000100a00 */
[----:B------:R-:W4:Y:S04]  /*ea00*/  LDL R7, [R1+0x374] ;  /* 0x0003740001077983 */ /* 0x000f280000100800 */
[----:B------:R0:W-:Y:S04]  /*ea10*/  STL.64 [R1+0x520], R2 ;  /* 0x0005200201007387 */ /* 0x0001e80000100a00 */
[----:B0-----:R-:W4:Y:S04]  /*ea20*/  LDL R2, [R1+0x370] ;  /* 0x0003700001027983 */ /* 0x001f280000100800 */
[----:B------:R-:W4:Y:S01]  /*ea30*/  LDL R3, [R1+0x36c] ;  /* 0x00036c0001037983 */ /* 0x000f220000100800 */
[----:B------:R-:W-:-:S03]  /*ea40*/  IMAD.WIDE R20, R36, 0x2, R40 ;  /* 0x0000000224147825 */ /* 0x000fc600078e0228 */
[----:B------:R-:W4:Y:S01]  /*ea50*/  LDL R36, [R1+0x368] ;  /* 0x0003680001247983 */ /* 0x000f220000100800 */
[----:B------:R-:W-:-:S03]  /*ea60*/  IMAD.WIDE R14, R37, 0x2, R40 ;  /* 0x00000002250e7825 */ /* 0x000fc600078e0228 */
[----:B------:R0:W-:Y:S01]  /*ea70*/  STL.64 [R1+0x538], R20 ;  /* 0x0005381401007387 */ /* 0x0001e20000100a00 */
[----:B------:R-:W-:-:S03]  /*ea80*/  IMAD.WIDE R26, R8, 0x2, R40 ;  /* 0x00000002081a7825 */ /* 0x000fc600078e0228 */
[----:B------:R-:W4:Y:S04]  /*ea90*/  LDL R37, [R1+0x364] ;  /* 0x0003640001257983 */ /* 0x000f280000100800 */
[----:B------:R1:W-:Y:S01]  /*eaa0*/  STL.64 [R1+0x550], R14 ;  /* 0x0005500e01007387 */ /* 0x0003e20000100a00 */
[----:B0-----:R-:W-:-:S03]  /*eab0*/  IMAD.WIDE R20, R9, 0x2, R40 ;  /* 0x0000000209147825 */ /* 0x001fc600078e0228 */
[----:B------:R-:W-:Y:S01]  /*eac0*/  STL.64 [R1+0x568], R26 ;  /* 0x0005681a01007387 */ /* 0x000fe20000100a00 */
[----:B------:R-:W-:-:S04]  /*ead0*/  IMAD.WIDE R8, R61, 0x2, R40 ;  /* 0x000000023d087825 */ /* 0x000fc800078e0228 */
[--C-:B-1----:R-:W-:Y:S01]  /*eae0*/  IMAD.WIDE R14, R60, 0x2, R40.reuse ;  /* 0x000000023c0e7825 */ /* 0x102fe200078e0228 */
        /* <DEDUP_REMOVED lines=15> */
[----:B0-----:R-:W4:Y:S04]  /*ebe0*/  LDL R14, [R1+0x360] ;  /* 0x00036000010e7983 */ /* 0x001f280000100800 */
[----:B------:R0:W-:Y:S04]  /*ebf0*/  STL.64 [R1+0x650], R8 ;  /* 0x0006500801007387 */ /* 0x0001e80000100a00 */
[----:B------:R-:W4:Y:S04]  /*ec00*/  LDL R34, [R1+0x35c] ;  /* 0x00035c0001227983 */ /* 0x000f280000100800 */
[----:B------:R2:W-:Y:S04]  /*ec10*/  STL.64 [R1+0x668], R4 ;  /* 0x0006680401007387 */ /* 0x0005e80000100a00 */
[----:B------:R-:W4:Y:S01]  /*ec20*/  LDL R35, [R1+0x358] ;  /* 0x0003580001237983 */ /* 0x000f220000100800 */
[----:B0-----:R-:W-:-:S03]  /*ec30*/  IMAD.WIDE R8, R25, 0x2, R40 ;  /* 0x0000000219087825 */ /* 0x001fc600078e0228 */
[----:B------:R-:W4:Y:S04]  /*ec40*/  LDL R15, [R1+0x354] ;  /* 0x00035400010f7983 */ /* 0x000f280000100800 */
[----:B------:R-:W-:Y:S01]  /*ec50*/  STL.64 [R1+0x688], R8 ;  /* 0x0006880801007387 */ /* 0x000fe20000100a00 */
[----:B--2---:R-:W-:-:S03]  /*ec60*/  IMAD.WIDE R4, R30, 0x2, R40 ;  /* 0x000000021e047825 */ /* 0x004fc600078e0228 */
[----:B------:R-:W2:Y:S04]  /*ec70*/  LDL R30, [R1+0x350] ;  /* 0x00035000011e7983 */ /* 0x000ea80000100800 */
[----:B------:R0:W-:Y:S04]  /*ec80*/  STL.64 [R1+0x6a8], R4 ;  /* 0x0006a80401007387 */ /* 0x0001e80000100a00 */
[----:B------:R-:W2:Y:S04]  /*ec90*/  LDL R24, [R1+0x348] ;  /* 0x0003480001187983 */ /* 0x000ea80000100800 */
[----:B0-----:R-:W2:Y:S01]  /*eca0*/  LDL R5, [R1+0x34c] ;  /* 0x00034c0001057983 */ /* 0x001ea20000100800 */
[----:B---3--:R-:W-:-:S05]  /*ecb0*/  IMAD.WIDE R8, R31, 0x2, R40 ;  /* 0x000000021f087825 */ /* 0x008fca00078e0228 */
[----:B------:R0:W-:Y:S04]  /*ecc0*/  STL.64 [R1+0x6c0], R8 ;  /* 0x0006c00801007387 */ /* 0x0001e80000100a00 */
[----:B------:R-:W3:Y:S04]  /*ecd0*/  LDL R25, [R1+0x344] ;  /* 0x0003440001197983 */ /* 0x000ee80000100800 */
[----:B------:R-:W3:Y:S01]  /*ece0*/  LDL R31, [R1+0x340] ;  /* 0x00034000011f7983 */ /* 0x000ee20000100800 */
[----:B----4-:R-:W-:-:S04]  /*ecf0*/  IMAD.WIDE R22, R6, 0x2, R40 ;  /* 0x0000000206167825 */ /* 0x010fc800078e0228 */
[--C-:B------:R-:W-:Y:S01]  /*ed00*/  IMAD.WIDE R20, R7, 0x2, R40.reuse ;  /* 0x0000000207147825 */ /* 0x100fe200078e0228 */
[----:B------:R-:W-:Y:S04]  /*ed10*/  STL.64 [R1+0x6e0], R22 ;  /* 0x0006e01601007387 */ /* 0x000fe80000100a00 */
[----:B------:R1:W-:Y:S01]  /*ed20*/  STL.64 [R1+0x6f8], R20 ;  /* 0x0006f81401007387 */ /* 0x0003e20000100a00 */
[----:B0-----:R-:W-:-:S03]  /*ed30*/  IMAD.WIDE R8, R2, 0x2, R40 ;  /* 0x0000000202087825 */ /* 0x001fc600078e0228 */
[----:B------:R-:W4:Y:S01]  /*ed40*/  LDL R2, [R1+0x33c] ;  /* 0x00033c0001027983 */ /* 0x000f220000100800 */
[----:B------:R-:W-:-:S03]  /*ed50*/  IMAD.WIDE R6, R3, 0x2, R40 ;  /* 0x0000000203067825 */ /* 0x000fc600078e0228 */
[----:B------:R0:W-:Y:S04]  /*ed60*/  STL.64 [R1+0x718], R8 ;  /* 0x0007180801007387 */ /* 0x0001e80000100a00 */
[----:B------:R-:W4:Y:S01]  /*ed70*/  LDL R3, [R1+0x338] ;  /* 0x0003380001037983 */ /* 0x000f220000100800 */
[----:B-1----:R-:W-:-:S03]  /*ed80*/  IMAD.WIDE R20, R36, 0x2, R40 ;  /* 0x0000000224147825 */ /* 0x002fc600078e0228 */
[----:B------:R1:W-:Y:S04]  /*ed90*/  STL.64 [R1+0x730], R6 ;  /* 0x0007300601007387 */ /* 0x0003e80000100a00 */
[----:B0-----:R-:W4:Y:S04]  /*eda0*/  LDL R8, [R1+0x334] ;  /* 0x0003340001087983 */ /* 0x001f280000100800 */
[----:B------:R-:W-:Y:S01]  /*edb0*/  STL.64 [R1+0x750], R20 ;  /* 0x0007501401007387 */ /* 0x000fe20000100a00 */
[----:B-1----:R-:W-:-:S03]  /*edc0*/  IMAD.WIDE R6, R37, 0x2, R40 ;  /* 0x0000000225067825 */ /* 0x002fc600078e0228 */
[----:B------:R-:W4:Y:S04]  /*edd0*/  LDL R9, [R1+0x330] ;  /* 0x0003300001097983 */ /* 0x000f280000100800 */
[----:B------:R0:W-:Y:S04]  /*ede0*/  STL.64 [R1+0x770], R6 ;  /* 0x0007700601007387 */ /* 0x0001e80000100a00 */
        /* <DEDUP_REMOVED lines=8> */
[----:B------:R-:W4:Y:S01]  /*ee70*/  LDL R37, [R1+0x30c] ;  /* 0x00030c0001257983 */ /* 0x000f220000100800 */
[----:B------:R-:W-:-:S05]  /*ee80*/  IMAD.WIDE R32, R14, 0x2, R40 ;  /* 0x000000020e207825 */ /* 0x000fca00078e0228 */
[----:B------:R-:W-:Y:S01]  /*ee90*/  STL.64 [R1+0x788], R32 ;  /* 0x0007882001007387 */ /* 0x000fe20000100a00 */
[----:B------:R-:W-:-:S03]  /*eea0*/  IMAD.WIDE R26, R34, 0x2, R40 ;  /* 0x00000002221a7825 */ /* 0x000fc600078e0228 */
[----:B------:R-:W4:Y:S01]  /*eeb0*/  LDL R34, [R1+0x308] ;  /* 0x0003080001227983 */ /* 0x000f220000100800 */
[----:B------:R-:W-:-:S03]  /*eec0*/  IMAD.WIDE R20, R35, 0x2, R40 ;  /* 0x0000000223147825 */ /* 0x000fc600078e0228 */
[----:B------:R-:W-:Y:S01]  /*eed0*/  STL.64 [R1+0x7a8], R26 ;  /* 0x0007a81a01007387 */ /* 0x000fe20000100a00 */
[----:B------:R-:W-:-:S03]  /*eee0*/  IMAD.WIDE R14, R15, 0x2, R40 ;  /* 0x000000020f0e7825 */ /* 0x000fc600078e0228 */
[----:B------:R-:W4:Y:S04]  /*eef0*/  LDL R35, [R1+0x304] ;  /* 0x0003040001237983 */ /* 0x000f280000100800 */
[----:B------:R2:W-:Y:S02]  /*ef00*/  STL.64 [R1+0x7c0], R20 ;  /* 0x0007c01401007387 */ /* 0x0005e40000100a00 */
[--C-:B--2---:R-:W-:Y:S02]  /*ef10*/  IMAD.WIDE R20, R30, 0x2, R40.reuse ;  /* 0x000000021e147825 */ /* 0x104fe400078e0228 */
[----:B------:R-:W2:Y:S04]  /*ef20*/  LDL R30, [R1+0x300] ;  /* 0x00030000011e7983 */ /* 0x000ea80000100800 */
[----:B------:R0:W-:Y:S01]  /*ef30*/  STL.64 [R1+0x7e0], R14 ;  /* 0x0007e00e01007387 */ /* 0x0001e20000100a00 */
[----:B------:R-:W-:-:S03]  /*ef40*/  IMAD.WIDE R26, R24, 0x2, R40 ;  /* 0x00000002181a7825 */ /* 0x000fc600078e0228 */
[----:B------:R3:W-:Y:S01]  /*ef50*/  STL.64 [R1+0x7f8], R20 ;  /* 0x0007f81401007387 */ /* 0x0007e20000100a00 */
[----:B0-----:R-:W-:-:S05]  /*ef60*/  IMAD.WIDE R14, R5, 0x2, R40 ;  /* 0x00000002050e7825 */ /* 0x001fca00078e0228 */
[----:B------:R0:W-:Y:S04]  /*ef70*/  STL.64 [R1+0x818], R14 ;  /* 0x0008180e01007387 */ /* 0x0001e80000100a00 */
[----:B------:R-:W-:Y:S04]  /*ef80*/  STL.64 [R1+0x838], R26 ;  /* 0x0008381a01007387 */ /* 0x000fe80000100a00 */
[----:B------:R-:W2:Y:S01]  /*ef90*/  LDL R5, [R1+0x2fc] ;  /* 0x0002fc0001057983 */ /* 0x000ea20000100800 */
[----:B---3--:R-:W-:-:S04]  /*efa0*/  IMAD.WIDE R20, R25, 0x2, R40 ;  /* 0x0000000219147825 */ /* 0x008fc800078e0228 */
[--C-:B0-----:R-:W-:Y:S01]  /*efb0*/  IMAD.WIDE R14, R31, 0x2, R40.reuse ;  /* 0x000000021f0e7825 */ /* 0x101fe200078e0228 */
[----:B------:R4:W-:Y:S04]  /*efc0*/  STL.64 [R1+0x850], R20 ;  /* 0x0008501401007387 */ /* 0x0009e80000100a00 */
[----:B------:R-:W3:Y:S04]  /*efd0*/  LDL R24, [R1+0x2f8] ;  /* 0x0002f80001187983 */ /* 0x000ee80000100800 */
[----:B------:R0:W-:Y:S04]  /*efe0*/  STL.64 [R1+0x870], R14 ;  /* 0x0008700e01007387 */ /* 0x0001e80000100a00 */
[----:B------:R-:W3:Y:S04]  /*eff0*/  LDL R25, [R1+0x2f4] ;  /* 0x0002f40001197983 */ /* 0x000ee80000100800 */
[----:B------:R-:W3:Y:S01]  /*f000*/  LDL R31, [R1+0x2f0] ;  /* 0x0002f000011f7983 */ /* 0x000ee20000100800 */
[----:B----4-:R-:W-:-:S03]  /*f010*/  IMAD.WIDE R20, R2, 0x2, R40 ;  /* 0x0000000202147825 */ /* 0x010fc600078e0228 */
[----:B------:R-:W4:Y:S04]  /*f020*/  LDL R2, [R1+0x2ec] ;  /* 0x0002ec0001027983 */ /* 0x000f280000100800 */
[----:B------:R-:W-:Y:S01]  /*f030*/  STL.64 [R1+0x888], R20 ;  /* 0x0008881401007387 */ /* 0x000fe20000100a00 */
[----:B0-----:R-:W-:-:S03]  /*f040*/  IMAD.WIDE R14, R3, 0x2, R40 ;  /* 0x00000002030e7825 */ /* 0x001fc600078e0228 */
[----:B------:R-:W4:Y:S04]  /*f050*/  LDL R3, [R1+0x2e8] ;  /* 0x0002e80001037983 */ /* 0x000f280000100800 */
        /* <DEDUP_REMOVED lines=12> */
[----:B------:R-:W-:Y:S01]  /*f120*/  STL.64 [R1+0x950], R20 ;  /* 0x0009501401007387 */ /* 0x000fe20000100a00 */
        /* <DEDUP_REMOVED lines=8> */
[----:B------:R-:W4:Y:S04]  /*f1b0*/  LDL R6, [R1+0x2e4] ;  /* 0x0002e40001067983 */ /* 0x000f280000100800 */
[----:B------:R0:W-:Y:S04]  /*f1c0*/  STL.64 [R1+0x9c8], R14 ;  /* 0x0009c80e01007387 */ /* 0x0001e80000100a00 */
[----:B------:R-:W4:Y:S04]  /*f1d0*/  LDL R7, [R1+0x2e0] ;  /* 0x0002e00001077983 */ /* 0x000f280000100800 */
[----:B------:R1:W-:Y:S01]  /*f1e0*/  STL.64 [R1+0x9e0], R8 ;  /* 0x0009e00801007387 */ /* 0x0003e20000100a00 */
[----:B0-----:R-:W-:-:S03]  /*f1f0*/  IMAD.WIDE R14, R34, 0x2, R40 ;  /* 0x00000002220e7825 */ /* 0x001fc600078e0228 */
[----:B------:R-:W4:Y:S04]  /*f200*/  LDL R36, [R1+0x2dc] ;  /* 0x0002dc0001247983 */ /* 0x000f280000100800 */
[----:B------:R-:W4:Y:S01]  /*f210*/  LDL.LU R26, [R1+0x29c] ;  /* 0x00029c00011a7983 */ /* 0x000f220000300800 */
[----:B-1----:R-:W-:-:S03]  /*f220*/  IMAD.WIDE R8, R35, 0x2, R40 ;  /* 0x0000000223087825 */ /* 0x002fc600078e0228 */
[----:B------:R-:W-:Y:S04]  /*f230*/  STL.64 [R1+0xa00], R14 ;  /* 0x000a000e01007387 */ /* 0x000fe80000100a00 */
[----:B------:R-:W4:Y:S04]  /*f240*/  LDL.LU R27, [R1+0x298] ;  /* 0x00029800011b7983 */ /* 0x000f280000300800 */
[----:B------:R2:W-:Y:S04]  /*f250*/  STL.64 [R1+0xa18], R8 ;  /* 0x000a180801007387 */ /* 0x0005e80000100a00 */
[----:B------:R-:W4:Y:S04]  /*f260*/  LDL R37, [R1+0x2d8] ;  /* 0x0002d80001257983 */ /* 0x000f280000100800 */
[----:B------:R-:W4:Y:S01]  /*f270*/  LDL R34, [R1+0x2d4] ;  /* 0x0002d40001227983 */ /* 0x000f220000100800 */
[----:B--2---:R-:W-:-:S05]  /*f280*/  IMAD.WIDE R8, R30, 0x2, R40 ;  /* 0x000000021e087825 */ /* 0x004fca00078e0228 */
[----:B------:R3:W-:Y:S04]  /*f290*/  STL.64 [R1+0xa38], R8 ;  /* 0x000a380801007387 */ /* 0x0007e80000100a00 */
[----:B------:R-:W2:Y:S04]  /*f2a0*/  LDL R35, [R1+0x2d0] ;  /* 0x0002d00001237983 */ /* 0x000ea80000100800 */
[----:B------:R-:W2:Y:S01]  /*f2b0*/  LDL R30, [R1+0x2cc] ;  /* 0x0002cc00011e7983 */ /* 0x000ea20000100800 */
[----:B------:R-:W-:-:S05]  /*f2c0*/  IMAD.WIDE R4, R5, 0x2, R40 ;  /* 0x0000000205047825 */ /* 0x000fca00078e0228 */
[----:B------:R0:W-:Y:S01]  /*f2d0*/  STL.64 [R1+0xa50], R4 ;  /* 0x000a500401007387 */ /* 0x0001e20000100a00 */
[----:B---3--:R-:W-:-:S05]  /*f2e0*/  IMAD.WIDE R8, R24, 0x2, R40 ;  /* 0x0000000218087825 */ /* 0x008fca00078e0228 */
[----:B------:R1:W-:Y:S01]  /*f2f0*/  STL.64 [R1+0xa70], R8 ;  /* 0x000a700801007387 */ /* 0x0003e20000100a00 */
[----:B------:R-:W-:-:S04]  /*f300*/  IMAD.WIDE R14, R25, 0x2, R40 ;  /* 0x00000002190e7825 */ /* 0x000fc800078e0228 */
[--C-:B0-----:R-:W-:Y:S01]  /*f310*/  IMAD.WIDE R4, R31, 0x2, R40.reuse ;  /* 0x000000021f047825 */ /* 0x101fe200078e0228 */
[----:B-1----:R-:W3:Y:S04]  /*f320*/  LDL.LU R8, [R1+0x280] ;  /* 0x0002800001087983 */ /* 0x002ee80000300800 */
[----:B------:R4:W-:Y:S04]  /*f330*/  STL.64 [R1+0xa90], R14 ;  /* 0x000a900e01007387 */ /* 0x0009e80000100a00 */
[----:B------:R-:W3:Y:S04]  /*f340*/  LDL.LU R9, [R1+0x27c] ;  /* 0x00027c0001097983 */ /* 0x000ee80000300800 */
[----:B------:R0:W-:Y:S04]  /*f350*/  STL.64 [R1+0xaa8], R4 ;  /* 0x000aa80401007387 */ /* 0x0001e80000100a00 */
[----:B------:R-:W3:Y:S01]  /*f360*/  LDL R31, [R1+0x2c8] ;  /* 0x0002c800011f7983 */ /* 0x000ee20000100800 */
[----:B----4-:R-:W-:-:S05]  /*f370*/  IMAD.WIDE R14, R2, 0x2, R40 ;  /* 0x00000002020e7825 */ /* 0x010fca00078e0228 */
[----:B------:R1:W-:Y:S01]  /*f380*/  STL.64 [R1+0xac8], R14 ;  /* 0x000ac80e01007387 */ /* 0x0003e20000100a00 */
[----:B0-----:R-:W-:-:S03]  /*f390*/  IMAD.WIDE R4, R3, 0x2, R40 ;  /* 0x0000000203047825 */ /* 0x001fc600078e0228 */
[----:B------:R-:W4:Y:S04]  /*f3a0*/  LDL R2, [R1+0x2c4] ;  /* 0x0002c40001027983 */ /* 0x000f280000100800 */
[----:B------:R0:W-:Y:S04]  /*f3b0*/  STL.64 [R1+0xae0], R4 ;  /* 0x000ae00401007387 */ /* 0x0001e80000100a00 */
[----:B------:R-:W4:Y:S04]  /*f3c0*/  LDL R3, [R1+0x2c0] ;  /* 0x0002c00001037983 */ /* 0x000f280000100800 */
[----:B------:R-:W4:Y:S04]  /*f3d0*/  LDL R33, [R1+0x2bc] ;  /* 0x0002bc0001217983 */ /* 0x000f280000100800 */
[----:B------:R-:W4:Y:S04]  /*f3e0*/  LDL R20, [R1+0x2b8] ;  /* 0x0002b80001147983 */ /* 0x000f280000100800 */
[----:B------:R-:W4:Y:S04]  /*f3f0*/  LDL R21, [R1+0x2b4] ;  /* 0x0002b40001157983 */ /* 0x000f280000100800 */
[----:B-1----:R-:W4:Y:S04]  /*f400*/  LDL R14, [R1+0x2b0] ;  /* 0x0002b000010e7983 */ /* 0x002f280000100800 */
[----:B------:R-:W4:Y:S04]  /*f410*/  LDL R15, [R1+0x2ac] ;  /* 0x0002ac00010f7983 */ /* 0x000f280000100800 */
[----:B------:R-:W4:Y:S04]  /*f420*/  LDL R60, [R1+0x2a8] ;  /* 0x0002a800013c7983 */ /* 0x000f280000100800 */
[----:B------:R-:W4:Y:S04]  /*f430*/  LDL R61, [R1+0x2a4] ;  /* 0x0002a400013d7983 */ /* 0x000f280000100800 */
[----:B------:R-:W4:Y:S01]  /*f440*/  LDL R22, [R1+0x2a0] ;  /* 0x0002a00001167983 */ /* 0x000f220000100800 */
[----:B------:R-:W-:-:S05]  /*f450*/  IMAD.WIDE R24, R6, 0x2, R40 ;  /* 0x0000000206187825 */ /* 0x000fca00078e0228 */
[----:B------:R-:W-:Y:S01]  /*f460*/  STL.64 [R1+0xb00], R24 ;  /* 0x000b001801007387 */ /* 0x000fe20000100a00 */
[----:B0-----:R-:W-:-:S03]  /*f470*/  IMAD.WIDE R4, R7, 0x2, R40 ;  /* 0x0000000207047825 */ /* 0x001fc600078e0228 */
[----:B------:R-:W4:Y:S04]  /*f480*/  LDL R23, [R1+0x294] ;  /* 0x0002940001177983 */ /* 0x000f280000100800 */
[----:B------:R0:W-:Y:S01]  /*f490*/  STL.64 [R1+0xb18], R4 ;  /* 0x000b180401007387 */ /* 0x0001e20000100a00 */
[----:B------:R-:W-:-:S03]  /*f4a0*/  IMAD.WIDE R6, R36, 0x2, R40 ;  /* 0x0000000224067825 */ /* 0x000fc600078e0228 */
[----:B0-----:R-:W4:Y:S04]  /*f4b0*/  LDL R4, [R1+0x290] ;  /* 0x0002900001047983 */ /* 0x001f280000100800 */
[----:B------:R0:W-:Y:S04]  /*f4c0*/  STL.64 [R1+0xb38], R6 ;  /* 0x000b380601007387 */ /* 0x0001e80000100a00 */
[----:B------:R-:W4:Y:S04]  /*f4d0*/  LDL R5, [R1+0x28c] ;  /* 0x00028c0001057983 */ /* 0x000f280000100800 */
[----:B------:R-:W4:Y:S01]  /*f4e0*/  LDL R24, [R1+0x288] ;  /* 0x0002880001187983 */ /* 0x000f220000100800 */
[----:B------:R-:W-:-:S03]  /*f4f0*/  IMAD.WIDE R38, R37, 0x2, R40 ;  /* 0x0000000225267825 */ /* 0x000fc600078e0228 */
[----:B------:R-:W4:Y:S01]  /*f500*/  LDL R25, [R1+0x284] ;  /* 0x0002840001197983 */ /* 0x000f220000100800 */
[----:B0-----:R-:W-:-:S03]  /*f510*/  IMAD.WIDE R6, R34, 0x2, R40 ;  /* 0x0000000222067825 */ /* 0x001fc600078e0228 */
[----:B------:R-:W-:Y:S04]  /*f520*/  STL.64 [R1+0xb58], R38 ;  /* 0x000b582601007387 */ /* 0x000fe80000100a00 */
[----:B------:R0:W-:Y:S04]  /*f530*/  STL.64 [R1+0xb70], R6 ;  /* 0x000b700601007387 */ /* 0x0001e80000100a00 */
[----:B0-----:R-:W4:Y:S01]  /*f540*/  LDL R6, [R1+0x278] ;  /* 0x0002780001067983 */ /* 0x001f220000100800 */
[----:B--2---:R-:W-:-:S04]  /*f550*/  IMAD.WIDE R36, R35, 0x2, R40 ;  /* 0x0000000223247825 */ /* 0x004fc800078e0228 */
[--C-:B------:R-:W-:Y:S01]  /*f560*/  IMAD.WIDE R34, R30, 0x2, R40.reuse ;  /* 0x000000021e227825 */ /* 0x100fe200078e0228 */
[----:B------:R0:W-:Y:S04]  /*f570*/  STL.64 [R1+0xb90], R36 ;  /* 0x000b902401007387 */ /* 0x0001e80000100a00 */
[----:B------:R-:W2:Y:S04]  /*f580*/  LDL R7, [R1+0x274] ;  /* 0x0002740001077983 */ /* 0x000ea80000100800 */
[----:B------:R1:W-:Y:S04]  /*f590*/  STL.64 [R1+0xba8], R34 ;  /* 0x000ba82201007387 */ /* 0x0003e80000100a00 */
[----:B0-----:R-:W2:Y:S04]  /*f5a0*/  LDL R36, [R1+0x270] ;  /* 0x0002700001247983 */ /* 0x001ea80000100800 */
[----:B------:R-:W2:Y:S04]  /*f5b0*/  LDL R37, [R1+0x26c] ;  /* 0x00026c0001257983 */ /* 0x000ea80000100800 */
[----:B-1----:R-:W2:Y:S04]  /*f5c0*/  LDL R34, [R1+0x268] ;  /* 0x0002680001227983 */ /* 0x002ea80000100800 */
[----:B------:R-:W2:Y:S04]  /*f5d0*/  LDL R35, [R1+0x264] ;  /* 0x0002640001237983 */ /* 0x000ea80000100800 */
[----:B------:R-:W2:Y:S04]  /*f5e0*/  LDL.LU R38, [R1+0x254] ;  /* 0x0002540001267983 */ /* 0x000ea80000300800 */
[----:B------:R-:W2:Y:S01]  /*f5f0*/  LDL.LU R39, [R1+0x250] ;  /* 0x0002500001277983 */ /* 0x000ea20000300800 */
[----:B---3--:R-:W-:-:S05]  /*f600*/  IMAD.WIDE R30, R31, 0x2, R40 ;  /* 0x000000021f1e7825 */ /* 0x008fca00078e0228 */
[----:B------:R4:W-:Y:S02]  /*f610*/  STL.64 [R1+0xbc8], R30 ;  /* 0x000bc81e01007387 */ /* 0x0009e40000100a00 */
[----:B----4-:R-:W-:-:S05]  /*f620*/  IMAD.WIDE R30, R2, 0x2, R40 ;  /* 0x00000002021e7825 */ /* 0x010fca00078e0228 */
[----:B------:R0:W-:Y:S01]  /*f630*/  STL.64 [R1+0xbe0], R30 ;  /* 0x000be01e01007387 */ /* 0x0001e20000100a00 */
[----:B------:R-:W-:-:S03]  /*f640*/  IMAD.WIDE R2, R3, 0x2, R40 ;  /* 0x0000000203027825 */ /* 0x000fc600078e0228 */
[----:B0-----:R-:W3:Y:S04]  /*f650*/  LDL.LU.64 R30, [R1+0x30c0] ;  /* 0x0030c000011e7983 */ /* 0x001ee80000300a00 */
        /* <DEDUP_REMOVED lines=20> */
[----:B------:R-:W-:Y:S03]  /*f7a0*/  STL.64 [R1+0x30a0], R26 ;  /* 0x0030a01a01007387 */ /* 0x000fe60000100a00 */
[--C-:B------:R-:W-:Y:S01]  /*f7b0*/  IMAD.WIDE R22, R23, 0x2, R40.reuse ;  /* 0x0000000217167825 */ /* 0x100fe200078e0228 */
[----:B------:R0:W-:Y:S04]  /*f7c0*/  STL.64 [R1+0xd10], R20 ;  /* 0x000d101401007387 */ /* 0x0001e80000100a00 */
        /* <DEDUP_REMOVED lines=12> */
[----:B------:R-:W-:Y:S04]  /*f890*/  STL [R1+0x3098], R9 ;  /* 0x0030980901007387 */ /* 0x000fe80000100800 */
[----:B------:R-:W-:Y:S04]  /*f8a0*/  STL.64 [R1+0xdc8], R14 ;  /* 0x000dc80e01007387 */ /* 0x000fe80000100a00 */
[----:B------:R2:W-:Y:S04]  /*f8b0*/  STL [R1+0x309c], R8 ;  /* 0x00309c0801007387 */ /* 0x0005e80000100800 */
[----:B------:R0:W-:Y:S01]  /*f8c0*/  STL.64 [R1+0xde0], R4 ;  /* 0x000de00401007387 */ /* 0x0001e20000100a00 */
[----:B--2---:R-:W-:-:S04]  /*f8d0*/  IMAD.WIDE R8, R7, 0x2, R40 ;  /* 0x0000000207087825 */ /* 0x004fc800078e0228 */
[----:B0-----:R-:W-:-:S04]  /*f8e0*/  IMAD.WIDE R4, R6, 0x2, R40 ;  /* 0x0000000206047825 */ /* 0x001fc800078e0228 */
[--C-:B------:R-:W-:Y:S01]  /*f8f0*/  IMAD.WIDE R6, R36, 0x2, R40.reuse ;  /* 0x0000000224067825 */ /* 0x100fe200078e0228 */
[----:B------:R0:W-:Y:S04]  /*f900*/  STL.64 [R1+0xdf8], R4 ;  /* 0x000df80401007387 */ /* 0x0001e80000100a00 */
[----:B------:R1:W-:Y:S04]  /*f910*/  STL.64 [R1+0xe10], R8 ;  /* 0x000e100801007387 */ /* 0x0003e80000100a00 */
[----:B------:R2:W-:Y:S01]  /*f920*/  STL.64 [R1+0xe28], R6 ;  /* 0x000e280601007387 */ /* 0x0005e20000100a00 */
[----:B0-----:R-:W-:-:S04]  /*f930*/  IMAD.WIDE R4, R37, 0x2, R40 ;  /* 0x0000000225047825 */ /* 0x001fc800078e0228 */
[--C-:B-1----:R-:W-:Y:S01]  /*f940*/  IMAD.WIDE R8, R34, 0x2, R40.reuse ;  /* 0x0000000222087825 */ /* 0x102fe200078e0228 */
[----:B------:R4:W-:Y:S03]  /*f950*/  STL.64 [R1+0xe40], R4 ;  /* 0x000e400401007387 */ /* 0x0009e60000100a00 */
[--C-:B--2---:R-:W-:Y:S01]  /*f960*/  IMAD.WIDE R6, R35, 0x2, R40.reuse ;  /* 0x0000000223067825 */ /* 0x104fe200078e0228 */
[----:B------:R-:W-:Y:S03]  /*f970*/  STL.64 [R1+0xe58], R8 ;  /* 0x000e580801007387 */ /* 0x000fe60000100a00 */
[--C-:B----4-:R-:W-:Y:S02]  /*f980*/  IMAD.WIDE R4, R2, 0x2, R40.reuse ;  /* 0x0000000202047825 */ /* 0x110fe400078e0228 */
[----:B------:R-:W2:Y:S04]  /*f990*/  LDL.LU R2, [R1+0x30b4] ;  /* 0x0030b40001027983 */ /* 0x000ea80000300800 */
[----:B------:R0:W-:Y:S02]  /*f9a0*/  STL.64 [R1+0xe70], R6 ;  /* 0x000e700601007387 */ /* 0x0001e40000100a00 */
[----:B0-----:R-:W-:-:S02]  /*f9b0*/  IMAD.WIDE R6, R3, 0x2, R40 ;  /* 0x0000000203067825 */ /* 0x001fc400078e0228 */
[----:B------:R-:W2:Y:S02]  /*f9c0*/  LDL.LU R3, [R1+0x30b0] ;  /* 0x0030b00001037983 */ /* 0x000ea40000300800 */
[--C-:B---3--:R-:W-:Y:S02]  /*f9d0*/  IMAD.WIDE R8, R30, 0x2, R40.reuse ;  /* 0x000000021e087825 */ /* 0x108fe400078e0228 */
[----:B------:R0:W-:Y:S04]  /*f9e0*/  STL.64 [R1+0xe88], R4 ;  /* 0x000e880401007387 */ /* 0x0001e80000100a00 */
[----:B------:R1:W-:Y:S04]  /*f9f0*/  STL.64 [R1+0xea0], R6 ;  /* 0x000ea00601007387 */ /* 0x0003e80000100a00 */
[----:B------:R3:W-:Y:S01]  /*fa00*/  STL.64 [R1+0xeb8], R8 ;  /* 0x000eb80801007387 */ /* 0x0007e20000100a00 */
[----:B0-----:R-:W-:-:S03]  /*fa10*/  IMAD.WIDE R4, R38, 0x2, R40 ;  /* 0x0000000226047825 */ /* 0x001fc600078e0228 */
[----:B------:R-:W-:Y:S01]  /*fa20*/  STL.64 [R1+0x3090], R38 ;  /* 0x0030902601007387 */ /* 0x000fe20000100a00 */
[----:B-1----:R-:W-:-:S03]  /*fa30*/  IMAD.WIDE R6, R39, 0x2, R40 ;  /* 0x0000000227067825 */ /* 0x002fc600078e0228 */
[----:B------:R0:W-:Y:S01]  /*fa40*/  STL.64 [R1+0xed0], R4 ;  /* 0x000ed00401007387 */ /* 0x0001e20000100a00 */
[----:B---3--:R-:W-:-:S03]  /*fa50*/  IMAD.WIDE R8, R0, 0x2, R40 ;  /* 0x0000000200087825 */ /* 0x008fc600078e0228 */
[----:B------:R-:W-:Y:S01]  /*fa60*/  STL.64 [R1+0xee8], R6 ;  /* 0x000ee80601007387 */ /* 0x000fe20000100a00 */
[----:B0-----:R-:W-:-:S05]  /*fa70*/  IMAD.WIDE R4, R31, 0x2, R40 ;  /* 0x000000021f047825 */ /* 0x001fca00078e0228 */
[----:B------:R2:W-:Y:S04]  /*fa80*/  STL.64 [R1+0xf18], R4 ;  /* 0x000f180401007387 */ /* 0x0005e80000100a00 */
[----:B------:R-:W-:Y:S01]  /*fa90*/  STL.64 [R1+0xf00], R8 ;  /* 0x000f000801007387 */ /* 0x000fe20000100a00 */
[----:B--2---:R-:W-:-:S04]  /*faa0*/  IMAD.WIDE R4, R12, 0x2, R2 ;  /* 0x000000020c047825 */ /* 0x004fc800078e0202 */
[--C-:B------:R-:W-:Y:S01]  /*fab0*/  IMAD.WIDE R6, R18, 0x2, R2.reuse ;  /* 0x0000000212067825 */ /* 0x100fe200078e0202 */
[----:B------:R0:W-:Y:S03]  /*fac0*/  STL.64 [R1+0x3088], R4 ;  /* 0x0030880401007387 */ /* 0x0001e60000100a00 */
[--C-:B------:R-:W-:Y:S01]  /*fad0*/  IMAD.WIDE R12, R13, 0x2, R2.reuse ;  /* 0x000000020d0c7825 */ /* 0x100fe200078e0202 */
[----:B------:R1:W-:Y:S03]  /*fae0*/  STL.64 [R1+0xb8], R6 ;  /* 0x0000b80601007387 */ /* 0x0003e60000100a00 */
[--C-:B------:R-:W-:Y:S01]  /*faf0*/  IMAD.WIDE R34, R28, 0x2, R2.reuse ;  /* 0x000000021c227825 */ /* 0x100fe200078e0202 */
[----:B------:R-:W-:Y:S03]  /*fb00*/  STL.64 [R1+0x3080], R12 ;  /* 0x0030800c01007387 */ /* 0x000fe60000100a00 */
[--C-:B0-----:R-:W-:Y:S01]  /*fb10*/  IMAD.WIDE R4, R19, 0x2, R2.reuse ;  /* 0x0000000213047825 */ /* 0x101fe200078e0202 */
[----:B------:R-:W-:Y:S03]  /*fb20*/  STL.64 [R1+0x3068], R34 ;  /* 0x0030682201007387 */ /* 0x000fe60000100a00 */
[--C-:B-1----:R-:W-:Y:S01]  /*fb30*/  IMAD.WIDE R6, R29, 0x2, R2.reuse ;  /* 0x000000021d067825 */ /* 0x102fe200078e0202 */
[----:B------:R-:W-:Y:S03]  /*fb40*/  STL.64 [R1+0xa0], R4 ;  /* 0x0000a00401007387 */ /* 0x000fe60000100a00 */
[--C-:B------:R-:W-:Y:S01]  /*fb50*/  IMAD.WIDE R14, R16, 0x2, R2.reuse ;  /* 0x00000002100e7825 */ /* 0x100fe200078e0202 */
[----:B------:R-:W-:Y:S03]  /*fb60*/  STL.64 [R1+0x3070], R6 ;  /* 0x0030700601007387 */ /* 0x000fe60000100a00 */
[--C-:B------:R-:W-:Y:S01]  /*fb70*/  IMAD.WIDE R22, R17, 0x2, R2.reuse ;  /* 0x0000000211167825 */ /* 0x100fe200078e0202 */
[----:B------:R0:W-:Y:S03]  /*fb80*/  STL.64 [R1+0x3078], R14 ;  /* 0x0030780e01007387 */ /* 0x0001e60000100a00 */
[--C-:B------:R-:W-:Y:S01]  /*fb90*/  IMAD.WIDE R32, R10, 0x2, R2.reuse ;  /* 0x000000020a207825 */ /* 0x100fe200078e0202 */
[----:B------:R-:W-:Y:S03]  /*fba0*/  STL.64 [R1+0x3050], R22 ;  /* 0x0030501601007387 */ /* 0x000fe60000100a00 */
[--C-:B------:R-:W-:Y:S01]  /*fbb0*/  IMAD.WIDE R36, R11, 0x2, R2.reuse ;  /* 0x000000020b247825 */ /* 0x100fe200078e0202 */
[----:B------:R-:W-:Y:S03]  /*fbc0*/  STL.64 [R1+0x3048], R32 ;  /* 0x0030482001007387 */ /* 0x000fe60000100a00 */
[--C-:B------:R-:W-:Y:S01]  /*fbd0*/  IMAD.WIDE R10, R59, 0x2, R2.reuse ;  /* 0x000000023b0a7825 */ /* 0x100fe200078e0202 */
[----:B------:R-:W-:Y:S04]  /*fbe0*/  STL.64 [R1+0x3058], R36 ;  /* 0x0030582401007387 */ /* 0x000fe80000100a00 */
[----:B------:R1:W-:Y:S04]  /*fbf0*/  STL.64 [R1+0x30a8], R10 ;  /* 0x0030a80a01007387 */ /* 0x0003e80000100a00 */
[----:B0-----:R-:W1:Y:S04]  /*fc00*/  LDL.LU R14, [R1+0x428] ;  /* 0x00042800010e7983 */ /* 0x001e680000300800 */
[----:B------:R-:W2:Y:S04]  /*fc10*/  LDL.LU R15, [R1+0x420] ;  /* 0x00042000010f7983 */ /* 0x000ea80000300800 */
        /* <DEDUP_REMOVED lines=14> */
[----:B-1----:R-:W-:-:S04]  /*fd00*/  IMAD.WIDE R10, R14, 0x2, R2 ;  /* 0x000000020e0a7825 */ /* 0x002fc800078e0202 */
[--C-:B--2---:R-:W-:Y:S01]  /*fd10*/  IMAD.WIDE R14, R15, 0x2, R2.reuse ;  /* 0x000000020f0e7825 */ /* 0x104fe200078e0202 */
[----:B------:R4:W-:Y:S03]  /*fd20*/  STL.64 [R1+0x430], R10 ;  /* 0x0004300a01007387 */ /* 0x0009e60000100a00 */
[--C-:B---3--:R-:W-:Y:S01]  /*fd30*/  IMAD.WIDE R22, R12, 0x2, R2.reuse ;  /* 0x000000020c167825 */ /* 0x108fe200078e0202 */
[----:B------:R0:W-:Y:S03]  /*fd40*/  STL.64 [R1+0x420], R14 ;  /* 0x0004200e01007387 */ /* 0x0001e60000100a00 */
[--C-:B----4-:R-:W-:Y:S01]  /*fd50*/  IMAD.WIDE R10, R9, 0x2, R2.reuse ;  /* 0x00000002090a7825 */ /* 0x110fe200078e0202 */
[----:B0-----:R-:W2:Y:S04]  /*fd60*/  LDL.LU R15, [R1+0x3a8] ;  /* 0x0003a800010f7983 */ /* 0x001ea80000300800 */
[----:B------:R-:W-:Y:S04]  /*fd70*/  STL.64 [R1+0x418], R22 ;  /* 0x0004181601007387 */ /* 0x000fe80000100a00 */
[----:B------:R-:W3:Y:S04]  /*fd80*/  LDL.LU R9, [R1+0x3a0] ;  /* 0x0003a00001097983 */ /* 0x000ee80000300800 */
[----:B------:R0:W-:Y:S04]  /*fd90*/  STL.64 [R1+0x410], R10 ;  /* 0x0004100a01007387 */ /* 0x0001e80000100a00 */
[----:B------:R-:W4:Y:S01]  /*fda0*/  LDL.LU R12, [R1+0x398] ;  /* 0x00039800010c7983 */ /* 0x000f220000300800 */
[----:B0-----:R-:W-:-:S03]  /*fdb0*/  IMAD.WIDE R10, R38, 0x2, R2 ;  /* 0x00000002260a7825 */ /* 0x001fc600078e0202 */
[----:B------:R-:W4:Y:S04]  /*fdc0*/  LDL.LU R38, [R1+0x390] ;  /* 0x0003900001267983 */ /* 0x000f280000300800 */
[----:B------:R0:W-:Y:S01]  /*fdd0*/  STL.64 [R1+0x408], R10 ;  /* 0x0004080a01007387 */ /* 0x0001e20000100a00 */
[----:B------:R-:W-:-:S04]  /*fde0*/  IMAD.WIDE R22, R6, 0x2, R2 ;  /* 0x0000000206167825 */ /* 0x000fc800078e0202 */
[--C-:B0-----:R-:W-:Y:S02]  /*fdf0*/  IMAD.WIDE R10, R39, 0x2, R2.reuse ;  /* 0x00000002270a7825 */ /* 0x101fe400078e0202 */
[----:B------:R-:W4:Y:S04]  /*fe00*/  LDL.LU R39, [R1+0x388] ;  /* 0x0003880001277983 */ /* 0x000f280000300800 */
[----:B------:R0:W-:Y:S04]  /*fe10*/  STL.64 [R1+0x400], R10 ;  /* 0x0004000a01007387 */ /* 0x0001e80000100a00 */
[----:B------:R1:W-:Y:S04]  /*fe20*/  STL.64 [R1+0x3f8], R22 ;  /* 0x0003f81601007387 */ /* 0x0003e80000100a00 */
[----:B------:R-:W4:Y:S01]  /*fe30*/  LDL.LU R33, [R1+0x380] ;  /* 0x0003800001217983 */ /* 0x000f220000300800 */
[----:B0-----:R-:W-:-:S04]  /*fe40*/  IMAD.WIDE R10, R7, 0x2, R2 ;  /* 0x00000002070a7825 */ /* 0x001fc800078e0202 */
[--C-:B------:R-:W-:Y:S01]  /*fe50*/  IMAD.WIDE R6, R13, 0x2, R2.reuse ;  /* 0x000000020d067825 */ /* 0x100fe200078e0202 */
[----:B------:R-:W-:Y:S04]  /*fe60*/  STL.64 [R1+0x3f0], R10 ;  /* 0x0003f00a01007387 */ /* 0x000fe80000100a00 */
[----:B-1----:R-:W4:Y:S04]  /*fe70*/  LDL.LU R22, [R1+0x37c] ;  /* 0x00037c0001167983 */ /* 0x002f280000300800 */
[----:B------:R0:W-:Y:S04]  /*fe80*/  STL.64 [R1+0x3e8], R6 ;  /* 0x0003e80601007387 */ /* 0x0001e80000100a00 */
[----:B------:R-:W4:Y:S04]  /*fe90*/  LDL.LU R13, [R1+0x378] ;  /* 0x00037800010d7983 */ /* 0x000f280000300800 */
[----:B------:R-:W4:Y:S01]  /*fea0*/  LDL.LU R23, [R1+0x374] ;  /* 0x0003740001177983 */ /* 0x000f220000300800 */
[----:B0-----:R-:W-:-:S03]  /*feb0*/  IMAD.WIDE R6, R26, 0x2, R2 ;  /* 0x000000021a067825 */ /* 0x001fc600078e0202 */
[----:B------:R-:W4:Y:S01]  /*fec0*/  LDL.LU R26, [R1+0x370] ;  /* 0x00037000011a7983 */ /* 0x000f220000300800 */
[----:B------:R-:W-:-:S03]  /*fed0*/  IMAD.WIDE R10, R27, 0x2, R2 ;  /* 0x000000021b0a7825 */ /* 0x000fc600078e0202 */
[----:B------:R0:W-:Y:S04]  /*fee0*/  STL.64 [R1+0x3e0], R6 ;  /* 0x0003e00601007387 */ /* 0x0001e80000100a00 */
[----:B0-----:R-:W4:Y:S04]  /*fef0*/  LDL.LU R6, [R1+0x36c] ;  /* 0x00036c0001067983 */ /* 0x001f280000300800 */
[----:B------:R-:W4:Y:S04]  /*ff00*/  LDL.LU R7, [R1+0x368] ;  /* 0x0003680001077983 */ /* 0x000f280000300800 */
[----:B------:R0:W-:Y:S04]  /*ff10*/  STL.64 [R1+0x3d8], R10 ;  /* 0x0003d80a01007387 */ /* 0x0001e80000100a00 */
[----:B------:R-:W4:Y:S01]  /*ff20*/  LDL.LU R27, [R1+0x364] ;  /* 0x00036400011b7983 */ /* 0x000f220000300800 */
[----:B------:R-:W-:-:S04]  /*ff30*/  IMAD.WIDE R36, R35, 0x2, R2 ;  /* 0x0000000223247825 */ /* 0x000fc800078e0202 */
[--C-:B0-----:R-:W-:Y:S02]  /*ff40*/  IMAD.WIDE R10, R34, 0x2, R2.reuse ;  /* 0x00000002220a7825 */ /* 0x101fe400078e0202 */
[----:B------:R-:W4:Y:S04]  /*ff50*/  LDL.LU R34, [R1+0x360] ;  /* 0x0003600001227983 */ /* 0x000f280000300800 */
[----:B------:R0:W-:Y:S04]  /*ff60*/  STL.64 [R1+0x3d0], R10 ;  /* 0x0003d00a01007387 */ /* 0x0001e80000100a00 */
[----:B------:R-:W-:Y:S04]  /*ff70*/  STL.64 [R1+0x3c8], R36 ;  /* 0x0003c82401007387 */ /* 0x000fe80000100a00 */
[----:B------:R-:W4:Y:S01]  /*ff80*/  LDL.LU R35, [R1+0x35c] ;  /* 0x00035c0001237983 */ /* 0x000f220000300800 */
[----:B0-----:R-:W-:-:S04]  /*ff90*/  IMAD.WIDE R10, R4, 0x2, R2 ;  /* 0x00000002040a7825 */ /* 0x001fc800078e0202 */
[--C-:B------:R-:W-:Y:S01]  /*ffa0*/  IMAD.WIDE R4, R5, 0x2, R2.reuse ;  /* 0x0000000205047825 */ /* 0x100fe200078e0202 */
[----:B------:R0:W-:Y:S04]  /*ffb0*/  STL.64 [R1+0x3c0], R10 ;  /* 0x0003c00a01007387 */ /* 0x0001e80000100a00 */
[----:B------:R1:W-:Y:S04]  /*ffc0*/  STL.64 [R1+0x3b8], R4 ;  /* 0x0003b80401007387 */ /* 0x0003e80000100a00 */
[----:B------:R-:W4:Y:S01]  /*ffd0*/  LDL.LU R14, [R1+0x358] ;  /* 0x00035800010e7983 */ /* 0x000f220000300800 */
[----:B0-----:R-:W-:-:S03]  /*ffe0*/  IMAD.WIDE R10, R8, 0x2, R2 ;  /* 0x00000002080a7825 */ /* 0x001fc600078e0202 */
[----:B-1----:R-:W4:Y:S04]  /*fff0*/  LDL.LU R4, [R1+0x354] ;  /* 0x0003540001047983 */ /* 0x002f280000300800 */
[----:B------:R2:W-:Y:S04]  /*10000*/  STL.64 [R1+0x3b0], R10 ;  /* 0x0003b00a01007387 */ /* 0x0005e80000100a00 */
[----:B------:R-:W4:Y:S04]  /*10010*/  LDL.LU R5, [R1+0x350] ;  /* 0x0003500001057983 */ /* 0x000f280000300800 */
[----:B------:R-:W4:Y:S01]  /*10020*/  LDL.LU R8, [R1+0x34c] ;  /* 0x00034c0001087983 */ /* 0x000f220000300800 */
[----:B--2---:R-:W-:-:S04]  /*10030*/  IMAD.WIDE R10, R15, 0x2, R2 ;  /* 0x000000020f0a7825 */ /* 0x004fc800078e0202 */
[--C-:B---3--:R-:W-:Y:S02]  /*10040*/  IMAD.WIDE R36, R9, 0x2, R2.reuse ;  /* 0x0000000209247825 */ /* 0x108fe400078e0202 */
[----:B------:R-:W2:Y:S04]  /*10050*/  LDL.LU R9, [R1+0x348] ;  /* 0x0003480001097983 */ /* 0x000ea80000300800 */
[----:B------:R4:W-:Y:S04]  /*10060*/  STL.64 [R1+0x3a8], R10 ;  /* 0x0003a80a01007387 */ /* 0x0009e80000100a00 */
[----:B------:R0:W-:Y:S01]  /*10070*/  STL.64 [R1+0x3a0], R36 ;  /* 0x0003a02401007387 */ /* 0x0001e20000100a00 */
[----:B----4-:R-:W-:-:S04]  /*10080*/  IMAD.WIDE R10, R12, 0x2, R2 ;  /* 0x000000020c0a7825 */ /* 0x010fc800078e0202 */
[--C-:B0-----:R-:W-:Y:S02]  /*10090*/  IMAD.WIDE R36, R38, 0x2, R2.reuse ;  /* 0x0000000226247825 */ /* 0x101fe400078e0202 */
[----:B------:R-:W3:Y:S04]  /*100a0*/  LDL.LU R38, [R1+0x344] ;  /* 0x0003440001267983 */ /* 0x000ee80000300800 */
[----:B------:R0:W-:Y:S04]  /*100b0*/  STL.64 [R1+0x398], R10 ;  /* 0x0003980a01007387 */ /* 0x0001e80000100a00 */
[----:B------:R1:W-:Y:S04]  /*100c0*/  STL.64 [R1+0x390], R36 ;  /* 0x0003902401007387 */ /* 0x0003e80000100a00 */
[----:B------:R-:W4:Y:S01]  /*100d0*/  LDL.LU R15, [R1+0x340] ;  /* 0x00034000010f7983 */ /* 0x000f220000300800 */
[----:B0-----:R-:W-:-:S03]  /*100e0*/  IMAD.WIDE R10, R39, 0x2, R2 ;  /* 0x00000002270a7825 */ /* 0x001fc600078e0202 */
[----:B------:R-:W4:Y:S04]  /*100f0*/  LDL.LU R12, [R1+0x33c] ;  /* 0x00033c00010c7983 */ /* 0x000f280000300800 */
[----:B------:R0:W-:Y:S01]  /*10100*/  STL.64 [R1+0x388], R10 ;  /* 0x0003880a01007387 */ /* 0x0001e20000100a00 */
[----:B-1----:R-:W-:-:S03]  /*10110*/  IMAD.WIDE R36, R33, 0x2, R2 ;  /* 0x0000000221247825 */ /* 0x002fc600078e0202 */
[----:B------:R-:W4:Y:S04]  /*10120*/  LDL.LU R39, [R1+0x338] ;  /* 0x0003380001277983 */ /* 0x000f280000300800 */
[----:B------:R-:W-:Y:S01]  /*10130*/  STL.64 [R1+0x380], R36 ;  /* 0x0003802401007387 */ /* 0x000fe20000100a00 */
[----:B------:R-:W-:-:S04]  /*10140*/  IMAD.WIDE R32, R22, 0x2, R2 ;  /* 0x0000000216207825 */ /* 0x000fc800078e0202 */
[--C-:B0-----:R-:W-:Y:S02]  /*10150*/  IMAD.WIDE R10, R13, 0x2, R2.reuse ;  /* 0x000000020d0a7825 */ /* 0x101fe400078e0202 */
[----:B------:R-:W4:Y:S02]  /*10160*/  LDL.LU R13, [R1+0x334] ;  /* 0x00033400010d7983 */ /* 0x000f240000300800 */
[--C-:B------:R-:W-:Y:S02]  /*10170*/  IMAD.WIDE R22, R23, 0x2, R2.reuse ;  /* 0x0000000217167825 */ /* 0x100fe400078e0202 */
[----:B------:R-:W-:Y:S04]  /*10180*/  STL.64 [R1+0x600], R32 ;  /* 0x0006002001007387 */ /* 0x000fe80000100a00 */
[----:B------:R0:W-:Y:S02]  /*10190*/  STL.64 [R1+0x378], R10 ;  /* 0x0003780a01007387 */ /* 0x0001e40000100a00 */
[----:B0-----:R-:W-:-:S02]  /*101a0*/  IMAD.WIDE R10, R26, 0x2, R2 ;  /* 0x000000021a0a7825 */ /* 0x001fc400078e0202 */
[----:B------:R-:W4:Y:S04]  /*101b0*/  LDL.LU R26, [R1+0x330] ;  /* 0x00033000011a7983 */ /* 0x000f280000300800 */
[----:B------:R0:W-:Y:S04]  /*101c0*/  STL.64 [R1+0x638], R22 ;  /* 0x0006381601007387 */ /* 0x0001e80000100a00 */
[----:B------:R1:W-:Y:S01]  /*101d0*/  STL.64 [R1+0x370], R10 ;  /* 0x0003700a01007387 */ /* 0x0003e20000100a00 */
[----:B0-----:R-:W-:-:S04]  /*101e0*/  IMAD.WIDE R22, R6, 0x2, R2 ;  /* 0x0000000206167825 */ /* 0x001fc800078e0202 */
[--C-:B-1----:R-:W-:Y:S01]  /*101f0*/  IMAD.WIDE R10, R7, 0x2, R2.reuse ;  /* 0x00000002070a7825 */ /* 0x102fe200078e0202 */
[----:B------:R0:W-:Y:S03]  /*10200*/  STL.64 [R1+0x670], R22 ;  /* 0x0006701601007387 */ /* 0x0001e60000100a00 */
[--C-:B------:R-:W-:Y:S02]  /*10210*/  IMAD.WIDE R6, R27, 0x2, R2.reuse ;  /* 0x000000021b067825 */ /* 0x100fe400078e0202 */
[----:B------:R-:W4:Y:S04]  /*10220*/  LDL.LU R27, [R1+0x32c] ;  /* 0x00032c00011b7983 */ /* 0x000f280000300800 */
[----:B------:R1:W-:Y:S04]  /*10230*/  STL.64 [R1+0x368], R10 ;  /* 0x0003680a01007387 */ /* 0x0003e80000100a00 */
[----:B------:R1:W-:Y:S01]  /*10240*/  STL.64 [R1+0x6a0], R6 ;  /* 0x0006a00601007387 */ /* 0x0003e20000100a00 */
[----:B0-----:R-:W-:-:S04]  /*10250*/  IMAD.WIDE R22, R35, 0x2, R2 ;  /* 0x0000000223167825 */ /* 0x001fc800078e0202 */
[--C-:B-1----:R-:W-:Y:S01]  /*10260*/  IMAD.WIDE R10, R34, 0x2, R2.reuse ;  /* 0x00000002220a7825 */ /* 0x102fe200078e0202 */
[----:B------:R-:W4:Y:S04]  /*10270*/  LDL.LU R6, [R1+0x328] ;  /* 0x0003280001067983 */ /* 0x000f280000300800 */
[----:B------:R-:W4:Y:S04]  /*10280*/  LDL.LU R7, [R1+0x324] ;  /* 0x0003240001077983 */ /* 0x000f280000300800 */
[----:B------:R0:W-:Y:S04]  /*10290*/  STL.64 [R1+0x360], R10 ;  /* 0x0003600a01007387 */ /* 0x0001e80000100a00 */
[----:B------:R-:W4:Y:S01]  /*102a0*/  LDL.LU R34, [R1+0x320] ;  /* 0x0003200001227983 */ /* 0x000f220000300800 */
[----:B------:R-:W-:-:S03]  /*102b0*/  IMAD.WIDE R32, R4, 0x2, R2 ;  /* 0x0000000204207825 */ /* 0x000fc600078e0202 */
[----:B------:R-:W4:Y:S01]  /*102c0*/  LDL.LU R35, [R1+0x31c] ;  /* 0x00031c0001237983 */ /* 0x000f220000300800 */
[----:B0-----:R-:W-:-:S03]  /*102d0*/  IMAD.WIDE R10, R14, 0x2, R2 ;  /* 0x000000020e0a7825 */ /* 0x001fc600078e0202 */
[----:B------:R0:W-:Y:S04]  /*102e0*/  STL.64 [R1+0x6c8], R22 ;  /* 0x0006c81601007387 */ /* 0x0001e80000100a00 */
[----:B------:R1:W-:Y:S04]  /*102f0*/  STL.64 [R1+0x358], R10 ;  /* 0x0003580a01007387 */ /* 0x0003e80000100a00 */
[----:B------:R-:W-:Y:S01]  /*10300*/  STL.64 [R1+0x700], R32 ;  /* 0x0007002001007387 */ /* 0x000fe20000100a00 */
[----:B0-----:R-:W-:-:S03]  /*10310*/  IMAD.WIDE R22, R5, 0x2, R2 ;  /* 0x0000000205167825 */ /* 0x001fc600078e0202 */
[----:B------:R-:W4:Y:S01]  /*10320*/  LDL.LU R4, [R1+0x318] ;  /* 0x0003180001047983 */ /* 0x000f220000300800 */
[----:B-1----:R-:W-:-:S03]  /*10330*/  IMAD.WIDE R10, R8, 0x2, R2 ;  /* 0x00000002080a7825 */ /* 0x002fc600078e0202 */
[----:B------:R-:W-:Y:S04]  /*10340*/  STL.64 [R1+0x350], R22 ;  /* 0x0003501601007387 */ /* 0x000fe80000100a00 */
[----:B------:R-:W4:Y:S04]  /*10350*/  LDL.LU R8, [R1+0x314] ;  /* 0x0003140001087983 */ /* 0x000f280000300800 */
[----:B------:R2:W-:Y:S04]  /*10360*/  STL.64 [R1+0x738], R10 ;  /* 0x0007380a01007387 */ /* 0x0005e80000100a00 */
[----:B------:R-:W4:Y:S01]  /*10370*/  LDL.LU R5, [R1+0x310] ;  /* 0x0003100001057983 */ /* 0x000f220000300800 */
[----:B--2---:R-:W-:-:S03]  /*10380*/  IMAD.WIDE R10, R9, 0x2, R2 ;  /* 0x00000002090a7825 */ /* 0x004fc600078e0202 */
[----:B------:R-:W2:Y:S04]  /*10390*/  LDL.LU R9, [R1+0x30c] ;  /* 0x00030c0001097983 */ /* 0x000ea80000300800 */
[----:B------:R3:W-:Y:S02]  /*103a0*/  STL.64 [R1+0x348], R10 ;  /* 0x0003480a01007387 */ /* 0x0007e40000100a00 */
[--C-:B---3--:R-:W-:Y:S02]  /*103b0*/  IMAD.WIDE R10, R38, 0x2, R2.reuse ;  /* 0x00000002260a7825 */ /* 0x108fe400078e0202 */
[----:B------:R-:W3:Y:S04]  /*103c0*/  LDL.LU R38, [R1+0x308] ;  /* 0x0003080001267983 */ /* 0x000ee80000300800 */
[----:B------:R0:W-:Y:S01]  /*103d0*/  STL.64 [R1+0x768], R10 ;  /* 0x0007680a01007387 */ /* 0x0001e20000100a00 */
[----:B----4-:R-:W-:-:S04]  /*103e0*/  IMAD.WIDE R22, R15, 0x2, R2 ;  /* 0x000000020f167825 */ /* 0x010fc800078e0202 */
[--C-:B------:R-:W-:Y:S01]  /*103f0*/  IMAD.WIDE R14, R12, 0x2, R2.reuse ;  /* 0x000000020c0e7825 */ /* 0x100fe200078e0202 */
[----:B------:R1:W-:Y:S04]  /*10400*/  STL.64 [R1+0x340], R22 ;  /* 0x0003401601007387 */ /* 0x0003e80000100a00 */
[----:B------:R-:W4:Y:S01]  /*10410*/  LDL.LU R33, [R1+0x304] ;  /* 0x0003040001217983 */ /* 0x000f220000300800 */
[----:B0-----:R-:W-:-:S03]  /*10420*/  IMAD.WIDE R10, R39, 0x2, R2 ;  /* 0x00000002270a7825 */ /* 0x001fc600078e0202 */
[----:B------:R-:W-:Y:S04]  /*10430*/  STL.64 [R1+0x790], R14 ;  /* 0x0007900e01007387 */ /* 0x000fe80000100a00 */
[----:B-1----:R-:W4:Y:S04]  /*10440*/  LDL.LU R22, [R1+0x300] ;  /* 0x0003000001167983 */ /* 0x002f280000300800 */
[----:B------:R0:W-:Y:S04]  /*10450*/  STL.64 [R1+0x338], R10 ;  /* 0x0003380a01007387 */ /* 0x0001e80000100a00 */
[----:B------:R-:W4:Y:S04]  /*10460*/  LDL.LU R39, [R1+0x2fc] ;  /* 0x0002fc0001277983 */ /* 0x000f280000300800 */
[----:B------:R-:W4:Y:S04]  /*10470*/  LDL.LU R23, [R1+0x2f8] ;  /* 0x0002f80001177983 */ /* 0x000f280000300800 */
[----:B------:R-:W4:Y:S01]  /*10480*/  LDL.LU R12, [R1+0x2f4] ;  /* 0x0002f400010c7983 */ /* 0x000f220000300800 */
[----:B0-----:R-:W-:-:S05]  /*10490*/  IMAD.WIDE R10, R13, 0x2, R2 ;  /* 0x000000020d0a7825 */ /* 0x001fca00078e0202 */
[----:B------:R0:W-:Y:S04]  /*104a0*/  STL.64 [R1+0x7c8], R10 ;  /* 0x0007c80a01007387 */ /* 0x0001e80000100a00 */
[----:B------:R-:W4:Y:S04]  /*104b0*/  LDL.LU R15, [R1+0x2f0] ;  /* 0x0002f000010f7983 */ /* 0x000f280000300800 */
[----:B------:R-:W4:Y:S01]  /*104c0*/  LDL.LU R13, [R1+0x2ec] ;  /* 0x0002ec00010d7983 */ /* 0x000f220000300800 */
[----:B0-----:R-:W-:-:S05]  /*104d0*/  IMAD.WIDE R10, R26, 0x2, R2 ;  /* 0x000000021a0a7825 */ /* 0x001fca00078e0202 */
[----:B------:R0:W-:Y:S04]  /*104e0*/  STL.64 [R1+0x330], R10 ;  /* 0x0003300a01007387 */ /* 0x0001e80000100a00 */
[----:B------:R-:W4:Y:S01]  /*104f0*/  LDL.LU R26, [R1+0x2e8] ;  /* 0x0002e800011a7983 */ /* 0x000f220000300800 */
[----:B0-----:R-:W-:-:S03]  /*10500*/  IMAD.WIDE R10, R27, 0x2, R2 ;  /* 0x000000021b0a7825 */ /* 0x001fc600078e0202 */
[----:B------:R-:W4:Y:S04]  /*10510*/  LDL.LU R27, [R1+0x2e4] ;  /* 0x0002e400011b7983 */ /* 0x000f280000300800 */
[----:B------:R0:W-:Y:S01]  /*10520*/  STL.64 [R1+0x800], R10 ;  /* 0x0008000a01007387 */ /* 0x0001e20000100a00 */
[----:B------:R-:W-:-:S04]  /*10530*/  IMAD.WIDE R36, R6, 0x2, R2 ;  /* 0x0000000206247825 */ /* 0x000fc800078e0202 */
[--C-:B0-----:R-:W-:Y:S01]  /*10540*/  IMAD.WIDE R10, R7, 0x2, R2.reuse ;  /* 0x00000002070a7825 */ /* 0x101fe200078e0202 */
[----:B------:R0:W-:Y:S04]  /*10550*/  STL.64 [R1+0x328], R36 ;  /* 0x0003282401007387 */ /* 0x0001e80000100a00 */
[----:B------:R-:W4:Y:S04]  /*10560*/  LDL.LU R6, [R1+0x2e0] ;  /* 0x0002e00001067983 */ /* 0x000f280000300800 */
[----:B------:R1:W-:Y:S01]  /*10570*/  STL.64 [R1+0x830], R10 ;  /* 0x0008300a01007387 */ /* 0x0003e20000100a00 */
[----:B0-----:R-:W-:-:S05]  /*10580*/  IMAD.WIDE R36, R34, 0x2, R2 ;  /* 0x0000000222247825 */ /* 0x001fca00078e0202 */
[----:B------:R0:W-:Y:S01]  /*10590*/  STL.64 [R1+0x320], R36 ;  /* 0x0003202401007387 */ /* 0x0001e20000100a00 */
[----:B-1----:R-:W-:-:S03]  /*105a0*/  IMAD.WIDE R10, R35, 0x2, R2 ;  /* 0x00000002230a7825 */ /* 0x002fc600078e0202 */
[----:B------:R-:W4:Y:S04]  /*105b0*/  LDL.LU R14, [R1+0x2dc] ;  /* 0x0002dc00010e7983 */ /* 0x000f280000300800 */
[----:B------:R-:W4:Y:S04]  /*105c0*/  LDL.LU R7, [R1+0x2d8] ;  /* 0x0002d80001077983 */ /* 0x000f280000300800 */
[----:B------:R1:W-:Y:S04]  /*105d0*/  STL.64 [R1+0x858], R10 ;  /* 0x0008580a01007387 */ /* 0x0003e80000100a00 */
[----:B------:R-:W4:Y:S04]  /*105e0*/  LDL.LU R34, [R1+0x2d4] ;  /* 0x0002d40001227983 */ /* 0x000f280000300800 */
[----:B------:R-:W4:Y:S01]  /*105f0*/  LDL.LU R35, [R1+0x2d0] ;  /* 0x0002d00001237983 */ /* 0x000f220000300800 */
[----:B0-----:R-:W-:-:S03]  /*10600*/  IMAD.WIDE R36, R8, 0x2, R2 ;  /* 0x0000000208247825 */ /* 0x001fc600078e0202 */
[----:B------:R-:W4:Y:S01]  /*10610*/  LDL.LU R8, [R1+0x2cc] ;  /* 0x0002cc0001087983 */ /* 0x000f220000300800 */
[----:B-1----:R-:W-:-:S05]  /*10620*/  IMAD.WIDE R10, R4, 0x2, R2 ;  /* 0x00000002040a7825 */ /* 0x002fca00078e0202 */
[----:B------:R0:W-:Y:S04]  /*10630*/  STL.64 [R1+0x318], R10 ;  /* 0x0003180a01007387 */ /* 0x0001e80000100a00 */
[----:B------:R-:W-:Y:S01]  /*10640*/  STL.64 [R1+0x890], R36 ;  /* 0x0008902401007387 */ /* 0x000fe20000100a00 */
[----:B0-----:R-:W-:-:S04]  /*10650*/  IMAD.WIDE R10, R5, 0x2, R2 ;  /* 0x00000002050a7825 */ /* 0x001fc800078e0202 */
[--C-:B--2---:R-:W-:Y:S02]  /*10660*/  IMAD.WIDE R4, R9, 0x2, R2.reuse ;  /* 0x0000000209047825 */ /* 0x104fe400078e0202 */
[----:B------:R-:W2:Y:S04]  /*10670*/  LDL.LU R9, [R1+0x2c8] ;  /* 0x0002c80001097983 */ /* 0x000ea80000300800 */
[----:B------:R3:W-:Y:S04]  /*10680*/  STL.64 [R1+0x310], R10 ;  /* 0x0003100a01007387 */ /* 0x0007e80000100a00 */
[----:B------:R0:W-:Y:S01]  /*10690*/  STL.64 [R1+0x8c8], R4 ;  /* 0x0008c80401007387 */ /* 0x0001e20000100a00 */
[----:B---3--:R-:W-:-:S03]  /*106a0*/  IMAD.WIDE R10, R38, 0x2, R2 ;  /* 0x00000002260a7825 */ /* 0x008fc600078e0202 */
[----:B0-----:R-:W3:Y:S04]  /*106b0*/  LDL.LU R4, [R1+0x2c4] ;  /* 0x0002c40001047983 */ /* 0x001ee80000300800 */
[----:B------:R-:W3:Y:S04]  /*106c0*/  LDL.LU R5, [R1+0x2c0] ;  /* 0x0002c00001057983 */ /* 0x000ee80000300800 */
[----:B------:R0:W-:Y:S04]  /*106d0*/  STL.64 [R1+0x308], R10 ;  /* 0x0003080a01007387 */ /* 0x0001e80000100a00 */
[----:B------:R-:W3:Y:S01]  /*106e0*/  LDL.LU R38, [R1+0x2bc] ;  /* 0x0002bc0001267983 */ /* 0x000ee20000300800 */
[----:B----4-:R-:W-:-:S05]  /*106f0*/  IMAD.WIDE R36, R33, 0x2, R2 ;  /* 0x0000000221247825 */ /* 0x010fca00078e0202 */
[----:B------:R-:W-:Y:S01]  /*10700*/  STL.64 [R1+0x8f8], R36 ;  /* 0x0008f82401007387 */ /* 0x000fe20000100a00 */
[----:B------:R-:W-:-:S04]  /*10710*/  IMAD.WIDE R32, R22, 0x2, R2 ;  /* 0x0000000216207825 */ /* 0x000fc800078e0202 */
[--C-:B0-----:R-:W-:Y:S02]  /*10720*/  IMAD.WIDE R10, R39, 0x2, R2.reuse ;  /* 0x00000002270a7825 */ /* 0x101fe400078e0202 */
[----:B------:R-:W4:Y:S02]  /*10730*/  LDL.LU R39, [R1+0x2b8] ;  /* 0x0002b80001277983 */ /* 0x000f240000300800 */
[--C-:B------:R-:W-:Y:S02]  /*10740*/  IMAD.WIDE R22, R23, 0x2, R2.reuse ;  /* 0x0000000217167825 */ /* 0x100fe400078e0202 */
[----:B------:R0:W-:Y:S04]  /*10750*/  STL.64 [R1+0x300], R32 ;  /* 0x0003002001007387 */ /* 0x0001e80000100a00 */
[----:B------:R1:W-:Y:S01]  /*10760*/  STL.64 [R1+0x920], R10 ;  /* 0x0009200a01007387 */ /* 0x0003e20000100a00 */
[----:B0-----:R-:W-:-:S04]  /*10770*/  IMAD.WIDE R32, R15, 0x2, R2 ;  /* 0x000000020f207825 */ /* 0x001fc800078e0202 */
[--C-:B-1----:R-:W-:Y:S02]  /*10780*/  IMAD.WIDE R10, R12, 0x2, R2.reuse ;  /* 0x000000020c0a7825 */ /* 0x102fe400078e0202 */
[----:B------:R-:W4:Y:S04]  /*10790*/  LDL.LU R12, [R1+0x2b4] ;  /* 0x0002b400010c7983 */ /* 0x000f280000300800 */
[----:B------:R0:W-:Y:S04]  /*107a0*/  STL.64 [R1+0x2f8], R22 ;  /* 0x0002f81601007387 */ /* 0x0001e80000100a00 */
[----:B------:R1:W-:Y:S04]  /*107b0*/  STL.64 [R1+0x958], R10 ;  /* 0x0009580a01007387 */ /* 0x0003e80000100a00 */
[----:B------:R-:W-:Y:S01]  /*107c0*/  STL.64 [R1+0x2f0], R32 ;  /* 0x0002f02001007387 */ /* 0x000fe20000100a00 */
[----:B0-----:R-:W-:-:S03]  /*107d0*/  IMAD.WIDE R22, R26, 0x2, R2 ;  /* 0x000000021a167825 */ /* 0x001fc600078e0202 */
[----:B------:R-:W4:Y:S01]  /*107e0*/  LDL.LU R26, [R1+0x2b0] ;  /* 0x0002b000011a7983 */ /* 0x000f220000300800 */
[----:B-1----:R-:W-:-:S05]  /*107f0*/  IMAD.WIDE R10, R13, 0x2, R2 ;  /* 0x000000020d0a7825 */ /* 0x002fca00078e0202 */
[----:B------:R0:W-:Y:S04]  /*10800*/  STL.64 [R1+0x990], R10 ;  /* 0x0009900a01007387 */ /* 0x0001e80000100a00 */
[----:B------:R1:W-:Y:S01]  /*10810*/  STL.64 [R1+0x2e8], R22 ;  /* 0x0002e81601007387 */ /* 0x0003e20000100a00 */
[----:B0-----:R-:W-:-:S03]  /*10820*/  IMAD.WIDE R10, R27, 0x2, R2 ;  /* 0x000000021b0a7825 */ /* 0x001fc600078e0202 */
[----:B------:R-:W4:Y:S04]  /*10830*/  LDL.LU R27, [R1+0x2ac] ;  /* 0x0002ac00011b7983 */ /* 0x000f280000300800 */
[----:B------:R-:W4:Y:S04]  /*10840*/  LDL.LU R15, [R1+0x2a8] ;  /* 0x0002a800010f7983 */ /* 0x000f280000300800 */
[----:B------:R0:W-:Y:S04]  /*10850*/  STL.64 [R1+0x9c0], R10 ;  /* 0x0009c00a01007387 */ /* 0x0001e80000100a00 */
[----:B------:R-:W4:Y:S01]  /*10860*/  LDL.LU R13, [R1+0x2a4] ;  /* 0x0002a400010d7983 */ /* 0x000f220000300800 */
[----:B-1----:R-:W-:-:S03]  /*10870*/  IMAD.WIDE R22, R6, 0x2, R2 ;  /* 0x0000000206167825 */ /* 0x002fc600078e0202 */
[----:B------:R-:W4:Y:S04]  /*10880*/  LDL.LU R6, [R1+0x2a0] ;  /* 0x0002a00001067983 */ /* 0x000f280000300800 */
[----:B------:R1:W-:Y:S01]  /*10890*/  STL.64 [R1+0x2e0], R22 ;  /* 0x0002e01601007387 */ /* 0x0003e20000100a00 */
[----:B0-----:R-:W-:-:S04]  /*108a0*/  IMAD.WIDE R10, R14, 0x2, R2 ;  /* 0x000000020e0a7825 */ /* 0x001fc800078e0202 */
[--C-:B------:R-:W-:Y:S01]  /*108b0*/  IMAD.WIDE R32, R7, 0x2, R2.reuse ;  /* 0x0000000207207825 */ /* 0x100fe200078e0202 */
[----:B------:R0:W-:Y:S04]  /*108c0*/  STL.64 [R1+0x9e8], R10 ;  /* 0x0009e80a01007387 */ /* 0x0001e80000100a00 */
[----:B------:R-:W-:Y:S01]  /*108d0*/  STL.64 [R1+0x2d8], R32 ;  /* 0x0002d82001007387 */ /* 0x000fe20000100a00 */
[----:B-1----:R-:W-:-:S03]  /*108e0*/  IMAD.WIDE R22, R34, 0x2, R2 ;  /* 0x0000000222167825 */ /* 0x002fc600078e0202 */
[----:B------:R-:W4:Y:S01]  /*108f0*/  LDL.LU R7, [R1+0x294] ;  /* 0x0002940001077983 */ /* 0x000f220000300800 */
[----:B0-----:R-:W-:-:S03]  /*10900*/  IMAD.WIDE R10, R35, 0x2, R2 ;  /* 0x00000002230a7825 */ /* 0x001fc600078e0202 */
[----:B------:R-:W-:Y:S04]  /*10910*/  STL.64 [R1+0xa20], R22 ;  /* 0x000a201601007387 */ /* 0x000fe80000100a00 */
[----:B------:R-:W4:Y:S04]  /*10920*/  LDL.LU R34, [R1+0x290] ;  /* 0x0002900001227983 */ /* 0x000f280000300800 */
[----:B------:R0:W-:Y:S04]  /*10930*/  STL.64 [R1+0x2d0], R10 ;  /* 0x0002d00a01007387 */ /* 0x0001e80000100a00 */
[----:B------:R-:W4:Y:S01]  /*10940*/  LDL.LU R35, [R1+0x28c] ;  /* 0x00028c0001237983 */ /* 0x000f220000300800 */
[----:B0-----:R-:W-:-:S03]  /*10950*/  IMAD.WIDE R10, R8, 0x2, R2 ;  /* 0x00000002080a7825 */ /* 0x001fc600078e0202 */
[----:B------:R-:W4:Y:S04]  /*10960*/  LDL.LU R8, [R1+0x288] ;  /* 0x0002880001087983 */ /* 0x000f280000300800 */
[----:B------:R2:W-:Y:S02]  /*10970*/  STL.64 [R1+0xa58], R10 ;  /* 0x000a580a01007387 */ /* 0x0005e40000100a00 */
[--C-:B--2---:R-:W-:Y:S02]  /*10980*/  IMAD.WIDE R10, R9, 0x2, R2.reuse ;  /* 0x00000002090a7825 */ /* 0x104fe400078e0202 */
[----:B------:R-:W2:Y:S04]  /*10990*/  LDL.LU R9, [R1+0x284] ;  /* 0x0002840001097983 */ /* 0x000ea80000300800 */
[----:B------:R0:W-:Y:S01]  /*109a0*/  STL.64 [R1+0x2c8], R10 ;  /* 0x0002c80a01007387 */ /* 0x0001e20000100a00 */
[----:B---3--:R-:W-:-:S04]  /*109b0*/  IMAD.WIDE R22, R4, 0x2, R2 ;  /* 0x0000000204167825 */ /* 0x008fc800078e0202 */
[--C-:B------:R-:W-:Y:S01]  /*109c0*/  IMAD.WIDE R4, R5, 0x2, R2.reuse ;  /* 0x0000000205047825 */ /* 0x100fe200078e0202 */
[----:B------:R1:W-:Y:S03]  /*109d0*/  STL.64 [R1+0xa88], R22 ;  /* 0x000a881601007387 */ /* 0x0003e60000100a00 */
[--C-:B0-----:R-:W-:Y:S01]  /*109e0*/  IMAD.WIDE R10, R38, 0x2, R2.reuse ;  /* 0x00000002260a7825 */ /* 0x101fe200078e0202 */
[----:B-1----:R-:W3:Y:S04]  /*109f0*/  LDL.LU R23, [R1+0x278] ;  /* 0x0002780001177983 */ /* 0x002ee80000300800 */
[----:B------:R0:W-:Y:S04]  /*10a00*/  STL.64 [R1+0x2c0], R4 ;  /* 0x0002c00401007387 */ /* 0x0001e80000100a00 */
[----:B0-----:R-:W3:Y:S04]  /*10a10*/  LDL.LU R4, [R1+0x274] ;  /* 0x0002740001047983 */ /* 0x001ee80000300800 */
[----:B------:R4:W-:Y:S04]  /*10a20*/  STL.64 [R1+0xab0], R10 ;  /* 0x000ab00a01007387 */ /* 0x0009e80000100a00 */
[----:B------:R-:W3:Y:S01]  /*10a30*/  LDL.LU R38, [R1+0x270] ;  /* 0x0002700001267983 */ /* 0x000ee20000300800 */
[----:B----4-:R-:W-:-:S03]  /*10a40*/  IMAD.WIDE R10, R39, 0x2, R2 ;  /* 0x00000002270a7825 */ /* 0x010fc600078e0202 */
[----:B------:R-:W4:Y:S04]  /*10a50*/  LDL.LU R39, [R1+0x26c] ;  /* 0x00026c0001277983 */ /* 0x000f280000300800 */
[----:B------:R-:W4:Y:S04]  /*10a60*/  LDL.LU R5, [R1+0x268] ;  /* 0x0002680001057983 */ /* 0x000f280000300800 */
[----:B------:R0:W-:Y:S04]  /*10a70*/  STL.64 [R1+0x2b8], R10 ;  /* 0x0002b80a01007387 */ /* 0x0001e80000100a00 */
[----:B------:R-:W4:Y:S04]  /*10a80*/  LDL.LU R37, [R1+0x264] ;  /* 0x0002640001257983 */ /* 0x000f280000300800 */
[----:B------:R-:W4:Y:S01]  /*10a90*/  LDL.LU R32, [R1+0x260] ;  /* 0x0002600001207983 */ /* 0x000f220000300800 */
[----:B0-----:R-:W-:-:S05]  /*10aa0*/  IMAD.WIDE R10, R12, 0x2, R2 ;  /* 0x000000020c0a7825 */ /* 0x001fca00078e0202 */
[----:B------:R0:W-:Y:S04]  /*10ab0*/  STL.64 [R1+0xae8], R10 ;  /* 0x000ae80a01007387 */ /* 0x0001e80000100a00 */
[----:B------:R-:W4:Y:S01]  /*10ac0*/  LDL.LU R33, [R1+0x25c] ;  /* 0x00025c0001217983 */ /* 0x000f220000300800 */
[----:B0-----:R-:W-:-:S05]  /*10ad0*/  IMAD.WIDE R10, R26, 0x2, R2 ;  /* 0x000000021a0a7825 */ /* 0x001fca00078e0202 */
[----:B------:R0:W-:Y:S01]  /*10ae0*/  STL.64 [R1+0x2b0], R10 ;  /* 0x0002b00a01007387 */ /* 0x0001e20000100a00 */
[----:B------:R-:W-:-:S03]  /*10af0*/  IMAD.WIDE R26, R27, 0x2, R2 ;  /* 0x000000021b1a7825 */ /* 0x000fc600078e0202 */
[----:B0-----:R-:W4:Y:S04]  /*10b00*/  LDL.LU.64 R10, [R1+0x30a8] ;  /* 0x0030a800010a7983 */ /* 0x001f280000300a00 */
[----:B------:R-:W4:Y:S04]  /*10b10*/  LDL.LU R12, [R1+0x258] ;  /* 0x00025800010c7983 */ /* 0x000f280000300800 */
[----:B------:R0:W-:Y:S04]  /*10b20*/  STL.64 [R1+0xb20], R26 ;  /* 0x000b201a01007387 */ /* 0x0001e80000100a00 */
[----:B0-----:R-:W2:Y:S01]  /*10b30*/  LDL.LU.64 R26, [R1+0x30a0] ;  /* 0x0030a000011a7983 */ /* 0x001ea20000300a00 */
[----:B------:R-:W-:-:S05]  /*10b40*/  IMAD.WIDE R14, R15, 0x2, R2 ;  /* 0x000000020f0e7825 */ /* 0x000fca00078e0202 */
[----:B------:R0:W-:Y:S02]  /*10b50*/  STL.64 [R1+0x2a8], R14 ;  /* 0x0002a80e01007387 */ /* 0x0001e40000100a00 */
[--C-:B0-----:R-:W-:Y:S02]  /*10b60*/  IMAD.WIDE R14, R13, 0x2, R2.reuse ;  /* 0x000000020d0e7825 */ /* 0x101fe400078e0202 */
[----:B------:R-:W4:Y:S04]  /*10b70*/  LDL.LU R13, [R1+0x42c] ;  /* 0x00042c00010d7983 */ /* 0x000f280000300800 */
[----:B------:R0:W-:Y:S02]  /*10b80*/  STL.64 [R1+0xb50], R14 ;  /* 0x000b500e01007387 */ /* 0x0001e40000100a00 */
[----:B0-----:R-:W-:-:S05]  /*10b90*/  IMAD.WIDE R14, R6, 0x2, R2 ;  /* 0x00000002060e7825 */ /* 0x001fca00078e0202 */
[----:B------:R2:W-:Y:S01]  /*10ba0*/  STL.64 [R1+0x2a0], R14 ;  /* 0x0002a00e01007387 */ /* 0x0005e20000100a00 */
[----:B------:R-:W-:-:S04]  /*10bb0*/  IMAD.WIDE R6, R7, 0x2, R2 ;  /* 0x0000000207067825 */ /* 0x000fc800078e0202 */
[----:B--2---:R-:W-:-:S04]  /*10bc0*/  IMAD.WIDE R14, R26, 0x2, R2 ;  /* 0x000000021a0e7825 */ /* 0x004fc800078e0202 */
[--C-:B------:R-:W-:Y:S01]  /*10bd0*/  IMAD.WIDE R26, R27, 0x2, R2.reuse ;  /* 0x000000021b1a7825 */ /* 0x100fe200078e0202 */
[----:B------:R0:W-:Y:S04]  /*10be0*/  STL.64 [R1+0xb78], R14 ;  /* 0x000b780e01007387 */ /* 0x0001e80000100a00 */
[----:B0-----:R-:W2:Y:S04]  /*10bf0*/  LDL.LU.64 R14, [R1+0x248] ;  /* 0x00024800010e7983 */ /* 0x001ea80000300a00 */
[----:B------:R0:W-:Y:S04]  /*10c00*/  STL.64 [R1+0x298], R26 ;  /* 0x0002981a01007387 */ /* 0x0001e80000100a00 */
[----:B0-----:R-:W2:Y:S04]  /*10c10*/  LDL.LU.64 R26, [R1+0x1f0] ;  /* 0x0001f000011a7983 */ /* 0x001ea80000300a00 */
[----:B------:R0:W-:Y:S02]  /*10c20*/  STL.64 [R1+0xbb0], R6 ;  /* 0x000bb00601007387 */ /* 0x0001e40000100a00 */
[----:B0-----:R-:W-:-:S04]  /*10c30*/  IMAD.WIDE R6, R34, 0x2, R2 ;  /* 0x0000000222067825 */ /* 0x001fc800078e0202 */
[--C-:B------:R-:W-:Y:S01]  /*10c40*/  IMAD.WIDE R34, R35, 0x2, R2.reuse ;  /* 0x0000000223227825 */ /* 0x100fe200078e0202 */
[----:B------:R0:W-:Y:S04]  /*10c50*/  STL.64 [R1+0x290], R6 ;  /* 0x0002900601007387 */ /* 0x0001e80000100a00 */
[----:B0-----:R-:W2:Y:S04]  /*10c60*/  LDL.LU.64 R6, [R1+0x178] ;  /* 0x0001780001067983 */ /* 0x001ea80000300a00 */
[----:B------:R0:W-:Y:S02]  /*10c70*/  STL.64 [R1+0xbe8], R34 ;  /* 0x000be82201007387 */ /* 0x0001e40000100a00 */
[----:B0-----:R-:W-:-:S04]  /*10c80*/  IMAD.WIDE R34, R8, 0x2, R2 ;  /* 0x0000000208227825 */ /* 0x001fc800078e0202 */
[--C-:B------:R-:W-:Y:S01]  /*10c90*/  IMAD.WIDE R8, R9, 0x2, R2.reuse ;  /* 0x0000000209087825 */ /* 0x100fe200078e0202 */
[----:B------:R0:W-:Y:S04]  /*10ca0*/  STL.64 [R1+0x288], R34 ;  /* 0x0002882201007387 */ /* 0x0001e80000100a00 */
[----:B0-----:R-:W2:Y:S04]  /*10cb0*/  LDL.LU.64 R34, [R1+0xb8] ;  /* 0x0000b80001227983 */ /* 0x001ea80000300a00 */
[----:B------:R0:W-:Y:S04]  /*10cc0*/  STL.64 [R1+0xc18], R8 ;  /* 0x000c180801007387 */ /* 0x0001e80000100a00 */
[----:B0-----:R-:W3:Y:S02]  /*10cd0*/  LDL.LU R8, [R1+0x309c] ;  /* 0x00309c0001087983 */ /* 0x001ee40000300800 */
[----:B---3--:R-:W-:-:S05]  /*10ce0*/  IMAD.WIDE R8, R8, 0x2, R2 ;  /* 0x0000000208087825 */ /* 0x008fca00078e0202 */
[----:B------:R0:W-:Y:S04]  /*10cf0*/  STL.64 [R1+0x280], R8 ;  /* 0x0002800801007387 */ /* 0x0001e80000100a00 */
[----:B0-----:R-:W3:Y:S01]  /*10d00*/  LDL.LU R9, [R1+0x3098] ;  /* 0x0030980001097983 */ /* 0x001ee20000300800 */
[----:B------:R-:W-:-:S04]  /*10d10*/  IMAD.WIDE R22, R23, 0x2, R2 ;  /* 0x0000000217167825 */ /* 0x000fc800078e0202 */
[----:B---3--:R-:W-:-:S05]  /*10d20*/  IMAD.WIDE R8, R9, 0x2, R2 ;  /* 0x0000000209087825 */ /* 0x008fca00078e0202 */
[----:B------:R0:W-:Y:S04]  /*10d30*/  STL.64 [R1+0xc48], R8 ;  /* 0x000c480801007387 */ /* 0x0001e80000100a00 */
[----:B0-----:R-:W3:Y:S04]  /*10d40*/  LDL.LU.64 R8, [R1+0x240] ;  /* 0x0002400001087983 */ /* 0x001ee80000300a00 */
[----:B------:R0:W-:Y:S02]  /*10d50*/  STL.64 [R1+0x278], R22 ;  /* 0x0002781601007387 */ /* 0x0001e40000100a00 */
[----:B0-----:R-:W-:-:S05]  /*10d60*/  IMAD.WIDE R22, R4, 0x2, R2 ;  /* 0x0000000204167825 */ /* 0x001fca00078e0202 */
[----:B------:R0:W-:Y:S02]  /*10d70*/  STL.64 [R1+0xc88], R22 ;  /* 0x000c881601007387 */ /* 0x0001e40000100a00 */
[----:B0-----:R-:W-:-:S04]  /*10d80*/  IMAD.WIDE R22, R38, 0x2, R2 ;  /* 0x0000000226167825 */ /* 0x001fc800078e0202 */
[--C-:B----4-:R-:W-:Y:S01]  /*10d90*/  IMAD.WIDE R38, R39, 0x2, R2.reuse ;  /* 0x0000000227267825 */ /* 0x110fe200078e0202 */
[----:B------:R0:W-:Y:S04]  /*10da0*/  STL.64 [R1+0x270], R22 ;  /* 0x0002701601007387 */ /* 0x0001e80000100a00 */
[----:B0-----:R-:W4:Y:S04]  /*10db0*/  LDL.LU.64 R22, [R1+0x1e8] ;  /* 0x0001e80001167983 */ /* 0x001f280000300a00 */
[----:B------:R0:W-:Y:S04]  /*10dc0*/  STL.64 [R1+0xcc0], R38 ;  /* 0x000cc02601007387 */ /* 0x0001e80000100a00 */
[----:B0-----:R-:W2:Y:S01]  /*10dd0*/  LDL.LU.64 R38, [R1+0x3090] ;  /* 0x0030900001267983 */ /* 0x001ea20000300a00 */
[----:B------:R-:W-:-:S05]  /*10de0*/  IMAD.WIDE R4, R5, 0x2, R2 ;  /* 0x0000000205047825 */ /* 0x000fca00078e0202 */
[----:B------:R0:W-:Y:S04]  /*10df0*/  STL.64 [R1+0x268], R4 ;  /* 0x0002680401007387 */ /* 0x0001e80000100a00 */
[----:B0-----:R-:W4:Y:S01]  /*10e00*/  LDL.LU.64 R4, [R1+0x170] ;  /* 0x0001700001047983 */ /* 0x001f220000300a00 */
[----:B------:R-:W-:-:S05]  /*10e10*/  IMAD.WIDE R36, R37, 0x2, R2 ;  /* 0x0000000225247825 */ /* 0x000fca00078e0202 */
[----:B------:R0:W-:Y:S02]  /*10e20*/  STL.64 [R1+0xcf0], R36 ;  /* 0x000cf02401007387 */ /* 0x0001e40000100a00 */
[----:B0-----:R-:W-:-:S05]  /*10e30*/  IMAD.WIDE R36, R32, 0x2, R2 ;  /* 0x0000000220247825 */ /* 0x001fca00078e0202 */
[----:B------:R0:W-:Y:S02]  /*10e40*/  STL.64 [R1+0x260], R36 ;  /* 0x0002602401007387 */ /* 0x0001e40000100a00 */
[--C-:B0-----:R-:W-:Y:S02]  /*10e50*/  IMAD.WIDE R36, R33, 0x2, R2.reuse ;  /* 0x0000000221247825 */ /* 0x101fe400078e0202 */
[----:B------:R-:W4:Y:S04]  /*10e60*/  LDL.LU.64 R32, [R1+0x238] ;  /* 0x0002380001207983 */ /* 0x000f280000300a00 */
[----:B------:R0:W-:Y:S02]  /*10e70*/  STL.64 [R1+0xd18], R36 ;  /* 0x000d182401007387 */ /* 0x0001e40000100a00 */
[----:B0-----:R-:W-:-:S05]  /*10e80*/  IMAD.WIDE R36, R12, 0x2, R2 ;  /* 0x000000020c247825 */ /* 0x001fca00078e0202 */
[----:B------:R2:W-:Y:S01]  /*10e90*/  STL.64 [R1+0x258], R36 ;  /* 0x0002582401007387 */ /* 0x0005e20000100a00 */
[----:B------:R-:W-:-:S04]  /*10ea0*/  IMAD.WIDE R30, R58, 0x2, R2 ;  /* 0x000000023a1e7825 */ /* 0x000fc800078e0202 */
        /* <DEDUP_REMOVED lines=16> */
[----:B--2---:R-:W-:-:S05]  /*10fb0*/  IMAD.WIDE R36, R38, 0x2, R2 ;  /* 0x0000000226247825 */ /* 0x004fca00078e0202 */
[----:B------:R0:W-:Y:S02]  /*10fc0*/  STL.64 [R1+0xd50], R36 ;  /* 0x000d502401007387 */ /* 0x0001e40000100a00 */
[--C-:B0-----:R-:W-:Y:S02]  /*10fd0*/  IMAD.WIDE R36, R39, 0x2, R2.reuse ;  /* 0x0000000227247825 */ /* 0x101fe400078e0202 */
[----:B------:R-:W2:Y:S04]  /*10fe0*/  LDL.LU.64 R38, [R1+0x1e0] ;  /* 0x0001e00001267983 */ /* 0x000ea80000300a00 */
[----:B------:R0:W-:Y:S02]  /*10ff0*/  STL.64 [R1+0x250], R36 ;  /* 0x0002502401007387 */ /* 0x0001e40000100a00 */
[----:B0-----:R-:W-:-:S02]  /*11000*/  IMAD.WIDE R36, R13, 0x2, R2 ;  /* 0x000000020d247825 */ /* 0x001fc400078e0202 */
[----:B------:R-:W2:Y:S02]  /*11010*/  LDL.LU.64 R12, [R1+0x168] ;  /* 0x00016800010c7983 */ /* 0x000ea40000300a00 */
[----:B------:R-:W-:Y:S02]  /*11020*/  IMAD.WIDE R2, R0, 0x2, R2 ;  /* 0x0000000200027825 */ /* 0x000fe400078e0202 */
[----:B------:R-:W-:Y:S02]  /*11030*/  STL.64 [R1+0x428], R36 ;  /* 0x0004282401007387 */ /* 0x000fe40000100a00 */
[----:B------:R-:W-:Y:S02]  /*11040*/  IMAD.MOV.U32 R0, RZ, RZ, R15 ;  /* 0x000000ffff007224 */ /* 0x000fe400078e000f */
[----:B------:R0:W-:Y:S04]  /*11050*/  STL [R1+0x2f5c], R14 ;  /* 0x002f5c0e01007387 */ /* 0x0001e80000100800 */
[----:B------:R-:W-:Y:S04]  /*11060*/  STL [R1+0x2f58], R26 ;  /* 0x002f581a01007387 */ /* 0x000fe80000100800 */
[----:B------:R1:W-:Y:S04]  /*11070*/  STL [R1+0x2f54], R0 ;  /* 0x002f540001007387 */ /* 0x0003e80000100800 */
[----:B0-----:R-:W2:Y:S01]  /*11080*/  LDL.LU.64 R14, [R1+0x230] ;  /* 0x00023000010e7983 */ /* 0x001ea20000300a00 */
[----:B-1----:R-:W-:-:S03]  /*11090*/  IMAD.MOV.U32 R0, RZ, RZ, R27 ;  /* 0x000000ffff007224 */ /* 0x002fc600078e001b */
[----:B------:R-:W-:Y:S04]  /*110a0*/  STL [R1+0x2f50], R6 ;  /* 0x002f500601007387 */ /* 0x000fe80000100800 */
[----:B------:R0:W-:Y:S04]  /*110b0*/  STL [R1+0x2f4c], R0 ;  /* 0x002f4c0001007387 */ /* 0x0001e80000100800 */
[----:B------:R-:W2:Y:S01]  /*110c0*/  LDL.LU.64 R26, [R1+0x1d8] ;  /* 0x0001d800011a7983 */ /* 0x000ea20000300a00 */
[----:B0-----:R-:W-:-:S03]  /*110d0*/  IMAD.MOV.U32 R0, RZ, RZ, R7 ;  /* 0x000000ffff007224 */ /* 0x001fc600078e0007 */
[----:B------:R-:W-:Y:S04]  /*110e0*/  STL [R1+0x2f48], R34 ;  /* 0x002f482201007387 */ /* 0x000fe80000100800 */
[----:B------:R0:W-:Y:S04]  /*110f0*/  STL [R1+0x2f44], R0 ;  /* 0x002f440001007387 */ /* 0x0001e80000100800 */
[----:B------:R-:W2:Y:S01]  /*11100*/  LDL.LU.64 R6, [R1+0x160] ;  /* 0x0001600001067983 */ /* 0x000ea20000300a00 */
[----:B0-----:R-:W-:-:S03]  /*11110*/  IMAD.MOV.U32 R0, RZ, RZ, R35 ;  /* 0x000000ffff007224 */ /* 0x001fc600078e0023 */
[----:B------:R-:W2:Y:S04]  /*11120*/  LDL.LU.64 R34, [R1+0xa0] ;  /* 0x0000a00001227983 */ /* 0x000ea80000300a00 */
[----:B------:R0:W-:Y:S04]  /*11130*/  STL [R1+0x2f3c], R0 ;  /* 0x002f3c0001007387 */ /* 0x0001e80000100800 */
[----:B---3--:R1:W-:Y:S04]  /*11140*/  STL [R1+0x2f40], R8 ;  /* 0x002f400801007387 */ /* 0x0083e80000100800 */
[----:B------:R-:W3:Y:S01]  /*11150*/  LDL.LU.64 R36, [R1+0x228] ;  /* 0x0002280001247983 */ /* 0x000ee20000300a00 */
[----:B0-----:R-:W-:-:S03]  /*11160*/  IMAD.MOV.U32 R0, RZ, RZ, R9 ;  /* 0x000000ffff007224 */ /* 0x001fc600078e0009 */
[----:B-1----:R-:W3:Y:S04]  /*11170*/  LDL.LU.64 R8, [R1+0x1d0] ;  /* 0x0001d00001087983 */ /* 0x002ee80000300a00 */
[----:B------:R0:W-:Y:S04]  /*11180*/  STL [R1+0x2f34], R0 ;  /* 0x002f340001007387 */ /* 0x0001e80000100800 */
[----:B----4-:R1:W-:Y:S01]  /*11190*/  STL [R1+0x2f38], R22 ;  /* 0x002f381601007387 */ /* 0x0103e20000100800 */
[----:B0-----:R-:W-:-:S03]  /*111a0*/  IMAD.MOV.U32 R0, RZ, RZ, R23 ;  /* 0x000000ffff007224 */ /* 0x001fc600078e0017 */
[----:B-1----:R-:W4:Y:S04]  /*111b0*/  LDL.LU.64 R22, [R1+0x158] ;  /* 0x0001580001167983 */ /* 0x002f280000300a00 */
[----:B------:R0:W-:Y:S04]  /*111c0*/  STL [R1+0x2f2c], R0 ;  /* 0x002f2c0001007387 */ /* 0x0001e80000100800 */
[----:B------:R1:W-:Y:S01]  /*111d0*/  STL [R1+0x2f30], R4 ;  /* 0x002f300401007387 */ /* 0x0003e20000100800 */
[----:B0-----:R-:W-:-:S03]  /*111e0*/  IMAD.MOV.U32 R0, RZ, RZ, R5 ;  /* 0x000000ffff007224 */ /* 0x001fc600078e0005 */
[----:B-1----:R-:W2:Y:S04]  /*111f0*/  LDL.LU.64 R4, [R1+0x3088] ;  /* 0x0030880001047983 */ /* 0x002ea80000300a00 */
[----:B--2---:R-:W-:Y:S04]  /*11200*/  STL [R1+0x2f28], R4 ;  /* 0x002f280401007387 */ /* 0x004fe80000100800 */
[----:B------:R0:W-:Y:S04]  /*11210*/  STL [R1+0x2f24], R0 ;  /* 0x002f240001007387 */ /* 0x0001e80000100800 */
[----:B------:R-:W-:Y:S01]  /*11220*/  STL [R1+0x2f20], R32 ;  /* 0x002f202001007387 */ /* 0x000fe20000100800 */
[----:B0-----:R-:W-:-:S05]  /*11230*/  IMAD.MOV.U32 R0, RZ, RZ, R5 ;  /* 0x000000ffff007224 */ /* 0x001fca00078e0005 */
[----:B------:R0:W-:Y:S04]  /*11240*/  STL [R1+0x2f1c], R0 ;  /* 0x002f1c0001007387 */ /* 0x0001e80000100800 */
[----:B------:R-:W2:Y:S01]  /*11250*/  LDL.LU.64 R4, [R1+0x220] ;  /* 0x0002200001047983 */ /* 0x000ea20000300a00 */
[----:B0-----:R-:W-:-:S03]  /*11260*/  IMAD.MOV.U32 R0, RZ, RZ, R33 ;  /* 0x000000ffff007224 */ /* 0x001fc600078e0021 */
[----:B------:R-:W2:Y:S04]  /*11270*/  LDL.LU.64 R32, [R1+0x1c8] ;  /* 0x0001c80001207983 */ /* 0x000ea80000300a00 */
[----:B------:R0:W-:Y:S04]  /*11280*/  STL [R1+0x2f14], R0 ;  /* 0x002f140001007387 */ /* 0x0001e80000100800 */
[----:B------:R1:W-:Y:S01]  /*11290*/  STL [R1+0x2f18], R38 ;  /* 0x002f182601007387 */ /* 0x0003e20000100800 */
[----:B0-----:R-:W-:-:S03]  /*112a0*/  IMAD.MOV.U32 R0, RZ, RZ, R39 ;  /* 0x000000ffff007224 */ /* 0x001fc600078e0027 */
[----:B-1----:R-:W2:Y:S04]  /*112b0*/  LDL.LU.64 R38, [R1+0x150] ;  /* 0x0001500001267983 */ /* 0x002ea80000300a00 */
[----:B------:R0:W-:Y:S04]  /*112c0*/  STL [R1+0x2f0c], R0 ;  /* 0x002f0c0001007387 */ /* 0x0001e80000100800 */
[----:B------:R1:W-:Y:S01]  /*112d0*/  STL [R1+0x2f10], R12 ;  /* 0x002f100c01007387 */ /* 0x0003e20000100800 */
[----:B0-----:R-:W-:-:S03]  /*112e0*/  IMAD.MOV.U32 R0, RZ, RZ, R13 ;  /* 0x000000ffff007224 */ /* 0x001fc600078e000d */
[----:B-1----:R-:W3:Y:S04]  /*112f0*/  LDL.LU.64 R12, [R1+0x3080] ;  /* 0x00308000010c7983 */ /* 0x002ee80000300a00 */
[----:B---3--:R-:W-:Y:S04]  /*11300*/  STL [R1+0x2f08], R12 ;  /* 0x002f080c01007387 */ /* 0x008fe80000100800 */
[----:B------:R0:W-:Y:S04]  /*11310*/  STL [R1+0x2f04], R0 ;  /* 0x002f040001007387 */ /* 0x0001e80000100800 */
[----:B------:R-:W-:Y:S01]  /*11320*/  STL [R1+0x2f00], R14 ;  /* 0x002f000e01007387 */ /* 0x000fe20000100800 */
[----:B0-----:R-:W-:-:S05]  /*11330*/  IMAD.MOV.U32 R0, RZ, RZ, R13 ;  /* 0x000000ffff007224 */ /* 0x001fca00078e000d */
[----:B------:R0:W-:Y:S04]  /*11340*/  STL [R1+0x2efc], R0 ;  /* 0x002efc0001007387 */ /* 0x0001e80000100800 */
[----:B------:R-:W3:Y:S01]  /*11350*/  LDL.LU.64 R12, [R1+0x218] ;  /* 0x00021800010c7983 */ /* 0x000ee20000300a00 */
[----:B0-----:R-:W-:-:S03]  /*11360*/  IMAD.MOV.U32 R0, RZ, RZ, R15 ;  /* 0x000000ffff007224 */ /* 0x001fc600078e000f */
[----:B------:R-:W3:Y:S04]  /*11370*/  LDL.LU.64 R14, [R1+0x3078] ;  /* 0x00307800010e7983 */ /* 0x000ee80000300a00 */
[----:B------:R-:W-:Y:S04]  /*11380*/  STL [R1+0x2ef8], R26 ;  /* 0x002ef81a01007387 */ /* 0x000fe80000100800 */
[----:B------:R0:W-:Y:S02]  /*11390*/  STL [R1+0x2ef4], R0 ;  /* 0x002ef40001007387 */ /* 0x0001e40000100800 */
[----:B0-----:R-:W-:-:S02]  /*113a0*/  IMAD.MOV.U32 R0, RZ, RZ, R27 ;  /* 0x000000ffff007224 */ /* 0x001fc400078e001b */
[----:B------:R-:W3:Y:S04]  /*113b0*/  LDL.LU.64 R26, [R1+0x1c0] ;  /* 0x0001c000011a7983 */ /* 0x000ee80000300a00 */
[----:B------:R0:W-:Y:S04]  /*113c0*/  STL [R1+0x2eec], R0 ;  /* 0x002eec0001007387 */ /* 0x0001e80000100800 */
[----:B------:R1:W-:Y:S01]  /*113d0*/  STL [R1+0x2ef0], R6 ;  /* 0x002ef00601007387 */ /* 0x0003e20000100800 */
[----:B0-----:R-:W-:-:S03]  /*113e0*/  IMAD.MOV.U32 R0, RZ, RZ, R7 ;  /* 0x000000ffff007224 */ /* 0x001fc600078e0007 */
[----:B-1----:R-:W3:Y:S04]  /*113f0*/  LDL.LU.64 R6, [R1+0x3070] ;  /* 0x0030700001067983 */ /* 0x002ee80000300a00 */
[----:B------:R-:W-:Y:S04]  /*11400*/  STL [R1+0x2ee8], R34 ;  /* 0x002ee82201007387 */ /* 0x000fe80000100800 */
[----:B------:R0:W-:Y:S02]  /*11410*/  STL [R1+0x2ee4], R0 ;  /* 0x002ee40001007387 */ /* 0x0001e40000100800 */
[----:B0-----:R-:W-:-:S02]  /*11420*/  IMAD.MOV.U32 R0, RZ, RZ, R35 ;  /* 0x000000ffff007224 */ /* 0x001fc400078e0023 */
[----:B------:R-:W2:Y:S04]  /*11430*/  LDL.LU.64 R34, [R1+0x3068] ;  /* 0x0030680001227983 */ /* 0x000ea80000300a00 */
[----:B------:R-:W-:Y:S04]  /*11440*/  STL [R1+0x2ee0], R36 ;  /* 0x002ee02401007387 */ /* 0x000fe80000100800 */
[----:B------:R0:W-:Y:S04]  /*11450*/  STL [R1+0x2edc], R0 ;  /* 0x002edc0001007387 */ /* 0x0001e80000100800 */
[----:B------:R-:W-:Y:S01]  /*11460*/  STL [R1+0x2ed8], R8 ;  /* 0x002ed80801007387 */ /* 0x000fe20000100800 */
[----:B0-----:R-:W-:-:S05]  /*11470*/  IMAD.MOV.U32 R0, RZ, RZ, R37 ;  /* 0x000000ffff007224 */ /* 0x001fca00078e0025 */
[----:B------:R0:W-:Y:S04]  /*11480*/  STL [R1+0x2ed4], R0 ;  /* 0x002ed40001007387 */ /* 0x0001e80000100800 */
[----:B------:R-:W3:Y:S01]  /*11490*/  LDL.LU.64 R36, [R1+0x210] ;  /* 0x0002100001247983 */ /* 0x000ee20000300a00 */
[----:B0-----:R-:W-:-:S03]  /*114a0*/  IMAD.MOV.U32 R0, RZ, RZ, R9 ;  /* 0x000000ffff007224 */ /* 0x001fc600078e0009 */
[----:B----4-:R-:W-:Y:S04]  /*114b0*/  STL [R1+0x2ed0], R22 ;  /* 0x002ed01601007387 */ /* 0x010fe80000100800 */
[----:B------:R0:W-:Y:S04]  /*114c0*/  STL [R1+0x2ecc], R0 ;  /* 0x002ecc0001007387 */ /* 0x0001e80000100800 */
[----:B------:R-:W4:Y:S01]  /*114d0*/  LDL.LU.64 R8, [R1+0x1b8] ;  /* 0x0001b80001087983 */ /* 0x000f220000300a00 */
[----:B0-----:R-:W-:-:S03]  /*114e0*/  IMAD.MOV.U32 R0, RZ, RZ, R23 ;  /* 0x000000ffff007224 */ /* 0x001fc600078e0017 */
[----:B--2---:R-:W-:Y:S04]  /*114f0*/  STL [R1+0x2ec8], R34 ;  /* 0x002ec82201007387 */ /* 0x004fe80000100800 */
[----:B------:R0:W-:Y:S04]  /*11500*/  STL [R1+0x2ec4], R0 ;  /* 0x002ec40001007387 */ /* 0x0001e80000100800 */
[----:B------:R-:W2:Y:S01]  /*11510*/  LDL.LU.64 R22, [R1+0x140] ;  /* 0x0001400001167983 */ /* 0x000ea20000300a00 */
[----:B0-----:R-:W-:-:S03]  /*11520*/  IMAD.MOV.U32 R0, RZ, RZ, R35 ;  /* 0x000000ffff007224 */ /* 0x001fc600078e0023 */
[----:B------:R-:W4:Y:S04]  /*11530*/  LDL.LU.64 R34, [R1+0x3060] ;  /* 0x0030600001227983 */ /* 0x000f280000300a00 */
[----:B------:R-:W-:Y:S04]  /*11540*/  STL [R1+0x2ec0], R4 ;  /* 0x002ec00401007387 */ /* 0x000fe80000100800 */
[----:B------:R0:W-:Y:S04]  /*11550*/  STL [R1+0x2ebc], R0 ;  /* 0x002ebc0001007387 */ /* 0x0001e80000100800 */
[----:B------:R-:W-:Y:S01]  /*11560*/  STL [R1+0x2eb8], R32 ;  /* 0x002eb82001007387 */ /* 0x000fe20000100800 */
[----:B0-----:R-:W-:-:S05]  /*11570*/  IMAD.MOV.U32 R0, RZ, RZ, R5 ;  /* 0x000000ffff007224 */ /* 0x001fca00078e0005 */
        /* <DEDUP_REMOVED lines=9> */
[----:B---3--:R1:W-:Y:S01]  /*11610*/  STL [R1+0x2ea8], R6 ;  /* 0x002ea80601007387 */ /* 0x0083e20000100800 */
[----:B0-----:R-:W-:-:S03]  /*11620*/  IMAD.MOV.U32 R0, RZ, RZ, R7 ;  /* 0x000000ffff007224 */ /* 0x001fc600078e0007 */
[----:B------:R-:W-:Y:S04]  /*11630*/  STL [R1+0x2ea0], R12 ;  /* 0x002ea00c01007387 */ /* 0x000fe80000100800 */
[----:B------:R0:W-:Y:S04]  /*11640*/  STL [R1+0x2e9c], R0 ;  /* 0x002e9c0001007387 */ /* 0x0001e80000100800 */
[----:B-1----:R-:W3:Y:S01]  /*11650*/  LDL.LU.64 R6, [R1+0x200] ;  /* 0x0002000001067983 */ /* 0x002ee20000300a00 */
[----:B0-----:R-:W-:-:S03]  /*11660*/  IMAD.MOV.U32 R0, RZ, RZ, R13 ;  /* 0x000000ffff007224 */ /* 0x001fc600078e000d */
[----:B------:R-:W3:Y:S04]  /*11670*/  LDL.LU.64 R12, [R1+0x1a8] ;  /* 0x0001a800010c7983 */ /* 0x000ee80000300a00 */
[----:B------:R0:W-:Y:S04]  /*11680*/  STL [R1+0x2e94], R0 ;  /* 0x002e940001007387 */ /* 0x0001e80000100800 */
[----:B------:R1:W-:Y:S01]  /*11690*/  STL [R1+0x2e98], R26 ;  /* 0x002e981a01007387 */ /* 0x0003e20000100800 */
[----:B0-----:R-:W-:-:S03]  /*116a0*/  IMAD.MOV.U32 R0, RZ, RZ, R27 ;  /* 0x000000ffff007224 */ /* 0x001fc600078e001b */
[----:B----4-:R-:W-:Y:S04]  /*116b0*/  STL [R1+0x2e90], R34 ;  /* 0x002e902201007387 */ /* 0x010fe80000100800 */
[----:B------:R0:W-:Y:S04]  /*116c0*/  STL [R1+0x2e8c], R0 ;  /* 0x002e8c0001007387 */ /* 0x0001e80000100800 */
[----:B-1----:R-:W4:Y:S01]  /*116d0*/  LDL.LU.64 R26, [R1+0x130] ;  /* 0x00013000011a7983 */ /* 0x002f220000300a00 */
[----:B0-----:R-:W-:-:S03]  /*116e0*/  IMAD.MOV.U32 R0, RZ, RZ, R35 ;  /* 0x000000ffff007224 */ /* 0x001fc600078e0023 */
[----:B------:R-:W-:Y:S04]  /*116f0*/  STL [R1+0x2e88], R14 ;  /* 0x002e880e01007387 */ /* 0x000fe80000100800 */
[----:B------:R0:W-:Y:S04]  /*11700*/  STL [R1+0x2e84], R0 ;  /* 0x002e840001007387 */ /* 0x0001e80000100800 */
[----:B------:R-:W4:Y:S01]  /*11710*/  LDL.LU.64 R34, [R1+0x1f8] ;  /* 0x0001f80001227983 */ /* 0x000f220000300a00 */
[----:B0-----:R-:W-:-:S05]  /*11720*/  IMAD.MOV.U32 R0, RZ, RZ, R15 ;  /* 0x000000ffff007224 */ /* 0x001fca00078e000f */
[----:B------:R0:W-:Y:S04]  /*11730*/  STL [R1+0x2e7c], R0 ;  /* 0x002e7c0001007387 */ /* 0x0001e80000100800 */
[----:B------:R1:W-:Y:S04]  /*11740*/  STL [R1+0x2e80], R36 ;  /* 0x002e802401007387 */ /* 0x0003e80000100800 */
[----:B------:R-:W4:Y:S01]  /*11750*/  LDL.LU.64 R14, [R1+0x1a0] ;  /* 0x0001a000010e7983 */ /* 0x000f220000300a00 */
[----:B0-----:R-:W-:-:S03]  /*11760*/  IMAD.MOV.U32 R0, RZ, RZ, R37 ;  /* 0x000000ffff007224 */ /* 0x001fc600078e0025 */
[----:B-1----:R-:W4:Y:S04]  /*11770*/  LDL.LU.64 R36, [R1+0x3058] ;  /* 0x0030580001247983 */ /* 0x002f280000300a00 */
[----:B------:R-:W-:Y:S04]  /*11780*/  STL [R1+0x2e78], R8 ;  /* 0x002e780801007387 */ /* 0x000fe80000100800 */
[----:B------:R0:W-:Y:S02]  /*11790*/  STL [R1+0x2e74], R0 ;  /* 0x002e740001007387 */ /* 0x0001e40000100800 */
[----:B0-----:R-:W-:-:S02]  /*117a0*/  IMAD.MOV.U32 R0, RZ, RZ, R9 ;  /* 0x000000ffff007224 */ /* 0x001fc400078e0009 */
[----:B------:R-:W4:Y:S04]  /*117b0*/  LDL.LU.64 R8, [R1+0x128] ;  /* 0x0001280001087983 */ /* 0x000f280000300a00 */
[----:B------:R0:W-:Y:S04]  /*117c0*/  STL [R1+0x2e6c], R0 ;  /* 0x002e6c0001007387 */ /* 0x0001e80000100800 */
[----:B--2---:R1:W-:Y:S01]  /*117d0*/  STL [R1+0x2e70], R22 ;  /* 0x002e701601007387 */ /* 0x0043e20000100800 */
[----:B0-----:R-:W-:-:S03]  /*117e0*/  IMAD.MOV.U32 R0, RZ, RZ, R23 ;  /* 0x000000ffff007224 */ /* 0x001fc600078e0017 */
[----:B-1----:R-:W2:Y:S04]  /*117f0*/  LDL.LU.64 R22, [R1+0x3050] ;  /* 0x0030500001167983 */ /* 0x002ea80000300a00 */
[----:B--2---:R-:W-:Y:S04]  /*11800*/  STL [R1+0x2e68], R22 ;  /* 0x002e681601007387 */ /* 0x004fe80000100800 */
[----:B------:R0:W-:Y:S02]  /*11810*/  STL [R1+0x2e64], R0 ;  /* 0x002e640001007387 */ /* 0x0001e40000100800 */
[----:B0-----:R-:W-:-:S02]  /*11820*/  IMAD.MOV.U32 R0, RZ, RZ, R23 ;  /* 0x000000ffff007224 */ /* 0x001fc400078e0017 */
        /* <DEDUP_REMOVED lines=13> */
[----:B---3--:R-:W-:Y:S04]  /*11900*/  STL [R1+0x2e48], R32 ;  /* 0x002e482001007387 */ /* 0x008fe80000100800 */
[----:B------:R0:W-:Y:S02]  /*11910*/  STL [R1+0x2e44], R0 ;  /* 0x002e440001007387 */ /* 0x0001e40000100800 */
[----:B0-----:R-:W-:-:S02]  /*11920*/  IMAD.MOV.U32 R0, RZ, RZ, R33 ;  /* 0x000000ffff007224 */ /* 0x001fc400078e0021 */
[----:B------:R-:W3:Y:S04]  /*11930*/  LDL.LU.64 R32, [R1+0x3038] ;  /* 0x0030380001207983 */ /* 0x000ee80000300a00 */
[----:B------:R-:W-:Y:S04]  /*11940*/  STL [R1+0x2e40], R6 ;  /* 0x002e400601007387 */ /* 0x000fe80000100800 */
[----:B------:R0:W-:Y:S04]  /*11950*/  STL [R1+0x2e3c], R0 ;  /* 0x002e3c0001007387 */ /* 0x0001e80000100800 */
[----:B------:R-:W-:Y:S01]  /*11960*/  STL [R1+0x2e38], R12 ;  /* 0x002e380c01007387 */ /* 0x000fe20000100800 */
[----:B0-----:R-:W-:-:S05]  /*11970*/  IMAD.MOV.U32 R0, RZ, RZ, R7 ;  /* 0x000000ffff007224 */ /* 0x001fca00078e0007 */
[----:B------:R0:W-:Y:S04]  /*11980*/  STL [R1+0x2e34], R0 ;  /* 0x002e340001007387 */ /* 0x0001e80000100800 */
[----:B------:R-:W3:Y:S01]  /*11990*/  LDL.LU.64 R6, [R1+0x188] ;  /* 0x0001880001067983 */ /* 0x000ee20000300a00 */
[----:B0-----:R-:W-:-:S03]  /*119a0*/  IMAD.MOV.U32 R0, RZ, RZ, R13 ;  /* 0x000000ffff007224 */ /* 0x001fc600078e000d */
[----:B------:R-:W3:Y:S04]  /*119b0*/  LDL.LU.64 R12, [R1+0x180] ;  /* 0x00018000010c7983 */ /* 0x000ee80000300a00 */
[----:B------:R0:W-:Y:S04]  /*119c0*/  STL [R1+0x2e2c], R0 ;  /* 0x002e2c0001007387 */ /* 0x0001e80000100800 */
[----:B----4-:R1:W-:Y:S01]  /*119d0*/  STL [R1+0x2e30], R26 ;  /* 0x002e301a01007387 */ /* 0x0103e20000100800 */
[----:B0-----:R-:W-:-:S03]  /*119e0*/  IMAD.MOV.U32 R0, RZ, RZ, R27 ;  /* 0x000000ffff007224 */ /* 0x001fc600078e001b */
[----:B-1----:R-:W4:Y:S04]  /*119f0*/  LDL.LU.64 R26, [R1+0x3030] ;  /* 0x00303000011a7983 */ /* 0x002f280000300a00 */
[----:B------:R-:W-:Y:S04]  /*11a00*/  STL [R1+0x2e28], R36 ;  /* 0x002e282401007387 */ /* 0x000fe80000100800 */
        /* <DEDUP_REMOVED lines=8> */
[----:B------:R-:W4:Y:S01]  /*11a90*/  LDL.LU.64 R34, [R1+0x110] ;  /* 0x0001100001227983 */ /* 0x000f220000300a00 */
[----:B0-----:R-:W-:-:S03]  /*11aa0*/  IMAD.MOV.U32 R0, RZ, RZ, R15 ;  /* 0x000000ffff007224 */ /* 0x001fc600078e000f */
[----:B------:R-:W4:Y:S04]  /*11ab0*/  LDL.LU.64 R14, [R1+0x108] ;  /* 0x00010800010e7983 */ /* 0x000f280000300a00 */
[----:B------:R0:W-:Y:S04]  /*11ac0*/  STL [R1+0x2e0c], R0 ;  /* 0x002e0c0001007387 */ /* 0x0001e80000100800 */
[----:B------:R1:W-:Y:S01]  /*11ad0*/  STL [R1+0x2e10], R8 ;  /* 0x002e100801007387 */ /* 0x0003e20000100800 */
[----:B0-----:R-:W-:-:S03]  /*11ae0*/  IMAD.MOV.U32 R0, RZ, RZ, R9 ;  /* 0x000000ffff007224 */ /* 0x001fc600078e0009 */
[----:B-1----:R-:W4:Y:S04]  /*11af0*/  LDL.LU.64 R8, [R1+0x100] ;  /* 0x0001000001087983 */ /* 0x002f280000300a00 */
[----:B------:R0:W-:Y:S04]  /*11b00*/  STL [R1+0x2e04], R0 ;  /* 0x002e040001007387 */ /* 0x0001e80000100800 */
[----:B------:R1:W-:Y:S01]  /*11b10*/  STL [R1+0x2e08], R10 ;  /* 0x002e080a01007387 */ /* 0x0003e20000100800 */
[----:B0-----:R-:W-:-:S03]  /*11b20*/  IMAD.MOV.U32 R0, RZ, RZ, R11 ;  /* 0x000000ffff007224 */ /* 0x001fc600078e000b */
[----:B--2---:R-:W-:Y:S04]  /*11b30*/  STL [R1+0x2e00], R22 ;  /* 0x002e001601007387 */ /* 0x004fe80000100800 */
[----:B------:R0:W-:Y:S04]  /*11b40*/  STL [R1+0x2dfc], R0 ;  /* 0x002dfc0001007387 */ /* 0x0001e80000100800 */
[----:B-1----:R-:W2:Y:S01]  /*11b50*/  LDL.LU.64 R10, [R1+0xf8] ;  /* 0x0000f800010a7983 */ /* 0x002ea20000300a00 */
[----:B0-----:R-:W-:-:S03]  /*11b60*/  IMAD.MOV.U32 R0, RZ, RZ, R23 ;  /* 0x000000ffff007224 */ /* 0x001fc600078e0017 */
[----:B------:R-:W-:Y:S04]  /*11b70*/  STL [R1+0x2df8], R4 ;  /* 0x002df80401007387 */ /* 0x000fe80000100800 */
[----:B------:R0:W-:Y:S04]  /*11b80*/  STL [R1+0x2df4], R0 ;  /* 0x002df40001007387 */ /* 0x0001e80000100800 */
[----:B------:R-:W2:Y:S01]  /*11b90*/  LDL.LU.64 R22, [R1+0xf0] ;  /* 0x0000f00001167983 */ /* 0x000ea20000300a00 */
[----:B0-----:R-:W-:-:S03]  /*11ba0*/  IMAD.MOV.U32 R0, RZ, RZ, R5 ;  /* 0x000000ffff007224 */ /* 0x001fc600078e0005 */
[----:B------:R-:W2:Y:S04]  /*11bb0*/  LDL.LU.64 R4, [R1+0xe8] ;  /* 0x0000e80001047983 */ /* 0x000ea80000300a00 */
[----:B------:R3:W-:Y:S02]  /*11bc0*/  STL [R1+0x2dec], R0 ;  /* 0x002dec0001007387 */ /* 0x0007e40000100800 */
[----:B---3--:R-:W-:Y:S02]  /*11bd0*/  IMAD.MOV.U32 R0, RZ, RZ, R37 ;  /* 0x000000ffff007224 */ /* 0x008fe400078e0025 */
[----:B------:R0:W-:Y:S04]  /*11be0*/  STL [R1+0x2df0], R36 ;  /* 0x002df02401007387 */ /* 0x0001e80000100800 */
[----:B------:R-:W-:Y:S04]  /*11bf0*/  STL [R1+0x2de8], R30 ;  /* 0x002de81e01007387 */ /* 0x000fe80000100800 */
[----:B------:R1:W-:Y:S04]  /*11c00*/  STL [R1+0x2de4], R0 ;  /* 0x002de40001007387 */ /* 0x0003e80000100800 */
[----:B0-----:R-:W3:Y:S01]  /*11c10*/  LDL.LU.64 R36, [R1+0xe0] ;  /* 0x0000e00001247983 */ /* 0x001ee20000300a00 */
[----:B-1----:R-:W-:-:S03]  /*11c20*/  IMAD.MOV.U32 R0, RZ, RZ, R31 ;  /* 0x000000ffff007224 */ /* 0x002fc600078e001f */
[----:B------:R-:W3:Y:S04]  /*11c30*/  LDL.LU.64 R30, [R1+0xd8] ;  /* 0x0000d800011e7983 */ /* 0x000ee80000300a00 */
[----:B------:R0:W-:Y:S04]  /*11c40*/  STL [R1+0x2ddc], R0 ;  /* 0x002ddc0001007387 */ /* 0x0001e80000100800 */
[----:B------:R1:W-:Y:S01]  /*11c50*/  STL [R1+0x2de0], R6 ;  /* 0x002de00601007387 */ /* 0x0003e20000100800 */
[----:B0-----:R-:W-:-:S03]  /*11c60*/  IMAD.MOV.U32 R0, RZ, RZ, R7 ;  /* 0x000000ffff007224 */ /* 0x001fc600078e0007 */
[----:B-1----:R-:W4:Y:S04]  /*11c70*/  LDL.LU.64 R6, [R1+0x3020] ;  /* 0x0030200001067983 */ /* 0x002f280000300a00 */
[----:B------:R-:W-:Y:S04]  /*11c80*/  STL [R1+0x2dd8], R12 ;  /* 0x002dd80c01007387 */ /* 0x000fe80000100800 */
[----:B------:R0:W-:Y:S02]  /*11c90*/  STL [R1+0x2dd4], R0 ;  /* 0x002dd40001007387 */ /* 0x0001e40000100800 */
[----:B0-----:R-:W-:-:S02]  /*11ca0*/  IMAD.MOV.U32 R0, RZ, RZ, R13 ;  /* 0x000000ffff007224 */ /* 0x001fc400078e000d */
[----:B----4-:R-:W-:Y:S04]  /*11cb0*/  STL [R1+0x2dd0], R6 ;  /* 0x002dd00601007387 */ /* 0x010fe80000100800 */
        /* <DEDUP_REMOVED lines=16> */
[----:B------:R-:W-:Y:S04]  /*11dc0*/  STL [R1+0x2db0], R8 ;  /* 0x002db00801007387 */ /* 0x000fe80000100800 */
[----:B------:R0:W-:Y:S02]  /*11dd0*/  STL [R1+0x2dac], R0 ;  /* 0x002dac0001007387 */ /* 0x0001e40000100800 */
[----:B0-----:R-:W-:-:S02]  /*11de0*/  IMAD.MOV.U32 R0, RZ, RZ, R9 ;  /* 0x000000ffff007224 */ /* 0x001fc400078e0009 */
[----:B------:R-:W4:Y:S04]  /*11df0*/  LDL.LU.64 R8, [R1+0x3008] ;  /* 0x0030080001087983 */ /* 0x000f280000300a00 */
[----:B------:R-:W-:Y:S04]  /*11e00*/  STL [R1+0x2da8], R60 ;  /* 0x002da83c01007387 */ /* 0x000fe80000100800 */
[----:B------:R0:W-:Y:S02]  /*11e10*/  STL [R1+0x2da4], R0 ;  /* 0x002da40001007387 */ /* 0x0001e40000100800 */
[----:B0-----:R-:W-:-:S02]  /*11e20*/  IMAD.MOV.U32 R0, RZ, RZ, R61 ;  /* 0x000000ffff007224 */ /* 0x001fc400078e003d */
[----:B------:R-:W4:Y:S04]  /*11e30*/  LDL.LU.64 R60, [R1+0x3000] ;  /* 0x00300000013c7983 */ /* 0x000f280000300a00 */
        /* <DEDUP_REMOVED lines=8> */
[----:B------:R-:W-:Y:S04]  /*11ec0*/  STL [R1+0x2d90], R4 ;  /* 0x002d900401007387 */ /* 0x000fe80000100800 */
[----:B------:R0:W-:Y:S02]  /*11ed0*/  STL [R1+0x2d8c], R0 ;  /* 0x002d8c0001007387 */ /* 0x0001e40000100800 */
[----:B0-----:R-:W-:-:S02]  /*11ee0*/  IMAD.MOV.U32 R0, RZ, RZ, R5 ;  /* 0x000000ffff007224 */ /* 0x001fc400078e0005 */
[----:B------:R-:W2:Y:S04]  /*11ef0*/  LDL.LU.64 R4, [R1+0x2ff0] ;  /* 0x002ff00001047983 */ /* 0x000ea80000300a00 */
[----:B------:R-:W-:Y:S04]  /*11f00*/  STL [R1+0x2d88], R24 ;  /* 0x002d881801007387 */ /* 0x000fe80000100800 */
[----:B------:R0:W-:Y:S02]  /*11f10*/  STL [R1+0x2d84], R0 ;  /* 0x002d840001007387 */ /* 0x0001e40000100800 */
[----:B0-----:R-:W-:-:S02]  /*11f20*/  IMAD.MOV.U32 R0, RZ, RZ, R25 ;  /* 0x000000ffff007224 */ /* 0x001fc400078e0019 */
[----:B------:R-:W4:Y:S04]  /*11f30*/  LDL.LU.64 R24, [R1+0x2fe8] ;  /* 0x002fe80001187983 */ /* 0x000f280000300a00 */
[----:B---3--:R-:W-:Y:S04]  /*11f40*/  STL [R1+0x2d80], R36 ;  /* 0x002d802401007387 */ /* 0x008fe80000100800 */
[----:B------:R0:W-:Y:S02]  /*11f50*/  STL [R1+0x2d7c], R0 ;  /* 0x002d7c0001007387 */ /* 0x0001e40000100800 */
[----:B0-----:R-:W-:-:S02]  /*11f60*/  IMAD.MOV.U32 R0, RZ, RZ, R37 ;  /* 0x000000ffff007224 */ /* 0x001fc400078e0025 */
[----:B------:R-:W3:Y:S04]  /*11f70*/  LDL.LU.64 R36, [R1+0x2fe0] ;  /* 0x002fe00001247983 */ /* 0x000ee80000300a00 */
[----:B------:R-:W-:Y:S04]  /*11f80*/  STL [R1+0x2d78], R30 ;  /* 0x002d781e01007387 */ /* 0x000fe80000100800 */
[----:B------:R0:W-:Y:S02]  /*11f90*/  STL [R1+0x2d74], R0 ;  /* 0x002d740001007387 */ /* 0x0001e40000100800 */
[----:B0-----:R-:W-:-:S02]  /*11fa0*/  IMAD.MOV.U32 R0, RZ, RZ, R31 ;  /* 0x000000ffff007224 */ /* 0x001fc400078e001f */
[----:B------:R-:W3:Y:S04]  /*11fb0*/  LDL.LU.64 R30, [R1+0x2fd8] ;  /* 0x002fd800011e7983 */ /* 0x000ee80000300a00 */
[----:B----4-:R-:W-:Y:S04]  /*11fc0*/  STL [R1+0x2d70], R24 ;  /* 0x002d701801007387 */ /* 0x010fe80000100800 */
[----:B------:R0:W-:Y:S02]  /*11fd0*/  STL [R1+0x2d6c], R0 ;  /* 0x002d6c0001007387 */ /* 0x0001e40000100800 */
[----:B0-----:R-:W-:-:S02]  /*11fe0*/  IMAD.MOV.U32 R0, RZ, RZ, R25 ;  /* 0x000000ffff007224 */ /* 0x001fc400078e0019 */
[----:B------:R-:W4:Y:S04]  /*11ff0*/  LDL.LU.64 R24, [R1+0x2fd0] ;  /* 0x002fd00001187983 */ /* 0x000f280000300a00 */
[----:B------:R-:W-:Y:S04]  /*12000*/  STL [R1+0x2d68], R18 ;  /* 0x002d681201007387 */ /* 0x000fe80000100800 */
[----:B------:R0:W-:Y:S02]  /*12010*/  STL [R1+0x2d64], R0 ;  /* 0x002d640001007387 */ /* 0x0001e40000100800 */
[----:B0-----:R-:W-:-:S02]  /*12020*/  IMAD.MOV.U32 R0, RZ, RZ, R19 ;  /* 0x000000ffff007224 */ /* 0x001fc400078e0013 */
[----:B------:R-:W3:Y:S04]  /*12030*/  LDL.LU.64 R18, [R1+0x2fc8] ;  /* 0x002fc80001127983 */ /* 0x000ee80000300a00 */
[----:B------:R-:W-:Y:S04]  /*12040*/  STL [R1+0x2d60], R12 ;  /* 0x002d600c01007387 */ /* 0x000fe80000100800 */
[----:B------:R0:W-:Y:S02]  /*12050*/  STL [R1+0x2d5c], R0 ;  /* 0x002d5c0001007387 */ /* 0x0001e40000100800 */
[----:B0-----:R-:W-:-:S02]  /*12060*/  IMAD.MOV.U32 R0, RZ, RZ, R13 ;  /* 0x000000ffff007224 */ /* 0x001fc400078e000d */
[----:B------:R-:W4:Y:S04]  /*12070*/  LDL.LU.64 R12, [R1+0x2fc0] ;  /* 0x002fc000010c7983 */ /* 0x000f280000300a00 */
[----:B------:R-:W-:Y:S04]  /*12080*/  STL [R1+0x2d58], R6 ;  /* 0x002d580601007387 */ /* 0x000fe80000100800 */
[----:B------:R0:W-:Y:S02]  /*12090*/  STL [R1+0x2d54], R0 ;  /* 0x002d540001007387 */ /* 0x0001e40000100800 */
[----:B0-----:R-:W-:-:S02]  /*120a0*/  IMAD.MOV.U32 R0, RZ, RZ, R7 ;  /* 0x000000ffff007224 */ /* 0x001fc400078e0007 */
[----:B------:R-:W3:Y:S04]  /*120b0*/  LDL.LU.64 R6, [R1+0x2fb8] ;  /* 0x002fb80001067983 */ /* 0x000ee80000300a00 */
[----:B--2---:R-:W-:Y:S04]  /*120c0*/  STL [R1+0x2d50], R4 ;  /* 0x002d500401007387 */ /* 0x004fe80000100800 */
[----:B------:R0:W-:Y:S02]  /*120d0*/  STL [R1+0x2d4c], R0 ;  /* 0x002d4c0001007387 */ /* 0x0001e40000100800 */
[----:B0-----:R-:W-:-:S02]  /*120e0*/  IMAD.MOV.U32 R0, RZ, RZ, R5 ;  /* 0x000000ffff007224 */ /* 0x001fc400078e0005 */
[----:B------:R-:W2:Y:S04]  /*120f0*/  LDL.LU.64 R4, [R1+0x2fb0] ;  /* 0x002fb00001047983 */ /* 0x000ea80000300a00 */
        /* <DEDUP_REMOVED lines=28> */
[----:B------:R-:W-:Y:S04]  /*122c0*/  STL [R1+0x2d10], R60 ;  /* 0x002d103c01007387 */ /* 0x000fe80000100800 */
[----:B------:R-:W-:Y:S04]  /*122d0*/  STL [R1+0x2d0c], R0 ;  /* 0x002d0c0001007387 */ /* 0x000fe80000100800 */
[----:B------:R-:W-:Y:S04]  /*122e0*/  STL [R1+0x2d04], R61 ;  /* 0x002d043d01007387 */ /* 0x000fe80000100800 */
[----:B------:R-:W-:Y:S04]  /*122f0*/  STL [R1+0x2d08], R58 ;  /* 0x002d083a01007387 */ /* 0x000fe80000100800 */
[----:B------:R-:W-:Y:S04]  /*12300*/  STL [R1+0x2cfc], R59 ;  /* 0x002cfc3b01007387 */ /* 0x000fe80000100800 */
[----:B--2---:R-:W-:Y:S04]  /*12310*/  STL [R1+0x2d00], R4 ;  /* 0x002d000401007387 */ /* 0x004fe80000100800 */
[----:B------:R-:W-:Y:S04]  /*12320*/  STL [R1+0x2cf4], R5 ;  /* 0x002cf40501007387 */ /* 0x000fe80000100800 */
[----:B---3--:R-:W-:Y:S04]  /*12330*/  STL [R1+0x2cf8], R6 ;  /* 0x002cf80601007387 */ /* 0x008fe80000100800 */
[----:B------:R-:W-:Y:S04]  /*12340*/  STL [R1+0x2cec], R7 ;  /* 0x002cec0701007387 */ /* 0x000fe80000100800 */
[----:B------:R-:W-:Y:S04]  /*12350*/  STL [R1+0x2cf0], R8 ;  /* 0x002cf00801007387 */ /* 0x000fe80000100800 */
[----:B------:R-:W-:Y:S04]  /*12360*/  STL [R1+0x2ce4], R9 ;  /* 0x002ce40901007387 */ /* 0x000fe80000100800 */
[----:B------:R-:W-:Y:S04]  /*12370*/  STL [R1+0x2ce8], R40 ;  /* 0x002ce82801007387 */ /* 0x000fe80000100800 */
[----:B------:R-:W-:Y:S04]  /*12380*/  STL [R1+0x2cdc], R41 ;  /* 0x002cdc2901007387 */ /* 0x000fe80000100800 */
[----:B----4-:R-:W-:Y:S04]  /*12390*/  STL [R1+0x2ce0], R10 ;  /* 0x002ce00a01007387 */ /* 0x010fe80000100800 */
[----:B------:R-:W-:Y:S04]  /*123a0*/  STL [R1+0x2cd4], R11 ;  /* 0x002cd40b01007387 */ /* 0x000fe80000100800 */
[----:B------:R-:W-:Y:S04]  /*123b0*/  STL [R1+0x2cd8], R12 ;  /* 0x002cd80c01007387 */ /* 0x000fe80000100800 */
[----:B------:R-:W-:Y:S04]  /*123c0*/  STL [R1+0x2ccc], R13 ;  /* 0x002ccc0d01007387 */ /* 0x000fe80000100800 */
[----:B------:R-:W-:Y:S04]  /*123d0*/  STL [R1+0x2cd0], R14 ;  /* 0x002cd00e01007387 */ /* 0x000fe80000100800 */
[----:B------:R0:W-:Y:S04]  /*123e0*/  STL [R1+0x2cc4], R15 ;  /* 0x002cc40f01007387 */ /* 0x0001e80000100800 */
[----:B------:R-:W-:Y:S04]  /*123f0*/  STL [R1+0x2cc8], R42 ;  /* 0x002cc82a01007387 */ /* 0x000fe80000100800 */
[----:B------:R1:W-:Y:S04]  /*12400*/  STL [R1+0x2cbc], R43 ;  /* 0x002cbc2b01007387 */ /* 0x0003e80000100800 */
[----:B------:R-:W-:Y:S04]  /*12410*/  STL [R1+0x2cc0], R16 ;  /* 0x002cc01001007387 */ /* 0x000fe80000100800 */
        /* <DEDUP_REMOVED lines=9> */
[----:B0-----:R-:W2:Y:S04]  /*124b0*/  LDL.LU.64 R14, [R1+0x438] ;  /* 0x00043800010e7983 */ /* 0x001ea80000300a00 */
[----:B------:R-:W-:Y:S04]  /*124c0*/  STL [R1+0x2c98], R24 ;  /* 0x002c981801007387 */ /* 0x000fe80000100800 */
[----:B------:R-:W3:Y:S04]  /*124d0*/  LDL.LU.64 R6, [R1+0x440] ;  /* 0x0004400001067983 */ /* 0x000ee80000300a00 */
[----:B------:R-:W-:Y:S04]  /*124e0*/  STL [R1+0x2c8c], R25 ;  /* 0x002c8c1901007387 */ /* 0x000fe80000100800 */
[----:B------:R-:W-:Y:S04]  /*124f0*/  STL [R1+0x2c90], R26 ;  /* 0x002c901a01007387 */ /* 0x000fe80000100800 */
[----:B------:R-:W4:Y:S04]  /*12500*/  LDL.LU.64 R4, [R1+0x448] ;  /* 0x0004480001047983 */ /* 0x000f280000300a00 */
[----:B------:R-:W-:Y:S04]  /*12510*/  STL [R1+0x2c84], R27 ;  /* 0x002c841b01007387 */ /* 0x000fe80000100800 */
[----:B------:R-:W-:Y:S04]  /*12520*/  STL [R1+0x2c88], R46 ;  /* 0x002c882e01007387 */ /* 0x000fe80000100800 */
[----:B------:R-:W-:Y:S04]  /*12530*/  STL [R1+0x2c7c], R47 ;  /* 0x002c7c2f01007387 */ /* 0x000fe80000100800 */
[----:B------:R-:W-:Y:S04]  /*12540*/  STL [R1+0x2c80], R28 ;  /* 0x002c801c01007387 */ /* 0x000fe80000100800 */
[----:B------:R-:W-:Y:S04]  /*12550*/  STL [R1+0x2c74], R29 ;  /* 0x002c741d01007387 */ /* 0x000fe80000100800 */
[----:B------:R-:W4:Y:S04]  /*12560*/  LDL.LU.64 R58, [R1+0x450] ;  /* 0x00045000013a7983 */ /* 0x000f280000300a00 */
        /* <DEDUP_REMOVED lines=18> */
[----:B------:R-:W-:Y:S01]  /*12690*/  STL [R1+0x2c24], R51 ;  /* 0x002c243301007387 */ /* 0x000fe20000100800 */
[----:B--2---:R-:W-:-:S03]  /*126a0*/  IMAD.MOV.U32 R0, RZ, RZ, R15 ;  /* 0x000000ffff007224 */ /* 0x004fc600078e000f */
[----:B------:R-:W-:Y:S04]  /*126b0*/  STL [R1+0x2c2c], R14 ;  /* 0x002c2c0e01007387 */ /* 0x000fe80000100800 */
[----:B---3--:R-:W-:Y:S04]  /*126c0*/  STL [R1+0x2c34], R6 ;  /* 0x002c340601007387 */ /* 0x008fe80000100800 */
[----:B------:R0:W-:Y:S04]  /*126d0*/  STL [R1+0x2c28], R0 ;  /* 0x002c280001007387 */ /* 0x0001e80000100800 */
[----:B-1----:R-:W2:Y:S01]  /*126e0*/  LDL.LU.64 R42, [R1+0x480] ;  /* 0x00048000012a7983 */ /* 0x002ea20000300a00 */
[----:B0-----:R-:W-:-:S05]  /*126f0*/  IMAD.MOV.U32 R0, RZ, RZ, R7 ;  /* 0x000000ffff007224 */ /* 0x001fca00078e0007 */
[----:B------:R0:W-:Y:S04]  /*12700*/  STL [R1+0x2c30], R0 ;  /* 0x002c300001007387 */ /* 0x0001e80000100800 */
[----:B----4-:R1:W-:Y:S04]  /*12710*/  STL [R1+0x2c3c], R4 ;  /* 0x002c3c0401007387 */ /* 0x0103e80000100800 */
[----:B------:R-:W3:Y:S01]  /*12720*/  LDL.LU.64 R6, [R1+0x488] ;  /* 0x0004880001067983 */ /* 0x000ee20000300a00 */
[----:B0-----:R-:W-:-:S05]  /*12730*/  IMAD.MOV.U32 R0, RZ, RZ, R5 ;  /* 0x000000ffff007224 */ /* 0x001fca00078e0005 */
[----:B------:R0:W-:Y:S04]  /*12740*/  STL [R1+0x2c38], R0 ;  /* 0x002c380001007387 */ /* 0x0001e80000100800 */
[----:B------:R-:W-:Y:S04]  /*12750*/  STL [R1+0x2c40], R52 ;  /* 0x002c403401007387 */ /* 0x000fe80000100800 */
[----:B------:R-:W-:Y:S04]  /*12760*/  STL [R1+0x2c04], R53 ;  /* 0x002c043501007387 */ /* 0x000fe80000100800 */
[----:B-1----:R-:W4:Y:S01]  /*12770*/  LDL.LU.64 R4, [R1+0x490] ;  /* 0x0004900001047983 */ /* 0x002f220000300a00 */
[----:B0-----:R-:W-:-:S03]  /*12780*/  IMAD.MOV.U32 R0, RZ, RZ, R59 ;  /* 0x000000ffff007224 */ /* 0x001fc600078e003b */
[----:B------:R0:W-:Y:S04]  /*12790*/  STL [R1+0x2c0c], R58 ;  /* 0x002c0c3a01007387 */ /* 0x0001e80000100800 */
[----:B0-----:R-:W4:Y:S04]  /*127a0*/  LDL.LU.64 R58, [R1+0x430] ;  /* 0x00043000013a7983 */ /* 0x001f280000300a00 */
[----:B------:R0:W-:Y:S04]  /*127b0*/  STL [R1+0x2c08], R0 ;  /* 0x002c080001007387 */ /* 0x0001e80000100800 */
[----:B------:R1:W-:Y:S01]  /*127c0*/  STL [R1+0x2c14], R60 ;  /* 0x002c143c01007387 */ /* 0x0003e20000100800 */
[----:B0-----:R-:W-:-:S03]  /*127d0*/  IMAD.MOV.U32 R0, RZ, RZ, R61 ;  /* 0x000000ffff007224 */ /* 0x001fc600078e003d */
[----:B-1----:R-:W4:Y:S04]  /*127e0*/  LDL.LU.64 R60, [R1+0x498] ;  /* 0x00049800013c7983 */ /* 0x002f280000300a00 */
[----:B------:R0:W-:Y:S04]  /*127f0*/  STL [R1+0x2c10], R0 ;  /* 0x002c100001007387 */ /* 0x0001e80000100800 */
[----:B------:R1:W-:Y:S04]  /*12800*/  STL [R1+0x2c1c], R12 ;  /* 0x002c1c0c01007387 */ /* 0x0003e80000100800 */
[----:B------:R-:W4:Y:S01]  /*12810*/  LDL.LU.64 R14, [R1+0x4a0] ;  /* 0x0004a000010e7983 */ /* 0x000f220000300a00 */
        /* <DEDUP_REMOVED lines=9> */
[----:B------:R1:W-:Y:S04]  /*128b0*/  STL [R1+0x2bf4], R40 ;  /* 0x002bf42801007387 */ /* 0x0003e80000100800 */
[----:B------:R-:W4:Y:S01]  /*128c0*/  LDL.LU.64 R16, [R1+0x4b0] ;  /* 0x0004b00001107983 */ /* 0x000f220000300a00 */
[----:B0-----:R-:W-:-:S05]  /*128d0*/  IMAD.MOV.U32 R0, RZ, RZ, R41 ;  /* 0x000000ffff007224 */ /* 0x001fca00078e0029 */
[----:B------:R0:W-:Y:S04]  /*128e0*/  STL [R1+0x2bf0], R0 ;  /* 0x002bf00001007387 */ /* 0x0001e80000100800 */
[----:B------:R0:W-:Y:S04]  /*128f0*/  STL [R1+0x2bfc], R8 ;  /* 0x002bfc0801007387 */ /* 0x0001e80000100800 */
[----:B-1----:R-:W4:Y:S01]  /*12900*/  LDL.LU.64 R40, [R1+0x4b8] ;  /* 0x0004b80001287983 */ /* 0x002f220000300a00 */
[----:B0-----:R-:W-:-:S05]  /*12910*/  IMAD.MOV.U32 R0, RZ, RZ, R9 ;  /* 0x000000ffff007224 */ /* 0x001fca00078e0009 */
[----:B------:R0:W-:Y:S04]  /*12920*/  STL [R1+0x2bf8], R0 ;  /* 0x002bf80001007387 */ /* 0x0001e80000100800 */
[----:B------:R-:W-:Y:S04]  /*12930*/  STL [R1+0x2c00], R56 ;  /* 0x002c003801007387 */ /* 0x000fe80000100800 */
[----:B------:R-:W-:Y:S04]  /*12940*/  STL [R1+0xf80], R57 ;  /* 0x000f803901007387 */ /* 0x000fe80000100800 */
[----:B------:R-:W4:Y:S04]  /*12950*/  LDL.LU.64 R8, [R1+0x4c0] ;  /* 0x0004c00001087983 */ /* 0x000f280000300a00 */
[----:B--2---:R1:W-:Y:S01]  /*12960*/  STL [R1+0xf88], R42 ;  /* 0x000f882a01007387 */ /* 0x0043e20000100800 */
[----:B0-----:R-:W-:-:S03]  /*12970*/  IMAD.MOV.U32 R0, RZ, RZ, R43 ;  /* 0x000000ffff007224 */ /* 0x001fc600078e002b */
[----:B-1----:R-:W2:Y:S04]  /*12980*/  LDL.LU.64 R42, [R1+0x418] ;  /* 0x00041800012a7983 */ /* 0x002ea80000300a00 */
[----:B------:R0:W-:Y:S04]  /*12990*/  STL [R1+0xf84], R0 ;  /* 0x000f840001007387 */ /* 0x0001e80000100800 */
[----:B---3--:R1:W-:Y:S01]  /*129a0*/  STL [R1+0xf90], R6 ;  /* 0x000f900601007387 */ /* 0x0083e20000100800 */
        /* <DEDUP_REMOVED lines=1347> */
[----:B------:R-:W-:Y:S04]  /*17de0*/  STL [R1+0x1a18], R16 ;  /* 0x001a181001007387 */ /* 0x000fe80000100800 */
[----:B------:R-:W4:Y:S01]  /*17df0*/  LDL.LU.64 R18, [R1+0xdf0] ;  /* 0x000df00001127983 */ /* 0x000f220000300a00 */
[----:B0-----:R-:W-:-:S05]  /*17e00*/  IMAD.MOV.U32 R0, RZ, RZ, R17 ;  /* 0x000000ffff007224 */ /* 0x001fca00078e0011 */
        /* <DEDUP_REMOVED lines=9> */
[----:B--2---:R-:W-:Y:S01]  /*17ea0*/  STL [R1+0x1a30], R42 ;  /* 0x001a302a01007387 */ /* 0x004fe20000100800 */
[----:B0-----:R-:W-:-:S03]  /*17eb0*/  IMAD.MOV.U32 R0, RZ, RZ, R43 ;  /* 0x000000ffff007224 */ /* 0x001fc600078e002b */
[----:B------:R-:W2:Y:S04]  /*17ec0*/  LDL.LU.64 R16, [R1+0xe00] ;  /* 0x000e000001107983 */ /* 0x000ea80000300a00 */
        /* <DEDUP_REMOVED lines=20> */
[----:B------:R0:W-:Y:S02]  /*18010*/  STL [R1+0x1a54], R0 ;  /* 0x001a540001007387 */ /* 0x0001e40000100800 */
[----:B0-----:R-:W-:Y:S02]  /*18020*/  IMAD.MOV.U32 R0, RZ, RZ, R13 ;  /* 0x000000ffff007224 */ /* 0x001fe400078e000d */
[----:B------:R-:W-:Y:S04]  /*18030*/  STL [R1+0x1a60], R12 ;  /* 0x001a600c01007387 */ /* 0x000fe80000100800 */
[----:B------:R-:W4:Y:S04]  /*18040*/  LDL.LU.64 R14, [R1+0xe28] ;  /* 0x000e2800010e7983 */ /* 0x000f280000300a00 */
[----:B------:R0:W-:Y:S02]  /*18050*/  STL [R1+0x1a5c], R0 ;  /* 0x001a5c0001007387 */ /* 0x0001e40000100800 */
[----:B0-----:R-:W-:-:S02]  /*18060*/  IMAD.MOV.U32 R0, RZ, RZ, R11 ;  /* 0x000000ffff007224 */ /* 0x001fc400078e000b */
[----:B------:R0:W-:Y:S04]  /*18070*/  STL [R1+0x1a68], R10 ;  /* 0x001a680a01007387 */ /* 0x0001e80000100800 */
[----:B------:R-:W4:Y:S04]  /*18080*/  LDL.LU.64 R12, [R1+0x270] ;  /* 0x00027000010c7983 */ /* 0x000f280000300a00 */
[----:B------:R1:W-:Y:S04]  /*18090*/  STL [R1+0x1a64], R0 ;  /* 0x001a640001007387 */ /* 0x0003e80000100800 */
[----:B------:R-:W-:Y:S04]  /*180a0*/  STL [R1+0x1a70], R18 ;  /* 0x001a701201007387 */ /* 0x000fe80000100800 */
[----:B0-----:R-:W4:Y:S01]  /*180b0*/  LDL.LU.64 R10, [R1+0xe30] ;  /* 0x000e3000010a7983 */ /* 0x001f220000300a00 */
[----:B-1----:R-:W-:-:S03]  /*180c0*/  IMAD.MOV.U32 R0, RZ, RZ, R19 ;  /* 0x000000ffff007224 */ /* 0x002fc600078e0013 */
[----:B------:R-:W-:Y:S04]  /*180d0*/  STL [R1+0x1a78], R40 ;  /* 0x001a782801007387 */ /* 0x000fe80000100800 */
[----:B------:R0:W-:Y:S02]  /*180e0*/  STL [R1+0x1a6c], R0 ;  /* 0x001a6c0001007387 */ /* 0x0001e40000100800 */
[----:B0-----:R-:W-:Y:S02]  /*180f0*/  IMAD.MOV.U32 R0, RZ, RZ, R41 ;  /* 0x000000ffff007224 */ /* 0x001fe400078e0029 */
[----:B------:R-:W4:Y:S04]  /*18100*/  LDL.LU.64 R40, [R1+0xe38] ;  /* 0x000e380001287983 */ /* 0x000f280000300a00 */
[----:B------:R0:W-:Y:S04]  /*18110*/  STL [R1+0x1a74], R0 ;  /* 0x001a740001007387 */ /* 0x0001e80000100800 */
[----:B------:R1:W-:Y:S01]  /*18120*/  STL [R1+0x1a80], R8 ;  /* 0x001a800801007387 */ /* 0x0003e20000100800 */
[----:B0-----:R-:W-:-:S03]  /*18130*/  IMAD.MOV.U32 R0, RZ, RZ, R9 ;  /* 0x000000ffff007224 */ /* 0x001fc600078e0009 */
[----:B-1----:R-:W4:Y:S04]  /*18140*/  LDL.LU.64 R8, [R1+0xe40] ;  /* 0x000e400001087983 */ /* 0x002f280000300a00 */
[----:B------:R2:W-:Y:S02]  /*18150*/  STL [R1+0x1a7c], R0 ;  /* 0x001a7c0001007387 */ /* 0x0005e40000100800 */
[----:B--2---:R-:W-:Y:S02]  /*18160*/  IMAD.MOV.U32 R0, RZ, RZ, R17 ;  /* 0x000000ffff007224 */ /* 0x004fe400078e0011 */
[----:B------:R0:W-:Y:S04]  /*18170*/  STL [R1+0x1a88], R16 ;  /* 0x001a881001007387 */ /* 0x0001e80000100800 */
[----:B0-----:R-:W2:Y:S04]  /*18180*/  LDL.LU.64 R16, [R1+0xcc0] ;  /* 0x000cc00001107983 */ /* 0x001ea80000300a00 */
[----:B------:R3:W-:Y:S02]  /*18190*/  STL [R1+0x1a84], R0 ;  /* 0x001a840001007387 */ /* 0x0007e40000100800 */
[----:B---3--:R-:W-:-:S02]  /*181a0*/  IMAD.MOV.U32 R0, RZ, RZ, R7 ;  /* 0x000000ffff007224 */ /* 0x008fc400078e0007 */
[----:B------:R0:W-:Y:S04]  /*181b0*/  STL [R1+0x1a90], R6 ;  /* 0x001a900601007387 */ /* 0x0001e80000100800 */
[----:B0-----:R-:W3:Y:S04]  /*181c0*/  LDL.LU.64 R6, [R1+0xe48] ;  /* 0x000e480001067983 */ /* 0x001ee80000300a00 */
        /* <DEDUP_REMOVED lines=23> */
[----:B------:R-:W-:Y:S04]  /*18340*/  STL [R1+0x1ac8], R10 ;  /* 0x001ac80a01007387 */ /* 0x000fe80000100800 */
[----:B------:R0:W-:Y:S04]  /*18350*/  STL [R1+0x1abc], R0 ;  /* 0x001abc0001007387 */ /* 0x0001e80000100800 */
[----:B-1----:R-:W4:Y:S01]  /*18360*/  LDL.LU.64 R12, [R1+0xe70] ;  /* 0x000e7000010c7983 */ /* 0x002f220000300a00 */
        /* <DEDUP_REMOVED lines=10> */
[----:B------:R2:W-:Y:S02]  /*18410*/  STL [R1+0x1ad4], R0 ;  /* 0x001ad40001007387 */ /* 0x0005e40000100800 */
[----:B--2---:R-:W-:Y:S02]  /*18420*/  IMAD.MOV.U32 R0, RZ, RZ, R17 ;  /* 0x000000ffff007224 */ /* 0x004fe400078e0011 */
[----:B------:R-:W-:Y:S04]  /*18430*/  STL [R1+0x1ae0], R16 ;  /* 0x001ae01001007387 */ /* 0x000fe80000100800 */
        /* <DEDUP_REMOVED lines=14> */
[----:B------:R1:W-:Y:S04]  /*18520*/  STL [R1+0x1b00], R60 ;  /* 0x001b003c01007387 */ /* 0x0003e80000100800 */
[----:B------:R-:W4:Y:S01]  /*18530*/  LDL.LU.64 R16, [R1+0xea0] ;  /* 0x000ea00001107983 */ /* 0x000f220000300a00 */
[----:B0-----:R-:W-:-:S03]  /*18540*/  IMAD.MOV.U32 R0, RZ, RZ, R61 ;  /* 0x000000ffff007224 */ /* 0x001fc600078e003d */
[----:B------:R-:W-:Y:S04]  /*18550*/  STL [R1+0x1b08], R42 ;  /* 0x001b082a01007387 */ /* 0x000fe80000100800 */
[----:B------:R0:W-:Y:S04]  /*18560*/  STL [R1+0x1afc], R0 ;  /* 0x001afc0001007387 */ /* 0x0001e80000100800 */
[----:B-1----:R-:W4:Y:S01]  /*18570*/  LDL.LU.64 R60, [R1+0xd18] ;  /* 0x000d1800013c7983 */ /* 0x002f220000300a00 */
[----:B0-----:R-:W-:-:S03]  /*18580*/  IMAD.MOV.U32 R0, RZ, RZ, R43 ;  /* 0x000000ffff007224 */ /* 0x001fc600078e002b */
[----:B------:R-:W-:Y:S04]  /*18590*/  STL [R1+0x1b10], R14 ;  /* 0x001b100e01007387 */ /* 0x000fe80000100800 */
[----:B------:R0:W-:Y:S04]  /*185a0*/  STL [R1+0x1b04], R0 ;  /* 0x001b040001007387 */ /* 0x0001e80000100800 */
[----:B------:R-:W4:Y:S01]  /*185b0*/  LDL.LU.64 R42, [R1+0xea8] ;  /* 0x000ea800012a7983 */ /* 0x000f220000300a00 */
[----:B0-----:R-:W-:-:S03]  /*185c0*/  IMAD.MOV.U32 R0, RZ, RZ, R15 ;  /* 0x000000ffff007224 */ /* 0x001fc600078e000f */
[----:B------:R-:W4:Y:S04]  /*185d0*/  LDL.LU.64 R14, [R1+0xeb0] ;  /* 0x000eb000010e7983 */ /* 0x000f280000300a00 */
[----:B------:R0:W-:Y:S04]  /*185e0*/  STL [R1+0x1b0c], R0 ;  /* 0x001b0c0001007387 */ /* 0x0001e80000100800 */
[----:B------:R1:W-:Y:S01]  /*185f0*/  STL [R1+0x1b18], R12 ;  /* 0x001b180c01007387 */ /* 0x0003e20000100800 */
        /* <DEDUP_REMOVED lines=10> */
[----:B------:R-:W-:Y:S04]  /*186a0*/  STL [R1+0x1b30], R8 ;  /* 0x001b300801007387 */ /* 0x000fe80000100800 */
[----:B------:R-:W4:Y:S01]  /*186b0*/  LDL.LU.64 R40, [R1+0xec0] ;  /* 0x000ec00001287983 */ /* 0x000f220000300a00 */
[----:B0-----:R-:W-:-:S05]  /*186c0*/  IMAD.MOV.U32 R0, RZ, RZ, R9 ;  /* 0x000000ffff007224 */ /* 0x001fca00078e0009 */
[----:B------:R2:W-:Y:S02]  /*186d0*/  STL [R1+0x1b2c], R0 ;  /* 0x001b2c0001007387 */ /* 0x0005e40000100800 */
[----:B--2---:R-:W-:Y:S02]  /*186e0*/  IMAD.MOV.U32 R0, RZ, RZ, R19 ;  /* 0x000000ffff007224 */ /* 0x004fe400078e0013 */
[----:B------:R-:W-:Y:S04]  /*186f0*/  STL [R1+0x1b38], R18 ;  /* 0x001b381201007387 */ /* 0x000fe80000100800 */
[----:B------:R-:W2:Y:S04]  /*18700*/  LDL.LU.64 R8, [R1+0xec8] ;  /* 0x000ec80001087983 */ /* 0x000ea80000300a00 */
[----:B---3--:R-:W-:Y:S04]  /*18710*/  STL [R1+0x1b40], R6 ;  /* 0x001b400601007387 */ /* 0x008fe80000100800 */
[----:B------:R0:W-:Y:S02]  /*18720*/  STL [R1+0x1b34], R0 ;  /* 0x001b340001007387 */ /* 0x0001e40000100800 */
[----:B0-----:R-:W-:-:S02]  /*18730*/  IMAD.MOV.U32 R0, RZ, RZ, R7 ;  /* 0x000000ffff007224 */ /* 0x001fc400078e0007 */
[----:B------:R-:W3:Y:S04]  /*18740*/  LDL.LU.64 R6, [R1+0xed0] ;  /* 0x000ed00001067983 */ /* 0x000ee80000300a00 */
[----:B------:R0:W-:Y:S04]  /*18750*/  STL [R1+0x1b3c], R0 ;  /* 0x001b3c0001007387 */ /* 0x0001e80000100800 */
[----:B----4-:R1:W-:Y:S01]  /*18760*/  STL [R1+0x1b48], R4 ;  /* 0x001b480401007387 */ /* 0x0103e20000100800 */
        /* <DEDUP_REMOVED lines=10> */
[----:B------:R0:W-:Y:S02]  /*18810*/  STL [R1+0x1b54], R0 ;  /* 0x001b540001007387 */ /* 0x0001e40000100800 */
[----:B0-----:R-:W-:Y:S02]  /*18820*/  IMAD.MOV.U32 R0, RZ, RZ, R61 ;  /* 0x000000ffff007224 */ /* 0x001fe400078e003d */
[----:B------:R-:W4:Y:S04]  /*18830*/  LDL.LU.64 R60, [R1+0xee0] ;  /* 0x000ee000013c7983 */ /* 0x000f280000300a00 */
[----:B------:R0:W-:Y:S04]  /*18840*/  STL [R1+0x1b5c], R0 ;  /* 0x001b5c0001007387 */ /* 0x0001e80000100800 */
[----:B------:R-:W-:Y:S01]  /*18850*/  STL [R1+0x1b68], R42 ;  /* 0x001b682a01007387 */ /* 0x000fe20000100800 */
[----:B0-----:R-:W-:-:S03]  /*18860*/  IMAD.MOV.U32 R0, RZ, RZ, R43 ;  /* 0x000000ffff007224 */ /* 0x001fc600078e002b */
[----:B------:R-:W-:Y:S04]  /*18870*/  STL [R1+0x1b70], R14 ;  /* 0x001b700e01007387 */ /* 0x000fe80000100800 */
[----:B------:R0:W-:Y:S04]  /*18880*/  STL [R1+0x1b64], R0 ;  /* 0x001b640001007387 */ /* 0x0001e80000100800 */
[----:B------:R-:W4:Y:S04]  /*18890*/  LDL.LU.64 R18, [R1+0xee8] ;  /* 0x000ee80001127983 */ /* 0x000f280000300a00 */
[----:B------:R-:W4:Y:S01]  /*188a0*/  LDL.LU.64 R16, [R1+0x250] ;  /* 0x0002500001107983 */ /* 0x000f220000300a00 */
[----:B0-----:R-:W-:-:S05]  /*188b0*/  IMAD.MOV.U32 R0, RZ, RZ, R15 ;  /* 0x000000ffff007224 */ /* 0x001fca00078e000f */
[----:B------:R0:W-:Y:S04]  /*188c0*/  STL [R1+0x1b6c], R0 ;  /* 0x001b6c0001007387 */ /* 0x0001e80000100800 */
[----:B------:R-:W-:Y:S04]  /*188d0*/  STL [R1+0x1b78], R12 ;  /* 0x001b780c01007387 */ /* 0x000fe80000100800 */
[----:B------:R-:W4:Y:S01]  /*188e0*/  LDL.LU.64 R42, [R1+0xef0] ;  /* 0x000ef000012a7983 */ /* 0x000f220000300a00 */
[----:B0-----:R-:W-:-:S03]  /*188f0*/  IMAD.MOV.U32 R0, RZ, RZ, R13 ;  /* 0x000000ffff007224 */ /* 0x001fc600078e000d */
[----:B------:R-:W4:Y:S04]  /*18900*/  LDL.LU.64 R14, [R1+0xef8] ;  /* 0x000ef800010e7983 */ /* 0x000f280000300a00 */
[----:B------:R0:W-:Y:S02]  /*18910*/  STL [R1+0x1b74], R0 ;  /* 0x001b740001007387 */ /* 0x0001e40000100800 */
[----:B0-----:R-:W-:Y:S02]  /*18920*/  IMAD.MOV.U32 R0, RZ, RZ, R11 ;  /* 0x000000ffff007224 */ /* 0x001fe400078e000b */
[----:B------:R0:W-:Y:S04]  /*18930*/  STL [R1+0x1b80], R10 ;  /* 0x001b800a01007387 */ /* 0x0001e80000100800 */
[----:B------:R-:W4:Y:S01]  /*18940*/  LDL.LU.64 R12, [R1+0xf00] ;  /* 0x000f0000010c7983 */ /* 0x000f220000300a00 */
[----:B0-----:R-:W0:Y:S03]  /*18950*/  LDC R10, c[0x0][0x238] ;  /* 0x00008e00ff0a7b82 */ /* 0x001e260000000800 */
[----:B------:R-:W-:Y:S04]  /*18960*/  STL [R1+0x1b88], R40 ;  /* 0x001b882801007387 */ /* 0x000fe80000100800 */
[----:B------:R1:W-:Y:S02]  /*18970*/  STL [R1+0x1b7c], R0 ;  /* 0x001b7c0001007387 */ /* 0x0003e40000100800 */
[----:B-1----:R-:W-:-:S02]  /*18980*/  IMAD.MOV.U32 R0, RZ, RZ, R41 ;  /* 0x000000ffff007224 */ /* 0x002fc400078e0029 */
[----:B--2---:R1:W-:Y:S04]  /*18990*/  STL [R1+0x1b90], R8 ;  /* 0x001b900801007387 */ /* 0x0043e80000100800 */
[----:B------:R2:W-:Y:S01]  /*189a0*/  STL [R1+0x1b84], R0 ;  /* 0x001b840001007387 */ /* 0x0005e20000100800 */
[----:B-1----:R-:W-:-:S03]  /*189b0*/  IMAD.MOV.U32 R8, RZ, RZ, R9 ;  /* 0x000000ffff087224 */ /* 0x002fc600078e0009 */
[----:B--2---:R-:W2:Y:S04]  /*189c0*/  LDL.LU R0, [R1+0xc54] ;  /* 0x000c540001007983 */ /* 0x004ea80000300800 */
[----:B------:R-:W2:Y:S04]  /*189d0*/  LDL.LU.64 R40, [R1+0xf08] ;  /* 0x000f080001287983 */ /* 0x000ea80000300a00 */
[----:B---3--:R1:W-:Y:S04]  /*189e0*/  STL [R1+0x1b98], R6 ;  /* 0x001b980601007387 */ /* 0x0083e80000100800 */
[----:B------:R3:W-:Y:S01]  /*189f0*/  STL [R1+0x1b8c], R8 ;  /* 0x001b8c0801007387 */ /* 0x0007e20000100800 */
[----:B-1----:R-:W-:-:S03]  /*18a00*/  IMAD.MOV.U32 R6, RZ, RZ, R7 ;  /* 0x000000ffff067224 */ /* 0x002fc600078e0007 */
[----:B---3--:R-:W3:Y:S04]  /*18a10*/  LDL.LU.64 R8, [R1+0xf10] ;  /* 0x000f100001087983 */ /* 0x008ee80000300a00 */
[----:B----4-:R1:W-:Y:S04]  /*18a20*/  STL [R1+0x1ba0], R4 ;  /* 0x001ba00401007387 */ /* 0x0103e80000100800 */
[----:B------:R4:W-:Y:S01]  /*18a30*/  STL [R1+0x1b94], R6 ;  /* 0x001b940601007387 */ /* 0x0009e20000100800 */
[----:B-1----:R-:W-:-:S03]  /*18a40*/  IMAD.MOV.U32 R4, RZ, RZ, R5 ;  /* 0x000000ffff047224 */ /* 0x002fc600078e0005 */
[----:B----4-:R-:W4:Y:S04]  /*18a50*/  LDL.LU.64 R6, [R1+0xf18] ;  /* 0x000f180001067983 */ /* 0x010f280000300a00 */
[----:B------:R-:W4:Y:S04]  /*18a60*/  LDL.LU R5, [R1+0xf20] ;  /* 0x000f200001057983 */ /* 0x000f280000300800 */
[----:B------:R1:W-:Y:S04]  /*18a70*/  STL [R1+0x1b9c], R4 ;  /* 0x001b9c0401007387 */ /* 0x0003e80000100800 */
[----:B------:R0:W-:Y:S01]  /*18a80*/  STL [R1+0x1ba8], R58 ;  /* 0x001ba83a01007387 */ /* 0x0001e20000100800 */
[----:B-1----:R-:W-:-:S03]  /*18a90*/  IMAD.MOV.U32 R4, RZ, RZ, R59 ;  /* 0x000000ffff047224 */ /* 0x002fc600078e003b */
[----:B0-----:R-:W4:Y:S04]  /*18aa0*/  LDL.LU R58, [R1+0xf28] ;  /* 0x000f2800013a7983 */ /* 0x001f280000300800 */
[----:B------:R-:W4:Y:S04]  /*18ab0*/  LDL.LU R59, [R1+0xf24] ;  /* 0x000f2400013b7983 */ /* 0x000f280000300800 */
[----:B------:R0:W-:Y:S04]  /*18ac0*/  STL [R1+0x1ba4], R4 ;  /* 0x001ba40401007387 */ /* 0x0001e80000100800 */
[----:B------:R1:W-:Y:S01]  /*18ad0*/  STL [R1+0x1bb0], R60 ;  /* 0x001bb03c01007387 */ /* 0x0003e20000100800 */
[----:B0-----:R-:W-:-:S03]  /*18ae0*/  IMAD.MOV.U32 R4, RZ, RZ, R61 ;  /* 0x000000ffff047224 */ /* 0x001fc600078e003d */
[----:B-1----:R-:W4:Y:S04]  /*18af0*/  LDL.LU.64 R60, [R1+0x428] ;  /* 0x00042800013c7983 */ /* 0x002f280000300a00 */
[----:B------:R0:W-:Y:S04]  /*18b00*/  STL [R1+0x1bac], R4 ;  /* 0x001bac0401007387 */ /* 0x0001e80000100800 */
[----:B------:R-:W-:Y:S01]  /*18b10*/  STL [R1+0x1bb8], R18 ;  /* 0x001bb81201007387 */ /* 0x000fe20000100800 */
[----:B0-----:R-:W-:-:S03]  /*18b20*/  IMAD.MOV.U32 R4, RZ, RZ, R19 ;  /* 0x000000ffff047224 */ /* 0x001fc600078e0013 */
[----:B------:R-:W-:Y:S04]  /*18b30*/  STL [R1+0x1bc0], R16 ;  /* 0x001bc01001007387 */ /* 0x000fe80000100800 */
[----:B------:R0:W-:Y:S02]  /*18b40*/  STL [R1+0x1bb4], R4 ;  /* 0x001bb40401007387 */ /* 0x0001e40000100800 */
[----:B0-----:R-:W-:Y:S02]  /*18b50*/  IMAD.MOV.U32 R4, RZ, RZ, R17 ;  /* 0x000000ffff047224 */ /* 0x001fe400078e0011 */
[----:B------:R-:W-:Y:S04]  /*18b60*/  STL [R1+0x1bc8], R42 ;  /* 0x001bc82a01007387 */ /* 0x000fe80000100800 */
[----:B------:R0:W-:Y:S04]  /*18b70*/  STL [R1+0x1bbc], R4 ;  /* 0x001bbc0401007387 */ /* 0x0001e80000100800 */
[----:B------:R1:W-:Y:S01]  /*18b80*/  STL [R1+0x1bd0], R14 ;  /* 0x001bd00e01007387 */ /* 0x0003e20000100800 */
[----:B0-----:R-:W-:-:S05]  /*18b90*/  IMAD.MOV.U32 R4, RZ, RZ, R43 ;  /* 0x000000ffff047224 */ /* 0x001fca00078e002b */
[----:B------:R0:W-:Y:S01]  /*18ba0*/  STL [R1+0x1bc4], R4 ;  /* 0x001bc40401007387 */ /* 0x0001e20000100800 */
[----:B------:R-:W-:Y:S01]  /*18bb0*/  IMAD R11, R10, 0x7d, RZ ;  /* 0x0000007d0a0b7824 */ /* 0x000fe200078e02ff */
[----:B-1----:R-:W1:Y:S01]  /*18bc0*/  LDC R14, c[0x0][0x238] ;  /* 0x00008e00ff0e7b82 */ /* 0x002e620000000800 */
[----:B0-----:R-:W-:Y:S01]  /*18bd0*/  IMAD.MOV.U32 R4, RZ, RZ, R15 ;  /* 0x000000ffff047224 */ /* 0x001fe200078e000f */
[----:B------:R0:W-:Y:S04]  /*18be0*/  STL [R1+0x1bd8], R12 ;  /* 0x001bd80c01007387 */ /* 0x0001e80000100800 */
[----:B------:R0:W-:Y:S02]  /*18bf0*/  STL [R1+0x1bcc], R4 ;  /* 0x001bcc0401007387 */ /* 0x0001e40000100800 */
[----:B0-----:R-:W0:Y:S01]  /*18c00*/  LDC R12, c[0x0][0x238] ;  /* 0x00008e00ff0c7b82 */ /* 0x001e220000000800 */
[----:B------:R-:W-:-:S05]  /*18c10*/  IMAD.MOV.U32 R4, RZ, RZ, R13 ;  /* 0x000000ffff047224 */ /* 0x000fca00078e000d */
[----:B------:R-:W-:Y:S02]  /*18c20*/  STL [R1+0x1bd4], R4 ;  /* 0x001bd40401007387 */ /* 0x000fe40000100800 */
[----:B------:R-:W1:Y:S02]  /*18c30*/  LDC R13, c[0x0][0x238] ;  /* 0x00008e00ff0d7b82 */ /* 0x000e640000000800 */
[----:B------:R2:W-:Y:S04]  /*18c40*/  STL [R1+0x1be0], R2 ;  /* 0x001be00201007387 */ /* 0x0005e80000100800 */
[----:B------:R-:W-:Y:S01]  /*18c50*/  STL [R1+0x1bdc], R3 ;  /* 0x001bdc0301007387 */ /* 0x000fe20000100800 */
[----:B--2---:R-:W-:Y:S02]  /*18c60*/  IMAD R0, R0, UR5, RZ ;  /* 0x0000000500007c24 */ /* 0x004fe4000f8e02ff */
[----:B------:R-:W-:Y:S01]  /*18c70*/  IMAD.MOV.U32 R2, RZ, RZ, R41 ;  /* 0x000000ffff027224 */ /* 0x000fe200078e0029 */
[----:B------:R-:W-:Y:S02]  /*18c80*/  STL [R1+0x1be8], R40 ;  /* 0x001be82801007387 */ /* 0x000fe40000100800 */
[----:B------:R-:W-:-:S02]  /*18c90*/  LEA R22, P0, R0, UR8, 0x1 ;  /* 0x0000000800167c11 */ /* 0x000fc4000f8008ff */
[----:B------:R3:W-:Y:S02]  /*18ca0*/  STL [R1+0x1be4], R2 ;  /* 0x001be40201007387 */ /* 0x0007e40000100800 */
[----:B------:R-:W-:Y:S01]  /*18cb0*/  LEA.HI.X.SX32 R23, R0, UR9, 0x1, P0 ;  /* 0x0000000900177c11 */ /* 0x000fe200080f0eff */
[----:B---3--:R-:W-:Y:S01]  /*18cc0*/  IMAD.MOV.U32 R2, RZ, RZ, R9 ;  /* 0x000000ffff027224 */ /* 0x008fe200078e0009 */
[----:B------:R-:W-:Y:S04]  /*18cd0*/  STL [R1+0x1bf0], R8 ;  /* 0x001bf00801007387 */ /* 0x000fe80000100800 */
[----:B------:R4:W-:Y:S02]  /*18ce0*/  STL [R1+0x1bec], R2 ;  /* 0x001bec0201007387 */ /* 0x0009e40000100800 */
[----:B----4-:R-:W-:-:S02]  /*18cf0*/  IMAD.MOV.U32 R2, RZ, RZ, R7 ;  /* 0x000000ffff027224 */ /* 0x010fc400078e0007 */
[----:B------:R2:W-:Y:S01]  /*18d00*/  STL [R1+0x1bf8], R6 ;  /* 0x001bf80601007387 */ /* 0x0005e20000100800 */
[----:B------:R-:W-:-:S03]  /*18d10*/  IMAD R4, R5, UR5, RZ ;  /* 0x0000000505047c24 */ /* 0x000fc6000f8e02ff */
[----:B------:R3:W-:Y:S02]  /*18d20*/  STL [R1+0x1bf4], R2 ;  /* 0x001bf40201007387 */ /* 0x0007e40000100800 */
[----:B------:R-:W-:Y:S01]  /*18d30*/  LEA R20, P2, R4, UR8, 0x1 ;  /* 0x0000000804147c11 */ /* 0x000fe2000f8408ff */
[----:B--2---:R-:W-:Y:S01]  /*18d40*/  IMAD R6, R10, 0x7f, RZ ;  /* 0x0000007f0a067824 */ /* 0x004fe200078e02ff */
[----:B------:R-:W-:Y:S02]  /*18d50*/  STL.64 [R1+0xc30], R22 ;  /* 0x000c301601007387 */ /* 0x000fe40000100a00 */
[----:B------:R-:W-:Y:S01]  /*18d60*/  LEA.HI.X.SX32 R21, R4, UR9, 0x1, P2 ;  /* 0x0000000904157c11 */ /* 0x000fe200090f0eff */
[----:B---3--:R-:W-:-:S04]  /*18d70*/  IMAD.WIDE R2, R6, 0x2, R22 ;  /* 0x0000000206027825 */ /* 0x008fc800078e0216 */
[----:B------:R-:W-:Y:S02]  /*18d80*/  IMAD R5, R58, UR5, RZ ;  /* 0x000000053a057c24 */ /* 0x000fe4000f8e02ff */
[----:B------:R-:W-:-:S03]  /*18d90*/  IMAD R0, R59, UR5, RZ ;  /* 0x000000053b007c24 */ /* 0x000fc6000f8e02ff */
[C---:B------:R-:W-:Y:S02]  /*18da0*/  LEA R16, P0, R5.reuse, UR8, 0x1 ;  /* 0x0000000805107c11 */ /* 0x040fe4000f8008ff */
[C---:B------:R-:W-:Y:S02]  /*18db0*/  LEA R18, P1, R0.reuse, UR8, 0x1 ;  /* 0x0000000800127c11 */ /* 0x040fe4000f8208ff */
[----:B------:R-:W-:Y:S02]  /*18dc0*/  LEA.HI.X.SX32 R17, R5, UR9, 0x1, P0 ;  /* 0x0000000905117c11 */ /* 0x000fe400080f0eff */
[----:B------:R-:W-:Y:S01]  /*18dd0*/  LEA.HI.X.SX32 R19, R0, UR9, 0x1, P1 ;  /* 0x0000000900137c11 */ /* 0x000fe200088f0eff */
[----:B------:R-:W-:Y:S02]  /*18de0*/  IMAD R0, R10, 0x7e, RZ ;  /* 0x0000007e0a007824 */ /* 0x000fe400078e02ff */
[----:B------:R-:W-:-:S04]  /*18df0*/  IMAD.WIDE R4, R6, 0x2, R18 ;  /* 0x0000000206047825 */ /* 0x000fc800078e0212 */
[----:B------:R-:W-:Y:S01]  /*18e00*/  IMAD.MOV.U32 R7, RZ, RZ, R61 ;  /* 0x000000ffff077224 */ /* 0x000fe200078e003d */
[----:B------:R-:W-:Y:S04]  /*18e10*/  STL [R1+0x1c00], R60 ;  /* 0x001c003c01007387 */ /* 0x000fe80000100800 */
[----:B------:R-:W-:Y:S04]  /*18e20*/  STL [R1+0x1bfc], R7 ;  /* 0x001bfc0701007387 */ /* 0x000fe80000100800 */
[----:B------:R-:W-:Y:S04]  /*18e30*/  STL [R1+0x1c08], R2 ;  /* 0x001c080201007387 */ /* 0x000fe80000100800 */
[----:B------:R2:W-:Y:S04]  /*18e40*/  STL [R1+0x1c04], R3 ;  /* 0x001c040301007387 */ /* 0x0005e80000100800 */
[----:B------:R-:W-:Y:S01]  /*18e50*/  STL.64 [R1+0xc38], R20 ;  /* 0x000c381401007387 */ /* 0x000fe20000100a00 */
[----:B--2---:R-:W-:-:S03]  /*18e60*/  IMAD.WIDE R2, R6, 0x2, R20 ;  /* 0x0000000206027825 */ /* 0x004fc600078e0214 */
[----:B------:R-:W-:Y:S01]  /*18e70*/  STL.64 [R1+0xc48], R16 ;  /* 0x000c481001007387 */ /* 0x000fe20000100a00 */
[----:B------:R-:W-:-:S03]  /*18e80*/  IMAD.WIDE R6, R6, 0x2, R16 ;  /* 0x0000000206067825 */ /* 0x000fc600078e0210 */
[----:B------:R-:W-:Y:S01]  /*18e90*/  STL.64 [R1+0xc40], R18 ;  /* 0x000c401201007387 */ /* 0x000fe20000100a00 */
[----:B------:R-:W-:-:S03]  /*18ea0*/  IMAD.WIDE R8, R0, 0x2, R22 ;  /* 0x0000000200087825 */ /* 0x000fc600078e0216 */
[----:B------:R-:W-:Y:S04]  /*18eb0*/  STL [R1+0x1c10], R2 ;  /* 0x001c100201007387 */ /* 0x000fe80000100800 */
[----:B------:R2:W-:Y:S04]  /*18ec0*/  STL [R1+0x1c0c], R3 ;  /* 0x001c0c0301007387 */ /* 0x0005e80000100800 */
[----:B------:R-:W-:Y:S04]  /*18ed0*/  STL [R1+0x1c18], R4 ;  /* 0x001c180401007387 */ /* 0x000fe80000100800 */
[----:B------:R3:W-:Y:S01]  /*18ee0*/  STL [R1+0x1c14], R5 ;  /* 0x001c140501007387 */ /* 0x0007e20000100800 */
[----:B--2---:R-:W-:-:S03]  /*18ef0*/  IMAD.WIDE R2, R0, 0x2, R20 ;  /* 0x0000000200027825 */ /* 0x004fc600078e0214 */
[----:B------:R-:W-:Y:S04]  /*18f00*/  STL [R1+0x1c20], R6 ;  /* 0x001c200601007387 */ /* 0x000fe80000100800 */
[----:B------:R2:W-:Y:S01]  /*18f10*/  STL [R1+0x1c1c], R7 ;  /* 0x001c1c0701007387 */ /* 0x0005e20000100800 */
[----:B---3--:R-:W-:-:S03]  /*18f20*/  IMAD.WIDE R4, R0, 0x2, R18 ;  /* 0x0000000200047825 */ /* 0x008fc600078e0212 */
[----:B------:R-:W-:Y:S04]  /*18f30*/  STL [R1+0x1c28], R8 ;  /* 0x001c280801007387 */ /* 0x000fe80000100800 */
[----:B------:R3:W-:Y:S01]  /*18f40*/  STL [R1+0x1c24], R9 ;  /* 0x001c240901007387 */ /* 0x0007e20000100800 */
[----:B--2---:R-:W-:-:S03]  /*18f50*/  IMAD.WIDE R6, R0, 0x2, R16 ;  /* 0x0000000200067825 */ /* 0x004fc600078e0210 */
[----:B------:R-:W-:Y:S04]  /*18f60*/  STL [R1+0x1c30], R2 ;  /* 0x001c300201007387 */ /* 0x000fe80000100800 */
[----:B------:R2:W-:Y:S01]  /*18f70*/  STL [R1+0x1c2c], R3 ;  /* 0x001c2c0301007387 */ /* 0x0005e20000100800 */
[----:B---3--:R-:W-:-:S03]  /*18f80*/  IMAD.WIDE R8, R11, 0x2, R22 ;  /* 0x000000020b087825 */ /* 0x008fc600078e0216 */
[----:B------:R-:W-:Y:S01]  /*18f90*/  STL [R1+0x1c38], R4 ;  /* 0x001c380401007387 */ /* 0x000fe20000100800 */
[----:B------:R-:W-:-:S03]  /*18fa0*/  IMAD R0, R10, 0x7c, RZ ;  /* 0x0000007c0a007824 */ /* 0x000fc600078e02ff */
        /* <DEDUP_REMOVED lines=779> */
[----:B------:R-:W-:-:S03]  /*1c060*/  IMAD.SHL.U32 R0, R10, 0x40, RZ ;  /* 0x000000400a007824 */ /* 0x000fc600078e00ff */
        /* <DEDUP_REMOVED lines=27> */
[----:B------:R-:W-:Y:S01]  /*1c220*/  STL [R1+0x2400], R6 ;  /* 0x0024000601007387 */ /* 0x000fe20000100800 */
[----:B------:R-:W-:-:S03]  /*1c230*/  IMAD R0, R10, 0x3e, RZ ;  /* 0x0000003e0a007824 */ /* 0x000fc600078e02ff */
[----:B------:R2:W-:Y:S01]  /*1c240*/  STL [R1+0x23fc], R7 ;  /* 0x0023fc0701007387 */ /* 0x0005e20000100800 */
[----:B---3--:R-:W-:-:S03]  /*1c250*/  IMAD.WIDE R4, R11, 0x2, R18 ;  /* 0x000000020b047825 */ /* 0x008fc600078e0212 */
[----:B------:R-:W-:Y:S04]  /*1c260*/  STL [R1+0x2408], R8 ;  /* 0x0024080801007387 */ /* 0x000fe80000100800 */
[----:B------:R-:W-:Y:S01]  /*1c270*/  STL [R1+0x2404], R9 ;  /* 0x0024040901007387 */ /* 0x000fe20000100800 */
[----:B--2---:R-:W-:-:S03]  /*1c280*/  IMAD.WIDE R6, R11, 0x2, R16 ;  /* 0x000000020b067825 */ /* 0x004fc600078e0210 */
[----:B------:R-:W-:Y:S01]  /*1c290*/  STL [R1+0x2410], R2 ;  /* 0x0024100201007387 */ /* 0x000fe20000100800 */
[----:B------:R-:W2:Y:S03]  /*1c2a0*/  LDC R11, c[0x0][0x238] ;  /* 0x00008e00ff0b7b82 */ /* 0x000ea60000000800 */
[----:B------:R3:W-:Y:S04]  /*1c2b0*/  STL [R1+0x240c], R3 ;  /* 0x00240c0301007387 */ /* 0x0007e80000100800 */
[----:B------:R-:W-:Y:S04]  /*1c2c0*/  STL [R1+0x2418], R4 ;  /* 0x0024180401007387 */ /* 0x000fe80000100800 */
[----:B------:R4:W-:Y:S01]  /*1c2d0*/  STL [R1+0x2414], R5 ;  /* 0x0024140501007387 */ /* 0x0009e20000100800 */
[----:B---3--:R-:W-:-:S03]  /*1c2e0*/  IMAD.WIDE R2, R0, 0x2, R22 ;  /* 0x0000000200027825 */ /* 0x008fc600078e0216 */
[----:B------:R-:W-:Y:S04]  /*1c2f0*/  STL [R1+0x2420], R6 ;  /* 0x0024200601007387 */ /* 0x000fe80000100800 */
[----:B------:R-:W-:Y:S04]  /*1c300*/  STL [R1+0x241c], R7 ;  /* 0x00241c0701007387 */ /* 0x000fe80000100800 */
[----:B------:R-:W-:Y:S04]  /*1c310*/  STL [R1+0x2428], R2 ;  /* 0x0024280201007387 */ /* 0x000fe80000100800 */
[----:B------:R3:W-:Y:S01]  /*1c320*/  STL [R1+0x2424], R3 ;  /* 0x0024240301007387 */ /* 0x0007e20000100800 */
[----:B------:R-:W-:-:S02]  /*1c330*/  IMAD R8, R10, 0x3d, RZ ;  /* 0x0000003d0a087824 */ /* 0x000fc400078e02ff */
[----:B----4-:R-:W-:-:S04]  /*1c340*/  IMAD.WIDE R4, R0, 0x2, R18 ;  /* 0x0000000200047825 */ /* 0x010fc800078e0212 */
[----:B---3--:R-:W-:-:S04]  /*1c350*/  IMAD.WIDE R2, R0, 0x2, R20 ;  /* 0x0000000200027825 */ /* 0x008fc800078e0214 */
[----:B------:R-:W-:Y:S01]  /*1c360*/  IMAD.WIDE R6, R0, 0x2, R16 ;  /* 0x0000000200067825 */ /* 0x000fe200078e0210 */
[----:B------:R-:W-:Y:S04]  /*1c370*/  STL [R1+0x2430], R2 ;  /* 0x0024300201007387 */ /* 0x000fe80000100800 */
[----:B------:R3:W-:Y:S04]  /*1c380*/  STL [R1+0x242c], R3 ;  /* 0x00242c0301007387 */ /* 0x0007e80000100800 */
[----:B------:R-:W-:Y:S04]  /*1c390*/  STL [R1+0x2438], R4 ;  /* 0x0024380401007387 */ /* 0x000fe80000100800 */
[----:B------:R4:W-:Y:S01]  /*1c3a0*/  STL [R1+0x2434], R5 ;  /* 0x0024340501007387 */ /* 0x0009e20000100800 */
[----:B---3--:R-:W-:-:S03]  /*1c3b0*/  IMAD.WIDE R2, R8, 0x2, R22 ;  /* 0x0000000208027825 */ /* 0x008fc600078e0216 */
[----:B------:R-:W-:Y:S04]  /*1c3c0*/  STL [R1+0x2440], R6 ;  /* 0x0024400601007387 */ /* 0x000fe80000100800 */
[----:B------:R3:W-:Y:S04]  /*1c3d0*/  STL [R1+0x243c], R7 ;  /* 0x00243c0701007387 */ /* 0x0007e80000100800 */
[----:B------:R-:W-:Y:S01]  /*1c3e0*/  STL [R1+0x2448], R2 ;  /* 0x0024480201007387 */ /* 0x000fe20000100800 */
[----:B------:R-:W-:-:S03]  /*1c3f0*/  IMAD R0, R10, 0x3c, RZ ;  /* 0x0000003c0a007824 */ /* 0x000fc600078e02ff */
[----:B------:R0:W-:Y:S01]  /*1c400*/  STL [R1+0x2444], R3 ;  /* 0x0024440301007387 */ /* 0x0001e20000100800 */
[----:B----4-:R-:W-:-:S04]  /*1c410*/  IMAD.WIDE R4, R8, 0x2, R18 ;  /* 0x0000000208047825 */ /* 0x010fc800078e0212 */
[----:B---3--:R-:W-:-:S04]  /*1c420*/  IMAD.WIDE R6, R8, 0x2, R16 ;  /* 0x0000000208067825 */ /* 0x008fc800078e0210 */
[----:B0-----:R-:W-:-:S04]  /*1c430*/  IMAD.WIDE R2, R8, 0x2, R20 ;  /* 0x0000000208027825 */ /* 0x001fc800078e0214 */
[C---:B------:R-:W-:Y:S01]  /*1c440*/  IMAD.WIDE R8, R0.reuse, 0x2, R22 ;  /* 0x0000000200087825 */ /* 0x040fe200078e0216 */
[----:B------:R-:W-:Y:S04]  /*1c450*/  STL [R1+0x2450], R2 ;  /* 0x0024500201007387 */ /* 0x000fe80000100800 */
[----:B------:R0:W-:Y:S04]  /*1c460*/  STL [R1+0x244c], R3 ;  /* 0x00244c0301007387 */ /* 0x0001e80000100800 */
[----:B------:R-:W-:Y:S04]  /*1c470*/  STL [R1+0x2458], R4 ;  /* 0x0024580401007387 */ /* 0x000fe80000100800 */
[----:B------:R3:W-:Y:S01]  /*1c480*/  STL [R1+0x2454], R5 ;  /* 0x0024540501007387 */ /* 0x0007e20000100800 */
[----:B0-----:R-:W-:-:S03]  /*1c490*/  IMAD.WIDE R2, R0, 0x2, R20 ;  /* 0x0000000200027825 */ /* 0x001fc600078e0214 */
[----:B------:R-:W-:Y:S04]  /*1c4a0*/  STL [R1+0x2460], R6 ;  /* 0x0024600601007387 */ /* 0x000fe80000100800 */
[----:B------:R-:W-:Y:S01]  /*1c4b0*/  STL [R1+0x245c], R7 ;  /* 0x00245c0701007387 */ /* 0x000fe20000100800 */
[----:B---3--:R-:W-:-:S03]  /*1c4c0*/  IMAD.WIDE R4, R0, 0x2, R18 ;  /* 0x0000000200047825 */ /* 0x008fc600078e0212 */
[----:B------:R2:W-:Y:S04]  /*1c4d0*/  STL [R1+0x2468], R8 ;  /* 0x0024680801007387 */ /* 0x0005e80000100800 */
[----:B------:R0:W-:Y:S04]  /*1c4e0*/  STL [R1+0x2464], R9 ;  /* 0x0024640901007387 */ /* 0x0001e80000100800 */
[----:B------:R-:W-:Y:S04]  /*1c4f0*/  STL [R1+0x2470], R2 ;  /* 0x0024700201007387 */ /* 0x000fe80000100800 */
[----:B------:R3:W-:Y:S01]  /*1c500*/  STL [R1+0x246c], R3 ;  /* 0x00246c0301007387 */ /* 0x0007e20000100800 */
[----:B--2---:R-:W-:Y:S01]  /*1c510*/  IMAD R8, R11, 0x3b, RZ ;  /* 0x0000003b0b087824 */ /* 0x004fe200078e02ff */
[----:B0-----:R-:W0:Y:S02]  /*1c520*/  LDC R9, c[0x0][0x238] ;  /* 0x00008e00ff097b82 */ /* 0x001e240000000800 */
[----:B------:R-:W-:Y:S01]  /*1c530*/  STL [R1+0x2478], R4 ;  /* 0x0024780401007387 */ /* 0x000fe20000100800 */
[----:B------:R-:W-:-:S04]  /*1c540*/  IMAD.WIDE R6, R8, 0x2, R22 ;  /* 0x0000000208067825 */ /* 0x000fc800078e0216 */
[----:B---3--:R-:W-:Y:S01]  /*1c550*/  IMAD.WIDE R2, R0, 0x2, R16 ;  /* 0x0000000200027825 */ /* 0x008fe200078e0210 */
[----:B------:R2:W-:Y:S01]  /*1c560*/  STL [R1+0x2474], R5 ;  /* 0x0024740501007387 */ /* 0x0005e20000100800 */
[----:B------:R-:W3:Y:S03]  /*1c570*/  LDC R11, c[0x0][0x238] ;  /* 0x00008e00ff0b7b82 */ /* 0x000ee60000000800 */
[----:B------:R-:W-:Y:S04]  /*1c580*/  STL [R1+0x2480], R2 ;  /* 0x0024800201007387 */ /* 0x000fe80000100800 */
[----:B------:R4:W-:Y:S01]  /*1c590*/  STL [R1+0x247c], R3 ;  /* 0x00247c0301007387 */ /* 0x0009e20000100800 */
[----:B--2---:R-:W-:-:S03]  /*1c5a0*/  IMAD.WIDE R4, R8, 0x2, R18 ;  /* 0x0000000208047825 */ /* 0x004fc600078e0212 */
[----:B------:R-:W-:Y:S01]  /*1c5b0*/  STL [R1+0x2488], R6 ;  /* 0x0024880601007387 */ /* 0x000fe20000100800 */
[----:B----4-:R-:W-:-:S03]  /*1c5c0*/  IMAD.WIDE R2, R8, 0x2, R20 ;  /* 0x0000000208027825 */ /* 0x010fc600078e0214 */
[----:B------:R2:W-:Y:S04]  /*1c5d0*/  STL [R1+0x2484], R7 ;  /* 0x0024840701007387 */ /* 0x0005e80000100800 */
[----:B------:R-:W-:Y:S01]  /*1c5e0*/  STL [R1+0x2490], R2 ;  /* 0x0024900201007387 */ /* 0x000fe20000100800 */
[----:B------:R-:W-:Y:S02]  /*1c5f0*/  IMAD R0, R12, 0x3a, RZ ;  /* 0x0000003a0c007824 */ /* 0x000fe400078e02ff */
[----:B------:R-:W4:Y:S01]  /*1c600*/  LDC R12, c[0x0][0x238] ;  /* 0x00008e00ff0c7b82 */ /* 0x000f220000000800 */
[----:B------:R1:W-:Y:S01]  /*1c610*/  STL [R1+0x248c], R3 ;  /* 0x00248c0301007387 */ /* 0x0003e20000100800 */
[----:B--2---:R-:W-:-:S03]  /*1c620*/  IMAD.WIDE R6, R0, 0x2, R22 ;  /* 0x0000000200067825 */ /* 0x004fc600078e0216 */
[----:B------:R-:W-:Y:S01]  /*1c630*/  STL [R1+0x2498], R4 ;  /* 0x0024980401007387 */ /* 0x000fe20000100800 */
[----:B-1----:R-:W-:-:S03]  /*1c640*/  IMAD.WIDE R2, R8, 0x2, R16 ;  /* 0x0000000208027825 */ /* 0x002fc600078e0210 */
[----:B------:R1:W-:Y:S04]  /*1c650*/  STL [R1+0x2494], R5 ;  /* 0x0024940501007387 */ /* 0x0003e80000100800 */
[----:B------:R-:W-:Y:S04]  /*1c660*/  STL [R1+0x24a0], R2 ;  /* 0x0024a00201007387 */ /* 0x000fe80000100800 */
[----:B------:R2:W-:Y:S01]  /*1c670*/  STL [R1+0x249c], R3 ;  /* 0x00249c0301007387 */ /* 0x0005e20000100800 */
[----:B0-----:R-:W-:Y:S02]  /*1c680*/  IMAD R8, R9, 0x39, RZ ;  /* 0x0000003909087824 */ /* 0x001fe400078e02ff */
[C---:B-1----:R-:W-:Y:S01]  /*1c690*/  IMAD.WIDE R4, R0.reuse, 0x2, R18 ;  /* 0x0000000200047825 */ /* 0x042fe200078e0212 */
[----:B------:R-:W-:Y:S03]  /*1c6a0*/  STL [R1+0x24a8], R6 ;  /* 0x0024a80601007387 */ /* 0x000fe60000100800 */
[C---:B--2---:R-:W-:Y:S01]  /*1c6b0*/  IMAD.WIDE R2, R0.reuse, 0x2, R20 ;  /* 0x0000000200027825 */ /* 0x044fe200078e0214 */
[----:B------:R0:W-:Y:S04]  /*1c6c0*/  STL [R1+0x24a4], R7 ;  /* 0x0024a40701007387 */ /* 0x0001e80000100800 */
[----:B------:R-:W-:Y:S04]  /*1c6d0*/  STL [R1+0x24b0], R2 ;  /* 0x0024b00201007387 */ /* 0x000fe80000100800 */
[----:B------:R1:W-:Y:S01]  /*1c6e0*/  STL [R1+0x24ac], R3 ;  /* 0x0024ac0301007387 */ /* 0x0003e20000100800 */
[----:B0-----:R-:W-:-:S03]  /*1c6f0*/  IMAD.WIDE R6, R0, 0x2, R16 ;  /* 0x0000000200067825 */ /* 0x001fc600078e0210 */
[----:B------:R-:W-:Y:S04]  /*1c700*/  STL [R1+0x24b8], R4 ;  /* 0x0024b80401007387 */ /* 0x000fe80000100800 */
[----:B------:R0:W-:Y:S01]  /*1c710*/  STL [R1+0x24b4], R5 ;  /* 0x0024b40501007387 */ /* 0x0001e20000100800 */
[----:B-1----:R-:W-:-:S03]  /*1c720*/  IMAD.WIDE R2, R8, 0x2, R22 ;  /* 0x0000000208027825 */ /* 0x002fc600078e0216 */
[----:B------:R-:W-:Y:S04]  /*1c730*/  STL [R1+0x24c0], R6 ;  /* 0x0024c00601007387 */ /* 0x000fe80000100800 */
[----:B------:R1:W-:Y:S04]  /*1c740*/  STL [R1+0x24bc], R7 ;  /* 0x0024bc0701007387 */ /* 0x0003e80000100800 */
[----:B------:R-:W-:Y:S01]  /*1c750*/  STL [R1+0x24c8], R2 ;  /* 0x0024c80201007387 */ /* 0x000fe20000100800 */
[----:B---3--:R-:W-:Y:S02]  /*1c760*/  IMAD R0, R11, 0x38, RZ ;  /* 0x000000380b007824 */ /* 0x008fe400078e02ff */
[C---:B0-----:R-:W-:Y:S01]  /*1c770*/  IMAD.WIDE R4, R8.reuse, 0x2, R18 ;  /* 0x0000000208047825 */ /* 0x041fe200078e0212 */
[----:B------:R0:W-:Y:S01]  /*1c780*/  STL [R1+0x24c4], R3 ;  /* 0x0024c40301007387 */ /* 0x0001e20000100800 */
[----:B------:R-:W2:Y:S02]  /*1c790*/  LDC R11, c[0x0][0x238] ;  /* 0x00008e00ff0b7b82 */ /* 0x000ea40000000800 */
[----:B-1----:R-:W-:-:S04]  /*1c7a0*/  IMAD.WIDE R6, R8, 0x2, R16 ;  /* 0x0000000208067825 */ /* 0x002fc800078e0210 */
        /* <DEDUP_REMOVED lines=9> */
[----:B-1----:R-:W-:-:S03]  /*1c840*/  IMAD.WIDE R4, R0, 0x2, R18 ;  /* 0x0000000200047825 */ /* 0x002fc600078e0212 */
[----:B------:R4:W-:Y:S04]  /*1c850*/  STL [R1+0x24e8], R8 ;  /* 0x0024e80801007387 */ /* 0x0009e80000100800 */
[----:B------:R0:W-:Y:S04]  /*1c860*/  STL [R1+0x24e4], R9 ;  /* 0x0024e40901007387 */ /* 0x0001e80000100800 */
[----:B------:R-:W-:Y:S04]  /*1c870*/  STL [R1+0x24f0], R2 ;  /* 0x0024f00201007387 */ /* 0x000fe80000100800 */
[----:B------:R1:W-:Y:S01]  /*1c880*/  STL [R1+0x24ec], R3 ;  /* 0x0024ec0301007387 */ /* 0x0003e20000100800 */
[----:B----4-:R-:W-:Y:S01]  /*1c890*/  IMAD R8, R12, 0x37, RZ ;  /* 0x000000370c087824 */ /* 0x010fe200078e02ff */
[----:B0-----:R-:W0:Y:S02]  /*1c8a0*/  LDC R9, c[0x0][0x238] ;  /* 0x00008e00ff097b82 */ /* 0x001e240000000800 */
[----:B------:R-:W-:Y:S01]  /*1c8b0*/  STL [R1+0x24f8], R4 ;  /* 0x0024f80401007387 */ /* 0x000fe20000100800 */
[----:B------:R-:W-:-:S04]  /*1c8c0*/  IMAD.WIDE R6, R8, 0x2, R22 ;  /* 0x0000000208067825 */ /* 0x000fc800078e0216 */
[----:B-1----:R-:W-:Y:S01]  /*1c8d0*/  IMAD.WIDE R2, R0, 0x2, R16 ;  /* 0x0000000200027825 */ /* 0x002fe200078e0210 */
[----:B------:R1:W-:Y:S01]  /*1c8e0*/  STL [R1+0x24f4], R5 ;  /* 0x0024f40501007387 */ /* 0x0003e20000100800 */
[----:B------:R-:W3:Y:S03]  /*1c8f0*/  LDC R12, c[0x0][0x238] ;  /* 0x00008e00ff0c7b82 */ /* 0x000ee60000000800 */
[----:B------:R-:W-:Y:S04]  /*1c900*/  STL [R1+0x2500], R2 ;  /* 0x0025000201007387 */ /* 0x000fe80000100800 */
[----:B------:R4:W-:Y:S01]  /*1c910*/  STL [R1+0x24fc], R3 ;  /* 0x0024fc0301007387 */ /* 0x0009e20000100800 */
[----:B-1----:R-:W-:-:S03]  /*1c920*/  IMAD.WIDE R4, R8, 0x2, R18 ;  /* 0x0000000208047825 */ /* 0x002fc600078e0212 */
[----:B------:R-:W-:Y:S01]  /*1c930*/  STL [R1+0x2508], R6 ;  /* 0x0025080601007387 */ /* 0x000fe20000100800 */
[----:B----4-:R-:W-:-:S03]  /*1c940*/  IMAD.WIDE R2, R8, 0x2, R20 ;  /* 0x0000000208027825 */ /* 0x010fc600078e0214 */
[----:B------:R1:W-:Y:S04]  /*1c950*/  STL [R1+0x2504], R7 ;  /* 0x0025040701007387 */ /* 0x0003e80000100800 */
[----:B------:R-:W-:Y:S01]  /*1c960*/  STL [R1+0x2510], R2 ;  /* 0x0025100201007387 */ /* 0x000fe20000100800 */
[----:B------:R-:W-:Y:S02]  /*1c970*/  IMAD R0, R13, 0x36, RZ ;  /* 0x000000360d007824 */ /* 0x000fe400078e02ff */
[----:B------:R-:W4:Y:S01]  /*1c980*/  LDC R13, c[0x0][0x238] ;  /* 0x00008e00ff0d7b82 */ /* 0x000f220000000800 */
[----:B------:R2:W-:Y:S01]  /*1c990*/  STL [R1+0x250c], R3 ;  /* 0x00250c0301007387 */ /* 0x0005e20000100800 */
[----:B-1----:R-:W-:-:S03]  /*1c9a0*/  IMAD.WIDE R6, R0, 0x2, R22 ;  /* 0x0000000200067825 */ /* 0x002fc600078e0216 */
[----:B------:R-:W-:Y:S01]  /*1c9b0*/  STL [R1+0x2518], R4 ;  /* 0x0025180401007387 */ /* 0x000fe20000100800 */
[----:B--2---:R-:W-:-:S03]  /*1c9c0*/  IMAD.WIDE R2, R8, 0x2, R16 ;  /* 0x0000000208027825 */ /* 0x004fc600078e0210 */
        /* <DEDUP_REMOVED lines=17> */
[----:B------:R-:W-:Y:S02]  /*1cae0*/  IMAD R0, R11, 0x34, RZ ;  /* 0x000000340b007824 */ /* 0x000fe400078e02ff */
        /* <DEDUP_REMOVED lines=18> */
[----:B---3--:R-:W-:Y:S01]  /*1cc10*/  IMAD R8, R12, 0x33, RZ ;  /* 0x000000330c087824 */ /* 0x008fe200078e02ff */
        /* <DEDUP_REMOVED lines=260> */
[----:B------:R-:W-:Y:S02]  /*1dc60*/  IMAD.SHL.U32 R0, R11, 0x20, RZ ;  /* 0x000000200b007824 */ /* 0x000fe400078e00ff */
        /* <DEDUP_REMOVED lines=351> */
[----:B------:R-:W-:Y:S04]  /*1f260*/  STL [R1+0x2ae4], R9 ;  /* 0x002ae40901007387 */ /* 0x000fe80000100800 */
[----:B------:R-:W-:Y:S04]  /*1f270*/  STL [R1+0x2af0], R2 ;  /* 0x002af00201007387 */ /* 0x000fe80000100800 */
[----:B------:R0:W-:Y:S01]  /*1f280*/  STL [R1+0x2aec], R3 ;  /* 0x002aec0301007387 */ /* 0x0001e20000100800 */
[----:B---3--:R-:W-:-:S02]  /*1f290*/  IMAD R8, R12, 0x7, RZ ;  /* 0x000000070c087824 */ /* 0x008fc400078e02ff */
[----:B------:R-:W1:Y:S01]  /*1f2a0*/  LDC R12, c[0x0][0x238] ;  /* 0x00008e00ff0c7b82 */ /* 0x000e620000000800 */
[----:B------:R-:W-:Y:S01]  /*1f2b0*/  STL [R1+0x2af8], R4 ;  /* 0x002af80401007387 */ /* 0x000fe20000100800 */
[----:B------:R-:W-:-:S04]  /*1f2c0*/  IMAD.WIDE R6, R8, 0x2, R22 ;  /* 0x0000000208067825 */ /* 0x000fc800078e0216 */
[----:B0-----:R-:W-:Y:S01]  /*1f2d0*/  IMAD.WIDE R2, R0, 0x2, R16 ;  /* 0x0000000200027825 */ /* 0x001fe200078e0210 */
[----:B------:R0:W-:Y:S04]  /*1f2e0*/  STL [R1+0x2af4], R5 ;  /* 0x002af40501007387 */ /* 0x0001e80000100800 */
[----:B------:R-:W-:Y:S04]  /*1f2f0*/  STL [R1+0x2b00], R2 ;  /* 0x002b000201007387 */ /* 0x000fe80000100800 */
[----:B------:R3:W-:Y:S01]  /*1f300*/  STL [R1+0x2afc], R3 ;  /* 0x002afc0301007387 */ /* 0x0007e20000100800 */
[----:B0-----:R-:W-:-:S03]  /*1f310*/  IMAD.WIDE R4, R8, 0x2, R18 ;  /* 0x0000000208047825 */ /* 0x001fc600078e0212 */
[----:B------:R-:W-:Y:S01]  /*1f320*/  STL [R1+0x2b08], R6 ;  /* 0x002b080601007387 */ /* 0x000fe20000100800 */
[----:B---3--:R-:W-:-:S03]  /*1f330*/  IMAD.WIDE R2, R8, 0x2, R20 ;  /* 0x0000000208027825 */ /* 0x008fc600078e0214 */
[----:B------:R0:W-:Y:S04]  /*1f340*/  STL [R1+0x2b04], R7 ;  /* 0x002b040701007387 */ /* 0x0001e80000100800 */
[----:B------:R-:W-:Y:S01]  /*1f350*/  STL [R1+0x2b10], R2 ;  /* 0x002b100201007387 */ /* 0x000fe20000100800 */
[----:B----4-:R-:W-:Y:S02]  /*1f360*/  IMAD R0, R13, 0x6, RZ ;  /* 0x000000060d007824 */ /* 0x010fe400078e02ff */
[----:B------:R-:W3:Y:S01]  /*1f370*/  LDC R13, c[0x0][0x238] ;  /* 0x00008e00ff0d7b82 */ /* 0x000ee20000000800 */
[----:B------:R4:W-:Y:S01]  /*1f380*/  STL [R1+0x2b0c], R3 ;  /* 0x002b0c0301007387 */ /* 0x0009e20000100800 */
[----:B0-----:R-:W-:-:S03]  /*1f390*/  IMAD.WIDE R6, R0, 0x2, R22 ;  /* 0x0000000200067825 */ /* 0x001fc600078e0216 */
[----:B------:R-:W-:Y:S01]  /*1f3a0*/  STL [R1+0x2b18], R4 ;  /* 0x002b180401007387 */ /* 0x000fe20000100800 */
[----:B----4-:R-:W-:-:S03]  /*1f3b0*/  IMAD.WIDE R2, R8, 0x2, R16 ;  /* 0x0000000208027825 */ /* 0x010fc600078e0210 */
[----:B------:R0:W-:Y:S04]  /*1f3c0*/  STL [R1+0x2b14], R5 ;  /* 0x002b140501007387 */ /* 0x0001e80000100800 */
[----:B------:R-:W-:Y:S01]  /*1f3d0*/  STL [R1+0x2b20], R2 ;  /* 0x002b200201007387 */ /* 0x000fe20000100800 */
[----:B--2---:R-:W-:-:S03]  /*1f3e0*/  IMAD R11, R11, 0x5, RZ ;  /* 0x000000050b0b7824 */ /* 0x004fc600078e02ff */
[----:B------:R2:W-:Y:S01]  /*1f3f0*/  STL [R1+0x2b1c], R3 ;  /* 0x002b1c0301007387 */ /* 0x0005e20000100800 */
[----:B0-----:R-:W-:-:S03]  /*1f400*/  IMAD.WIDE R4, R0, 0x2, R18 ;  /* 0x0000000200047825 */ /* 0x001fc600078e0212 */
[----:B------:R-:W-:Y:S01]  /*1f410*/  STL [R1+0x2b28], R6 ;  /* 0x002b280601007387 */ /* 0x000fe20000100800 */
[----:B--2---:R-:W-:-:S03]  /*1f420*/  IMAD.WIDE R2, R0, 0x2, R20 ;  /* 0x0000000200027825 */ /* 0x004fc600078e0214 */
[----:B------:R0:W-:Y:S01]  /*1f430*/  STL [R1+0x2b24], R7 ;  /* 0x002b240701007387 */ /* 0x0001e20000100800 */
[----:B------:R-:W-:-:S03]  /*1f440*/  IMAD.WIDE R8, R11, 0x2, R22 ;  /* 0x000000020b087825 */ /* 0x000fc600078e0216 */
[----:B------:R-:W-:Y:S04]  /*1f450*/  STL [R1+0x2bd0], R2 ;  /* 0x002bd00201007387 */ /* 0x000fe80000100800 */
[----:B------:R2:W-:Y:S01]  /*1f460*/  STL [R1+0x2bcc], R3 ;  /* 0x002bcc0301007387 */ /* 0x0005e20000100800 */
[----:B0-----:R-:W-:-:S03]  /*1f470*/  IMAD.WIDE R6, R0, 0x2, R16 ;  /* 0x0000000200067825 */ /* 0x001fc600078e0210 */
[----:B------:R-:W-:Y:S04]  /*1f480*/  STL [R1+0x2bd8], R4 ;  /* 0x002bd80401007387 */ /* 0x000fe80000100800 */
[----:B------:R0:W-:Y:S01]  /*1f490*/  STL [R1+0x2bd4], R5 ;  /* 0x002bd40501007387 */ /* 0x0001e20000100800 */
[----:B--2---:R-:W-:-:S03]  /*1f4a0*/  IMAD.WIDE R2, R11, 0x2, R20 ;  /* 0x000000020b027825 */ /* 0x004fc600078e0214 */
[----:B------:R1:W-:Y:S04]  /*1f4b0*/  STL [R1+0x2be0], R6 ;  /* 0x002be00601007387 */ /* 0x0003e80000100800 */
[----:B------:R-:W-:Y:S01]  /*1f4c0*/  STL [R1+0x2bdc], R7 ;  /* 0x002bdc0701007387 */ /* 0x000fe20000100800 */
[----:B0-----:R-:W-:-:S03]  /*1f4d0*/  IMAD.WIDE R4, R11, 0x2, R18 ;  /* 0x000000020b047825 */ /* 0x001fc600078e0212 */
[----:B------:R0:W-:Y:S04]  /*1f4e0*/  STL [R1+0x2b30], R8 ;  /* 0x002b300801007387 */ /* 0x0001e80000100800 */
[----:B------:R-:W-:Y:S01]  /*1f4f0*/  STL [R1+0x2b2c], R9 ;  /* 0x002b2c0901007387 */ /* 0x000fe20000100800 */
[----:B-1----:R-:W-:Y:S02]  /*1f500*/  IMAD.SHL.U32 R6, R12, 0x4, RZ ;  /* 0x000000040c067824 */ /* 0x002fe400078e00ff */
[----:B---3--:R-:W-:Y:S01]  /*1f510*/  IMAD R0, R13, 0x3, RZ ;  /* 0x000000030d007824 */ /* 0x008fe200078e02ff */
[----:B------:R-:W-:Y:S01]  /*1f520*/  STL [R1+0x2b38], R2 ;  /* 0x002b380201007387 */ /* 0x000fe20000100800 */
[----:B------:R-:W1:Y:S03]  /*1f530*/  LDC R12, c[0x0][0x238] ;  /* 0x00008e00ff0c7b82 */ /* 0x000e660000000800 */
[----:B------:R2:W-:Y:S04]  /*1f540*/  STL [R1+0x2b34], R3 ;  /* 0x002b340301007387 */ /* 0x0005e80000100800 */
[----:B------:R-:W-:Y:S01]  /*1f550*/  STL [R1+0x2b40], R4 ;  /* 0x002b400401007387 */ /* 0x000fe20000100800 */
[----:B0-----:R-:W0:Y:S03]  /*1f560*/  LDC R8, c[0x0][0x238] ;  /* 0x00008e00ff087b82 */ /* 0x001e260000000800 */
[----:B------:R3:W-:Y:S01]  /*1f570*/  STL [R1+0x2b3c], R5 ;  /* 0x002b3c0501007387 */ /* 0x0007e20000100800 */
[----:B--2---:R-:W-:-:S04]  /*1f580*/  IMAD.WIDE R2, R11, 0x2, R16 ;  /* 0x000000020b027825 */ /* 0x004fc800078e0210 */
[----:B------:R-:W2:Y:S01]  /*1f590*/  LDC R11, c[0x0][0x238] ;  /* 0x00008e00ff0b7b82 */ /* 0x000ea20000000800 */
[----:B------:R-:W-:Y:S01]  /*1f5a0*/  STL [R1+0x2b48], R2 ;  /* 0x002b480201007387 */ /* 0x000fe20000100800 */
[----:B---3--:R-:W-:-:S03]  /*1f5b0*/  IMAD.WIDE R4, R6, 0x2, R22 ;  /* 0x0000000206047825 */ /* 0x008fc600078e0216 */
[----:B------:R3:W-:Y:S03]  /*1f5c0*/  STL [R1+0x2b44], R3 ;  /* 0x002b440301007387 */ /* 0x0007e60000100800 */
[----:B------:R-:W4:Y:S01]  /*1f5d0*/  LDC R13, c[0x0][0x238] ;  /* 0x00008e00ff0d7b82 */ /* 0x000f220000000800 */
[----:B------:R-:W-:Y:S04]  /*1f5e0*/  STL [R1+0x2b50], R4 ;  /* 0x002b500401007387 */ /* 0x000fe80000100800 */
[----:B------:R1:W-:Y:S01]  /*1f5f0*/  STL [R1+0x2b4c], R5 ;  /* 0x002b4c0501007387 */ /* 0x0003e20000100800 */
[----:B---3--:R-:W-:-:S05]  /*1f600*/  IMAD.WIDE R2, R6, 0x2, R20 ;  /* 0x0000000206027825 */ /* 0x008fca00078e0214 */
[----:B------:R-:W-:Y:S01]  /*1f610*/  STL [R1+0x2b58], R2 ;  /* 0x002b580201007387 */ /* 0x000fe20000100800 */
[----:B-1----:R-:W-:-:S03]  /*1f620*/  IMAD.WIDE R4, R6, 0x2, R18 ;  /* 0x0000000206047825 */ /* 0x002fc600078e0212 */
[----:B------:R1:W-:Y:S01]  /*1f630*/  STL [R1+0x2b54], R3 ;  /* 0x002b540301007387 */ /* 0x0003e20000100800 */
[----:B------:R-:W-:-:S03]  /*1f640*/  IMAD.WIDE R6, R6, 0x2, R16 ;  /* 0x0000000206067825 */ /* 0x000fc600078e0210 */
[----:B------:R-:W-:Y:S04]  /*1f650*/  STL [R1+0x2b60], R4 ;  /* 0x002b600401007387 */ /* 0x000fe80000100800 */
[----:B------:R3:W-:Y:S01]  /*1f660*/  STL [R1+0x2b5c], R5 ;  /* 0x002b5c0501007387 */ /* 0x0007e20000100800 */
[----:B-1----:R-:W-:-:S03]  /*1f670*/  IMAD.WIDE R2, R0, 0x2, R22 ;  /* 0x0000000200027825 */ /* 0x002fc600078e0216 */
[----:B------:R-:W-:Y:S04]  /*1f680*/  STL [R1+0x2b68], R6 ;  /* 0x002b680601007387 */ /* 0x000fe80000100800 */
[----:B------:R1:W-:Y:S04]  /*1f690*/  STL [R1+0x2b64], R7 ;  /* 0x002b640701007387 */ /* 0x0003e80000100800 */
[----:B------:R-:W-:Y:S01]  /*1f6a0*/  STL [R1+0x2b70], R2 ;  /* 0x002b700201007387 */ /* 0x000fe20000100800 */
[----:B---3--:R-:W-:-:S03]  /*1f6b0*/  IMAD.WIDE R4, R0, 0x2, R18 ;  /* 0x0000000200047825 */ /* 0x008fc600078e0212 */
[----:B------:R3:W-:Y:S01]  /*1f6c0*/  STL [R1+0x2b6c], R3 ;  /* 0x002b6c0301007387 */ /* 0x0007e20000100800 */
[----:B0-----:R-:W-:Y:S02]  /*1f6d0*/  IMAD.SHL.U32 R8, R8, 0x2, RZ ;  /* 0x0000000208087824 */ /* 0x001fe400078e00ff */
[----:B-1----:R-:W-:-:S04]  /*1f6e0*/  IMAD.WIDE R6, R0, 0x2, R16 ;  /* 0x0000000200067825 */ /* 0x002fc800078e0210 */
[----:B---3--:R-:W-:-:S05]  /*1f6f0*/  IMAD.WIDE R2, R0, 0x2, R20 ;  /* 0x0000000200027825 */ /* 0x008fca00078e0214 */
[----:B------:R-:W-:Y:S04]  /*1f700*/  STL [R1+0x2b78], R2 ;  /* 0x002b780201007387 */ /* 0x000fe80000100800 */
        /* <DEDUP_REMOVED lines=8> */
[----:B------:R2:W-:Y:S01]  /*1f790*/  STL [R1+0x2b8c], R3 ;  /* 0x002b8c0301007387 */ /* 0x0005e20000100800 */
[----:B0-----:R-:W-:-:S03]  /*1f7a0*/  IMAD.WIDE R6, R8, 0x2, R18 ;  /* 0x0000000208067825 */ /* 0x001fc600078e0212 */
[----:B------:R-:W-:Y:S01]  /*1f7b0*/  STL [R1+0x2b98], R4 ;  /* 0x002b980401007387 */ /* 0x000fe20000100800 */
[----:B------:R-:W-:-:S03]  /*1f7c0*/  IMAD.WIDE R8, R8, 0x2, R16 ;  /* 0x0000000208087825 */ /* 0x000fc600078e0210 */
[----:B------:R0:W-:Y:S01]  /*1f7d0*/  STL [R1+0x2b94], R5 ;  /* 0x002b940501007387 */ /* 0x0001e20000100800 */
[----:B--2---:R-:W-:-:S03]  /*1f7e0*/  IMAD.WIDE R2, R11, 0x2, R22 ;  /* 0x000000020b027825 */ /* 0x004fc600078e0216 */
[----:B------:R-:W-:Y:S04]  /*1f7f0*/  STL [R1+0x2ba0], R6 ;  /* 0x002ba00601007387 */ /* 0x000fe80000100800 */
[----:B------:R4:W-:Y:S01]  /*1f800*/  STL [R1+0x2b9c], R7 ;  /* 0x002b9c0701007387 */ /* 0x0009e20000100800 */
[----:B0-----:R-:W-:-:S03]  /*1f810*/  IMAD.WIDE R4, R12, 0x2, R20 ;  /* 0x000000020c047825 */ /* 0x001fc600078e0214 */
[----:B------:R-:W-:Y:S04]  /*1f820*/  STL [R1+0x2ba8], R8 ;  /* 0x002ba80801007387 */ /* 0x000fe80000100800 */
[----:B------:R-:W-:Y:S01]  /*1f830*/  STL [R1+0x2ba4], R9 ;  /* 0x002ba40901007387 */ /* 0x000fe20000100800 */
[----:B----4-:R-:W-:-:S03]  /*1f840*/  IMAD.WIDE R6, R13, 0x2, R18 ;  /* 0x000000020d067825 */ /* 0x010fc600078e0212 */
[----:B------:R-:W-:Y:S04]  /*1f850*/  STL [R1+0x2bb0], R2 ;  /* 0x002bb00201007387 */ /* 0x000fe80000100800 */
[----:B------:R0:W-:Y:S04]  /*1f860*/  STL [R1+0x2bac], R3 ;  /* 0x002bac0301007387 */ /* 0x0001e80000100800 */
[----:B------:R-:W-:Y:S04]  /*1f870*/  STL [R1+0x2bb8], R4 ;  /* 0x002bb80401007387 */ /* 0x000fe80000100800 */
[----:B------:R-:W-:Y:S01]  /*1f880*/  STL [R1+0x2bb4], R5 ;  /* 0x002bb40501007387 */ /* 0x000fe20000100800 */
[----:B0-----:R-:W-:-:S03]  /*1f890*/  IMAD.WIDE R2, R14, 0x2, R16 ;  /* 0x000000020e027825 */ /* 0x001fc600078e0210 */
[----:B------:R-:W-:Y:S04]  /*1f8a0*/  STL [R1+0x2bc0], R6 ;  /* 0x002bc00601007387 */ /* 0x000fe80000100800 */
[----:B------:R-:W-:Y:S04]  /*1f8b0*/  STL [R1+0x2bbc], R7 ;  /* 0x002bbc0701007387 */ /* 0x000fe80000100800 */
[----:B------:R-:W-:Y:S04]  /*1f8c0*/  STL [R1+0x2bc8], R2 ;  /* 0x002bc80201007387 */ /* 0x000fe80000100800 */
[----:B------:R0:W-:Y:S04]  /*1f8d0*/  STL [R1+0x2bc4], R3 ;  /* 0x002bc40301007387 */ /* 0x0001e80000100800 */
[----:B------:R1:W-:Y:S04]  /*1f8e0*/  STL [R1+0xf78], RZ ;  /* 0x000f78ff01007387 */ /* 0x0003e80000100800 */
        /* <DEDUP_REMOVED lines=314> */
[----:B------:R1:W-:Y:S01]  /*20c90*/  STL [R1+0x558], RZ ;  /* 0x000558ff01007387 */ /* 0x0003e20000100800 */
[----:B------:R-:W2:Y:S03]  /*20ca0*/  S2R R61, SR_TID.X ;  /* 0x00000000003d7919 */ /* 0x000ea60000002100 */
        /* <DEDUP_REMOVED lines=29> */
[----:B--2---:R-:W-:-:S03]  /*20e80*/  LOP3.LUT R61, R61, 0x1f, RZ, 0xc0, !PT ;  /* 0x0000001f3d3d7812 */ /* 0x004fc600078ec0ff */
[----:B------:R1:W-:Y:S04]  /*20e90*/  STL [R1+0xa90], RZ ;  /* 0x000a90ff01007387 */ /* 0x0003e80000100800 */
[----:B------:R1:W-:Y:S04]  /*20ea0*/  STL [R1+0xa94], RZ ;  /* 0x000a94ff01007387 */ /* 0x0003e80000100800 */
[----:B------:R1:W-:Y:S04]  /*20eb0*/  STL [R1+0xa98], RZ ;  /* 0x000a98ff01007387 */ /* 0x0003e80000100800 */
[----:B------:R1:W-:Y:S04]  /*20ec0*/  STL [R1+0xa9c], RZ ;  /* 0x000a9cff01007387 */ /* 0x0003e80000100800 */
[----:B------:R1:W-:Y:S01]  /*20ed0*/  STL [R1+0xa10], RZ ;  /* 0x000a10ff01007387 */ /* 0x0003e20000100800 */
[----:B0-----:R-:W-:-:S02]  /*20ee0*/  IMAD.SHL.U32 R3, R61, 0x2, RZ ;  /* 0x000000023d037824 */ /* 0x001fc400078e00ff */
[----:B------:R-:W0:Y:S01]  /*20ef0*/  LDC R61, c[0x0][0x23c] ;  /* 0x00008f00ff3d7b82 */ /* 0x000e220000000800 */
        /* <DEDUP_REMOVED lines=14> */
[----:B0-----:R-:W-:-:S02]  /*20fe0*/  IMAD.SHL.U32 R2, R61, 0x80, RZ ;  /* 0x000000803d027824 */ /* 0x001fc400078e00ff */
[----:B------:R-:W-:-:S03]  /*20ff0*/  IMAD.SHL.U32 R10, R10, 0x80, RZ ;  /* 0x000000800a0a7824 */ /* 0x000fc600078e00ff */
[----:B------:R-:W-:Y:S01]  /*21000*/  SHF.R.S32.HI R0, RZ, 0x1f, R2 ;  /* 0x0000001fff007819 */ /* 0x000fe20000011402 */
[----:B------:R1:W-:Y:S01]  /*21010*/  STL [R1+0x54c], RZ ;  /* 0x00054cff01007387 */ /* 0x0003e20000100800 */
[----:B------:R-:W0:Y:S01]  /*21020*/  LDC R60, c[0x0][0x230] ;  /* 0x00008c00ff3c7b82 */ /* 0x000e220000000800 */
[----:B------:R-:W-:Y:S02]  /*21030*/  SHF.R.S32.HI R4, RZ, 0x1f, R10 ;  /* 0x0000001fff047819 */ /* 0x000fe4000001140a */
[----:B------:R1:W-:Y:S01]  /*21040*/  STL [R1+0x530], RZ ;  /* 0x000530ff01007387 */ /* 0x0003e20000100800 */
[----:B------:R-:W-:Y:S02]  /*21050*/  SHF.L.U64.HI R0, R2, 0x1, R0 ;  /* 0x0000000102007819 */ /* 0x000fe40000010200 */
[----:B------:R-:W-:Y:S01]  /*21060*/  SHF.L.U64.HI R2, R10, 0x1, R4 ;  /* 0x000000010a027819 */ /* 0x000fe20000010204 */
[----:B------:R1:W-:Y:S01]  /*21070*/  STL [R1+0x534], RZ ;  /* 0x000534ff01007387 */ /* 0x0003e20000100800 */
[----:B------:R-:W-:-:S02]  /*21080*/  LOP3.LUT R4, R3, 0x10, RZ, 0x3c, !PT ;  /* 0x0000001003047812 */ /* 0x000fc400078e3cff */
[----:B------:R-:W-:Y:S01]  /*21090*/  LOP3.LUT R6, R3, 0x20, RZ, 0x3c, !PT ;  /* 0x0000002003067812 */ /* 0x000fe200078e3cff */
[----:B------:R1:W-:Y:S04]  /*210a0*/  STL [R1+0x538], RZ ;  /* 0x000538ff01007387 */ /* 0x0003e80000100800 */
[----:B------:R1:W-:Y:S04]  /*210b0*/  STL [R1+0x53c], RZ ;  /* 0x00053cff01007387 */ /* 0x0003e80000100800 */
[----:B------:R1:W-:Y:S04]  /*210c0*/  STL [R1+0x520], RZ ;  /* 0x000520ff01007387 */ /* 0x0003e80000100800 */
[----:B------:R1:W-:Y:S01]  /*210d0*/  STL [R1+0x524], RZ ;  /* 0x000524ff01007387 */ /* 0x0003e20000100800 */
[----:B0-----:R-:W-:-:S03]  /*210e0*/  VIADD R60, R60, 0x7f ;  /* 0x0000007f3c3c7836 */ /* 0x001fc60000000000 */
[----:B------:R1:W-:Y:S02]  /*210f0*/  STL [R1+0x528], RZ ;  /* 0x000528ff01007387 */ /* 0x0003e40000100800 */
[----:B------:R-:W-:Y:S02]  /*21100*/  SHF.R.S32.HI R61, RZ, 0x1f, R60 ;  /* 0x0000001fff3d7819 */ /* 0x000fe4000001143c */
[----:B------:R1:W-:Y:S02]  /*21110*/  STL [R1+0x52c], RZ ;  /* 0x00052cff01007387 */ /* 0x0003e40000100800 */
[----:B------:R-:W-:Y:S02]  /*21120*/  LEA.HI R61, R61, R60, RZ, 0x7 ;  /* 0x0000003c3d3d7211 */ /* 0x000fe400078f38ff */
[----:B------:R1:W-:Y:S02]  /*21130*/  STL [R1+0x510], RZ ;  /* 0x000510ff01007387 */ /* 0x0003e40000100800 */
[----:B------:R-:W-:-:S02]  /*21140*/  SHF.R.S32.HI R5, RZ, 0x7, R61 ;  /* 0x00000007ff057819 */ /* 0x000fc4000001143d */
[----:B------:R1:W-:Y:S01]  /*21150*/  STL [R1+0x514], RZ ;  /* 0x000514ff01007387 */ /* 0x0003e20000100800 */
[----:B------:R-:W-:-:S03]  /*21160*/  LOP3.LUT R5, R3, 0x30, RZ, 0x3c, !PT ;  /* 0x0000003003057812 */ /* 0x000fc600078e3cff */
        /* <DEDUP_REMOVED lines=108> */
[----:B------:R-:W0:Y:S03]  /*21830*/  S2R R61, SR_TID.X ;  /* 0x00000000003d7919 */ /* 0x000e260000002100 */
        /* <DEDUP_REMOVED lines=8> */
[C---:B0-----:R-:W-:Y:S01]  /*218c0*/  LOP3.LUT R60, R61.reuse, 0x7, RZ, 0xc0, !PT ;  /* 0x000000073d3c7812 */ /* 0x041fe200078ec0ff */
[----:B------:R-:W-:-:S02]  /*218d0*/  IMAD.SHL.U32 R58, R61, 0x2, RZ ;  /* 0x000000023d3a7824 */ /* 0x000fc400078e00ff */
[----:B------:R1:W-:Y:S01]  /*218e0*/  STL [R1+0x848], RZ ;  /* 0x000848ff01007387 */ /* 0x0003e20000100800 */
[----:B------:R-:W-:Y:S02]  /*218f0*/  IMAD.SHL.U32 R59, R61, 0x80, RZ ;  /* 0x000000803d3b7824 */ /* 0x000fe400078e00ff */
[----:B------:R-:W-:Y:S01]  /*21900*/  IMAD R60, R60, 0x110, RZ ;  /* 0x000001103c3c7824 */ /* 0x000fe200078e02ff */
[----:B------:R1:W-:Y:S04]  /*21910*/  STL [R1+0x84c], RZ ;  /* 0x00084cff01007387 */ /* 0x0003e80000100800 */
[----:B------:R1:W-:Y:S01]  /*21920*/  STL [R1+0x830], RZ ;  /* 0x000830ff01007387 */ /* 0x0003e20000100800 */
[C-C-:B------:R-:W-:Y:S02]  /*21930*/  LOP3.LUT R61, R60.reuse, 0x10, R58.reuse, 0x78, !PT ;  /* 0x000000103c3d7812 */ /* 0x140fe400078e783a */
[----:B------:R-:W-:Y:S01]  /*21940*/  LOP3.LUT R60, R60, 0x30, R58, 0x78, !PT ;  /* 0x000000303c3c7812 */ /* 0x000fe200078e783a */
[----:B------:R1:W-:Y:S01]  /*21950*/  STL [R1+0x834], RZ ;  /* 0x000834ff01007387 */ /* 0x0003e20000100800 */
[----:B------:R-:W-:-:S02]  /*21960*/  LOP3.LUT R61, R61, 0x800, R59, 0xf8, !PT ;  /* 0x000008003d3d7812 */ /* 0x000fc400078ef83b */
[----:B------:R-:W-:Y:S01]  /*21970*/  LOP3.LUT R4, R60, 0x40, RZ, 0x3c, !PT ;  /* 0x000000403c047812 */ /* 0x000fe200078e3cff */
[----:B------:R1:W-:Y:S01]  /*21980*/  STL [R1+0x838], RZ ;  /* 0x000838ff01007387 */ /* 0x0003e20000100800 */
[C---:B------:R-:W-:Y:S02]  /*21990*/  LOP3.LUT R6, R61.reuse, 0x20, RZ, 0x3c, !PT ;  /* 0x000000203d067812 */ /* 0x040fe400078e3cff */
[C---:B------:R-:W-:Y:S01]  /*219a0*/  LOP3.LUT R5, R61.reuse, 0x40, RZ, 0x3c, !PT ;  /* 0x000000403d057812 */ /* 0x040fe200078e3cff */
        /* <DEDUP_REMOVED lines=17> */
[----:B------:R1:W-:Y:S02]  /*21ac0*/  STL [R1+0x7fc], RZ ;  /* 0x0007fcff01007387 */ /* 0x0003e40000100800 */
.L_x_1:
[----:B---3--:R-:W2:Y:S01]  /*21ad0*/  LDL.64 R6, [R1+0xc48] ;  /* 0x000c480001067983 */ /* 0x008ea20000100a00 */
[----:B------:R-:W0:Y:S03]  /*21ae0*/  LDC R4, c[0x0][0x230] ;  /* 0x00008c00ff047b82 */ /* 0x000e260000000800 */
[----:B--2---:R2:W-:Y:S04]  /*21af0*/  STL [R1+0x3d28], R7 ;  /* 0x003d280701007387 */ /* 0x0045e80000100800 */
[----:B--2---:R-:W0:Y:S04]  /*21b00*/  LDL R7, [R1+0xf78] ;  /* 0x000f780001077983 */ /* 0x004e280000100800 */
        /* <DEDUP_REMOVED lines=74> */
[----:B------:R-:W-:Y:S01]  /*21fb0*/  STL [R1+0x38c8], R61 ;  /* 0x0038c83d01007387 */ /* 0x000fe20000100800 */
[----:B0-----:R-:W-:-:S03]  /*21fc0*/  IMAD R4, R7, -0x80, R4 ;  /* 0xffffff8007047824 */ /* 0x001fc600078e0204 */
        /* <DEDUP_REMOVED lines=310> */
[----:B-----5:R-:W-:Y:S04]  /*23330*/  STL [R1+0x3720], R52 ;  /* 0x0037203401007387 */ /* 0x020fe80000100800 */
        /* <DEDUP_REMOVED lines=133> */
[----:B------:R-:W2:Y:S01]  /*23b90*/  LDL.LU R7, [R1+0x3d28] ;  /* 0x003d280001077983 */ /* 0x000ea20000300800 */
[----:B------:R-:W-:-:S02]  /*23ba0*/  ISETP.GT.AND P0, PT, R4, RZ, PT ;  /* 0x000000ff0400720c */ /* 0x000fc40003f04270 */
[----:B0-----:R-:W-:Y:S02]  /*23bb0*/  PRMT R60, RZ, 0x7610, R60 ;  /* 0x00007610ff3c7816 */ /* 0x001fe4000000003c */
[----:B------:R-:W-:Y:S02]  /*23bc0*/  PRMT R61, RZ, 0x7610, R61 ;  /* 0x00007610ff3d7816 */ /* 0x000fe4000000003d */
[----:B------:R-:W-:-:S07]  /*23bd0*/  ISETP.GT.AND P1, PT, R4, 0x1, PT ;  /* 0x000000010400780c */ /* 0x000fce0003f24270 */
[----:B--2---:R-:W2:Y:S04]  /*23be0*/  @P0 LDG.E.U16 R60, desc[UR6][R6.64] ;  /* 0x00000006063c0981 */ /* 0x004ea8000c1e1500 */
[----:B--2---:R0:W-:Y:S04]  /*23bf0*/  STL [R1+0xe5c], R60 ;  /* 0x000e5c3c01007387 */ /* 0x0041e80000100800 */
[----:B0-----:R-:W2:Y:S04]  /*23c00*/  LDL.LU R60, [R1+0x3d24] ;  /* 0x003d2400013c7983 */ /* 0x001ea80000300800 */
[----:B------:R-:W3:Y:S01]  /*23c10*/  LDL.64 R6, [R1+0xc40] ;  /* 0x000c400001067983 */ /* 0x000ee20000100a00 */
[----:B--2---:R-:W-:-:S03]  /*23c20*/  PRMT R60, RZ, 0x7610, R60 ;  /* 0x00007610ff3c7816 */ /* 0x004fc6000000003c */
[----:B---3--:R-:W2:Y:S04]  /*23c30*/  @P0 LDG.E.U16 R61, desc[UR6][R6.64] ;  /* 0x00000006063d0981 */ /* 0x008ea8000c1e1500 */
        /* <DEDUP_REMOVED lines=12> */
[----:B------:R-:W3:Y:S04]  /*23d00*/  LDL R6, [R1+0x2bc4] ;  /* 0x002bc40001067983 */ /* 0x000ee80000100800 */
[----:B------:R-:W3:Y:S01]  /*23d10*/  LDL R7, [R1+0x2bc8] ;  /* 0x002bc80001077983 */ /* 0x000ee20000100800 */
[----:B------:R-:W-:-:S02]  /*23d20*/  ISETP.GT.AND P0, PT, R4, 0x2, PT ;  /* 0x000000020400780c */ /* 0x000fc40003f04270 */
[----:B--2---:R-:W-:Y:S02]  /*23d30*/  PRMT R61, RZ, 0x7610, R61 ;  /* 0x00007610ff3d7816 */ /* 0x004fe4000000003d */
[----:B---3--:R-:W-:-:S04]  /*23d40*/  @P1 LOP3.LUT R7, R7, R6, RZ, 0x3c, !PT ;  /* 0x0000000607071212 */ /* 0x008fc800078e3cff */
[----:B------:R-:W-:-:S04]  /*23d50*/  @P1 LOP3.LUT R6, R7, R6, RZ, 0x3c, !PT ;  /* 0x0000000607061212 */ /* 0x000fc800078e3cff */
[----:B------:R-:W-:-:S05]  /*23d60*/  @P1 LOP3.LUT R7, R7, R6, RZ, 0x3c, !PT ;  /* 0x0000000607071212 */ /* 0x000fca00078e3cff */
[----:B------:R-:W2:Y:S04]  /*23d70*/  @P1 LDG.E.U16 R60, desc[UR6][R6.64] ;  /* 0x00000006063c1981 */ /* 0x000ea8000c1e1500 */
[----:B--2---:R0:W-:Y:S04]  /*23d80*/  STL [R1+0xe4c], R60 ;  /* 0x000e4c3c01007387 */ /* 0x0041e80000100800 */
[----:B0-----:R-:W2:Y:S04]  /*23d90*/  LDL.LU R60, [R1+0x3d14] ;  /* 0x003d1400013c7983 */ /* 0x001ea80000300800 */
[----:B------:R-:W3:Y:S04]  /*23da0*/  LDL R6, [R1+0x2bbc] ;  /* 0x002bbc0001067983 */ /* 0x000ee80000100800 */
[----:B------:R-:W3:Y:S01]  /*23db0*/  LDL R7, [R1+0x2bc0] ;  /* 0x002bc00001077983 */ /* 0x000ee20000100800 */
[----:B--2---:R-:W-:-:S02]  /*23dc0*/  PRMT R60, RZ, 0x7610, R60 ;  /* 0x00007610ff3c7816 */ /* 0x004fc4000000003c */
        /* <DEDUP_REMOVED lines=211> */
[----:B------:R-:W-:-:S02]  /*24b00*/  PRMT R2, RZ, 0x7610, R2 ;  /* 0x00007610ff027816 */ /* 0x000fc40000000002 */
[----:B------:R-:W-:Y:S02]  /*24b10*/  ISETP.GT.AND P0, PT, R4, 0x8, PT ;  /* 0x000000080400780c */ /* 0x000fe40003f04270 */
        /* <DEDUP_REMOVED lines=8> */
[----:B------:R-:W3:Y:S02]  /*24ba0*/  LDL R7, [R1+0x2b18] ;  /* 0x002b180001077983 */ /* 0x000ee40000100800 */
[----:B---3--:R-:W-:-:S04]  /*24bb0*/  @P1 LOP3.LUT R7, R7, R6, RZ, 0x3c, !PT ;  /* 0x0000000607071212 */ /* 0x008fc800078e3cff */
[----:B------:R-:W-:-:S04]  /*24bc0*/  @P1 LOP3.LUT R6, R7, R6, RZ, 0x3c, !PT ;  /* 0x0000000607061212 */ /* 0x000fc800078e3cff */
[----:B------:R-:W-:-:S05]  /*24bd0*/  @P1 LOP3.LUT R7, R7, R6, RZ, 0x3c, !PT ;  /* 0x0000000607071212 */ /* 0x000fca00078e3cff */
[----:B------:R-:W3:Y:S04]  /*24be0*/  @P1 LDG.E.U16 R61, desc[UR6][R6.64] ;  /* 0x00000006063d1981 */ /* 0x000ee8000c1e1500 */
[----:B---3--:R0:W-:Y:S04]  /*24bf0*/  STL [R1+0x700], R61 ;  /* 0x0007003d01007387 */ /* 0x0081e80000100800 */
[----:B0-----:R-:W3:Y:S04]  /*24c00*/  LDL.LU R61, [R1+0x3cb0] ;  /* 0x003cb000013d7983 */ /* 0x001ee80000300800 */
[----:B------:R-:W4:Y:S04]  /*24c10*/  LDL R6, [R1+0x2b0c] ;  /* 0x002b0c0001067983 */ /* 0x000f280000100800 */
[----:B------:R-:W4:Y:S01]  /*24c20*/  LDL R7, [R1+0x2b10] ;  /* 0x002b100001077983 */ /* 0x000f220000100800 */
[----:B---3--:R-:W-:-:S02]  /*24c30*/  PRMT R61, RZ, 0x7610, R61 ;  /* 0x00007610ff3d7816 */ /* 0x008fc4000000003d */
[----:B----4-:R-:W-:-:S04]  /*24c40*/  @P1 LOP3.LUT R7, R7, R6, RZ, 0x3c, !PT ;  /* 0x0000000607071212 */ /* 0x010fc800078e3cff */
[----:B------:R-:W-:-:S04]  /*24c50*/  @P1 LOP3.LUT R6, R7, R6, RZ, 0x3c, !PT ;  /* 0x0000000607061212 */ /* 0x000fc800078e3cff */
[----:B------:R-:W-:-:S05]  /*24c60*/  @P1 LOP3.LUT R7, R7, R6, RZ, 0x3c, !PT ;  /* 0x0000000607071212 */ /* 0x000fca00078e3cff */
[----:B------:R-:W3:Y:S04]  /*24c70*/  @P1 LDG.E.U16 R2, desc[UR6][R6.64] ;  /* 0x0000000606021981 */ /* 0x000ee8000c1e1500 */
[----:B------:R-:W4:Y:S04]  /*24c80*/  LDL R6, [R1+0x2b04] ;  /* 0x002b040001067983 */ /* 0x000f280000100800 */
[----:B------:R-:W4:Y:S01]  /*24c90*/  LDL R7, [R1+0x2b08] ;  /* 0x002b080001077983 */ /* 0x000f220000100800 */
[----:B--2---:R-:W-:-:S03]  /*24ca0*/  PRMT R60, RZ, 0x7610, R60 ;  /* 0x00007610ff3c7816 */ /* 0x004fc6000000003c */
[----:B---3--:R-:W-:Y:S01]  /*24cb0*/  STL [R1+0x35e0], R2 ;  /* 0x0035e00201007387 */ /* 0x008fe20000100800 */
[----:B----4-:R-:W-:-:S04]  /*24cc0*/  @P1 LOP3.LUT R7, R7, R6, RZ, 0x3c, !PT ;  /* 0x0000000607071212 */ /* 0x010fc800078e3cff */
        /* <DEDUP_REMOVED lines=414> */
[----:B--2---:R-:W-:-:S02]  /*266b0*/  PRMT R60, RZ, 0x7610, R60 ;  /* 0x00007610ff3c7816 */ /* 0x004fc4000000003c */
[----:B------:R-:W-:Y:S02]  /*266c0*/  ISETP.GT.AND P0, PT, R4, 0x14, PT ;  /* 0x000000140400780c */ /* 0x000fe40003f04270 */
[----:B---3--:R-:W-:Y:S02]  /*266d0*/  PRMT R61, RZ, 0x7610, R61 ;  /* 0x00007610ff3d7816 */ /* 0x008fe4000000003d */
[----:B----4-:R-:W-:-:S04]  /*266e0*/  @P1 LOP3.LUT R7, R7, R6, RZ, 0x3c, !PT ;  /* 0x0000000607071212 */ /* 0x010fc800078e3cff */
[----:B------:R-:W-:-:S04]  /*266f0*/  @P1 LOP3.LUT R6, R7, R6, RZ, 0x3c, !PT ;  /* 0x0000000607061212 */ /* 0x000fc800078e3cff */
[----:B------:R-:W-:-:S05]  /*26700*/  @P1 LOP3.LUT R7, R7, R6, RZ, 0x3c, !PT ;  /* 0x0000000607071212 */ /* 0x000fca00078e3cff */
[----:B------:R-:W2:Y:S04]  /*26710*/  @P1 LDG.E.U16 R0, desc[UR6][R6.64] ;  /* 0x0000000606001981 */ /* 0x000ea8000c1e1500 */
[----:B------:R-:W3:Y:S04]  /*26720*/  LDL R6, [R1+0x2994] ;  /* 0x0029940001067983 */ /* 0x000ee80000100800 */
[----:B------:R-:W3:Y:S04]  /*26730*/  LDL R7, [R1+0x2998] ;  /* 0x0029980001077983 */ /* 0x000ee80000100800 */
[----:B--2---:R-:W-:Y:S01]  /*26740*/  STL [R1+0x35c0], R0 ;  /* 0x0035c00001007387 */ /* 0x004fe20000100800 */
        /* <DEDUP_REMOVED lines=2305> */
[----:B---3--:R0:W-:Y:S04]  /*2f760*/  STL [R1+0x148], R61 ;  /* 0x0001483d01007387 */ /* 0x0081e80000100800 */
[----:B0-----:R-:W3:Y:S04]  /*2f770*/  LDL.LU R61, [R1+0x3814] ;  /* 0x00381400013d7983 */ /* 0x001ee80000300800 */
[----:B------:R-:W4:Y:S04]  /*2f780*/  LDL R6, [R1+0x21c4] ;  /* 0x0021c40001067983 */ /* 0x000f280000100800 */
[----:B------:R-:W4:Y:S01]  /*2f790*/  LDL R7, [R1+0x21c8] ;  /* 0x0021c80001077983 */ /* 0x000f220000100800 */
[----:B------:R-:W-:-:S02]  /*2f7a0*/  ISETP.GT.AND P0, PT, R4, 0x52, PT ;  /* 0x000000520400780c */ /* 0x000fc40003f04270 */
[----:B---3--:R-:W-:Y:S02]  /*2f7b0*/  PRMT R61, RZ, 0x7610, R61 ;  /* 0x00007610ff3d7816 */ /* 0x008fe4000000003d */
        /* <DEDUP_REMOVED lines=471> */
[----:B----4-:R-:W-:-:S04]  /*31530*/  @P0 LOP3.LUT R7, R7, R6, RZ, 0x3c, !PT ;  /* 0x0000000607070212 */ /* 0x010fc800078e3cff */
[----:B------:R-:W-:-:S04]  /*31540*/  @P0 LOP3.LUT R6, R7, R6, RZ, 0x3c, !PT ;  /* 0x0000000607060212 */ /* 0x000fc800078e3cff */
[----:B------:R-:W-:-:S05]  /*31550*/  @P0 LOP3.LUT R7, R7, R6, RZ, 0x3c, !PT ;  /* 0x0000000607070212 */ /* 0x000fca00078e3cff */
[----:B------:R-:W2:Y:S04]  /*31560*/  @P0 LDG.E.U16 R60, desc[UR6][R6.64] ;  /* 0x00000006063c0981 */ /* 0x000ea8000c1e1500 */
[----:B--2---:R0:W-:Y:S04]  /*31570*/  STL [R1+0xa8], R60 ;  /* 0x0000a83c01007387 */ /* 0x0041e80000100800 */
[----:B0-----:R-:W2:Y:S04]  /*31580*/  LDL.LU R60, [R1+0x3744] ;  /* 0x00374400013c7983 */ /* 0x001ea80000300800 */
[----:B------:R-:W4:Y:S04]  /*31590*/  LDL R6, [R1+0x2024] ;  /* 0x0020240001067983 */ /* 0x000f280000100800 */
[----:B------:R-:W4:Y:S01]  /*315a0*/  LDL R7, [R1+0x2028] ;  /* 0x0020280001077983 */ /* 0x000f220000100800 */
[----:B------:R-:W-:-:S02]  /*315b0*/  PRMT R59, RZ, 0x7610, R59 ;  /* 0x00007610ff3b7816 */ /* 0x000fc4000000003b */
[----:B------:R-:W-:Y:S02]  /*315c0*/  ISETP.GT.AND P1, PT, R4, 0x5f, PT ;  /* 0x0000005f0400780c */ /* 0x000fe40003f24270 */
[----:B----4-:R-:W-:-:S04]  /*315d0*/  @P0 LOP3.LUT R7, R7, R6, RZ, 0x3c, !PT ;  /* 0x0000000607070212 */ /* 0x010fc800078e3cff */
[----:B------:R-:W-:-:S04]  /*315e0*/  @P0 LOP3.LUT R6, R7, R6, RZ, 0x3c, !PT ;  /* 0x0000000607060212 */ /* 0x000fc800078e3cff */
[----:B------:R-:W-:-:S05]  /*315f0*/  @P0 LOP3.LUT R7, R7, R6, RZ, 0x3c, !PT ;  /* 0x0000000607070212 */ /* 0x000fca00078e3cff */
[----:B------:R-:W4:Y:S04]  /*31600*/  @P0 LDG.E.U16 R59, desc[UR6][R6.64] ;  /* 0x00000006063b0981 */ /* 0x000f28000c1e1500 */
[----:B----4-:R0:W-:Y:S04]  /*31610*/  STL [R1+0xa4], R59 ;  /* 0x0000a43b01007387 */ /* 0x0101e80000100800 */
[----:B0-----:R-:W4:Y:S04]  /*31620*/  LDL.LU R59, [R1+0x3740] ;  /* 0x00374000013b7983 */ /* 0x001f280000300800 */
        /* <DEDUP_REMOVED lines=9> */
[----:B------:R-:W2:Y:S04]  /*316c0*/  LDL R6, [R1+0x2014] ;  /* 0x0020140001067983 */ /* 0x000ea80000100800 */
[----:B------:R-:W2:Y:S01]  /*316d0*/  LDL R7, [R1+0x2018] ;  /* 0x0020180001077983 */ /* 0x000ea20000100800 */
[----:B------:R-:W-:-:S02]  /*316e0*/  PRMT R57, RZ, 0x7610, R57 ;  /* 0x00007610ff397816 */ /* 0x000fc40000000039 */
[----:B--2---:R-:W-:-:S04]  /*316f0*/  @P1 LOP3.LUT R7, R7, R6, RZ, 0x3c, !PT ;  /* 0x0000000607071212 */ /* 0x004fc800078e3cff */
        /* <DEDUP_REMOVED lines=17> */
[----:B------:R-:W-:Y:S02]  /*31810*/  ISETP.GT.AND P0, PT, R4, 0x60, PT ;  /* 0x000000600400780c */ /* 0x000fe40003f04270 */
        /* <DEDUP_REMOVED lines=36> */
[----:B------:R-:W-:Y:S02]  /*31a60*/  ISETP.GT.AND P1, PT, R4, 0x61, PT ;  /* 0x000000610400780c */ /* 0x000fe40003f24270 */
        /* <DEDUP_REMOVED lines=364> */
[----:B------:R-:W4:Y:S04]  /*33130*/  LDL R6, [R1+0x1ea4] ;  /* 0x001ea40001067983 */ /* 0x000f280000100800 */
[----:B------:R-:W4:Y:S01]  /*33140*/  LDL R7, [R1+0x1ea8] ;  /* 0x001ea80001077983 */ /* 0x000f220000100800 */
[----:B------:R-:W-:Y:S02]  /*33150*/  PRMT R0, RZ, 0x7610, R0 ;  /* 0x00007610ff007816 */ /* 0x000fe40000000000 */
[----:B------:R-:W-:Y:S01]  /*33160*/  ISETP.GT.AND P1, PT, R4, 0x6b, PT ;  /* 0x0000006b0400780c */ /* 0x000fe20003f24270 */
[----:B--2---:R-:W-:Y:S01]  /*33170*/  STL [R1+0x35f4], R2 ;  /* 0x0035f40201007387 */ /* 0x004fe20000100800 */
[----:B----4-:R-:W-:-:S04]  /*33180*/  @P0 LOP3.LUT R7, R7, R6, RZ, 0x3c, !PT ;  /* 0x0000000607070212 */ /* 0x010fc800078e3cff */
[----:B------:R-:W-:-:S04]  /*33190*/  @P0 LOP3.LUT R6, R7, R6, RZ, 0x3c, !PT ;  /* 0x0000000607060212 */ /* 0x000fc800078e3cff */
[----:B------:R-:W-:-:S05]  /*331a0*/  @P0 LOP3.LUT R7, R7, R6, RZ, 0x3c, !PT ;  /* 0x0000000607070212 */ /* 0x000fca00078e3cff */
[----:B------:R-:W2:Y:S04]  /*331b0*/  @P0 LDG.E.U16 R0, desc[UR6][R6.64] ;  /* 0x0000000606000981 */ /* 0x000ea8000c1e1500 */
[----:B------:R-:W4:Y:S04]  /*331c0*/  LDL R6, [R1+0x1e9c] ;  /* 0x001e9c0001067983 */ /* 0x000f280000100800 */
[----:B------:R-:W4:Y:S01]  /*331d0*/  LDL R7, [R1+0x1ea0] ;  /* 0x001ea00001077983 */ /* 0x000f220000100800 */
[----:B------:R-:W-:-:S03]  /*331e0*/  PRMT R41, RZ, 0x7610, R41 ;  /* 0x00007610ff297816 */ /* 0x000fc60000000029 */
[----:B--2---:R-:W-:Y:S01]  /*331f0*/  STL [R1+0x35f8], R0 ;  /* 0x0035f80001007387 */ /* 0x004fe20000100800 */
        /* <DEDUP_REMOVED lines=69> */
[----:B------:R-:W3:Y:S04]  /*33650*/  LDL R6, [R1+0x1e5c] ;  /* 0x001e5c0001067983 */ /* 0x000ee80000100800 */
[----:B------:R-:W3:Y:S01]  /*33660*/  LDL R7, [R1+0x1e60] ;  /* 0x001e600001077983 */ /* 0x000ee20000100800 */
[----:B------:R-:W-:-:S03]  /*33670*/  PRMT R0, RZ, 0x7610, R0 ;  /* 0x00007610ff007816 */ /* 0x000fc60000000000 */
[----:B----4-:R-:W-:Y:S01]  /*33680*/  STL [R1+0x363c], R2 ;  /* 0x00363c0201007387 */ /* 0x010fe20000100800 */
[----:B---3--:R-:W-:-:S04]  /*33690*/  @P1 LOP3.LUT R7, R7, R6, RZ, 0x3c, !PT ;  /* 0x0000000607071212 */ /* 0x008fc800078e3cff */
[----:B------:R-:W-:-:S04]  /*336a0*/  @P1 LOP3.LUT R6, R7, R6, RZ, 0x3c, !PT ;  /* 0x0000000607061212 */ /* 0x000fc800078e3cff */
[----:B------:R-:W-:-:S05]  /*336b0*/  @P1 LOP3.LUT R7, R7, R6, RZ, 0x3c, !PT ;  /* 0x0000000607071212 */ /* 0x000fca00078e3cff */
[----:B------:R-:W3:Y:S04]  /*336c0*/  @P1 LDG.E.U16 R0, desc[UR6][R6.64] ;  /* 0x0000000606001981 */ /* 0x000ee8000c1e1500 */
[----:B------:R-:W4:Y:S04]  /*336d0*/  LDL R6, [R1+0x1e54] ;  /* 0x001e540001067983 */ /* 0x000f280000100800 */
[----:B------:R-:W4:Y:S01]  /*336e0*/  LDL R7, [R1+0x1e58] ;  /* 0x001e580001077983 */ /* 0x000f220000100800 */
[----:B------:R-:W-:-:S03]  /*336f0*/  PRMT R61, RZ, 0x7610, R61 ;  /* 0x00007610ff3d7816 */ /* 0x000fc6000000003d */
[----:B---3--:R-:W-:Y:S01]  /*33700*/  STL [R1+0x3638], R0 ;  /* 0x0036380001007387 */ /* 0x008fe20000100800 */
[----:B----4-:R-:W-:-:S04]  /*33710*/  @P1 LOP3.LUT R7, R7, R6, RZ, 0x3c, !PT ;  /* 0x0000000607071212 */ /* 0x010fc800078e3cff */
        /* <DEDUP_REMOVED lines=14> */
[----:B---3--:R0:W-:Y:S04]  /*33800*/  STL [R1+0x3644], R60 ;  /* 0x0036443c01007387 */ /* 0x0081e80000100800 */
[----:B0-----:R-:W3:Y:S01]  /*33810*/  LDL R60, [R1+0x1e40] ;  /* 0x001e4000013c7983 */ /* 0x001ee20000100800 */
[-C--:B----4-:R-:W-:Y:S02]  /*33820*/  @P1 LOP3.LUT R7, R7, R6.reuse, RZ, 0x3c, !PT ;  /* 0x0000000607071212 */ /* 0x090fe400078e3cff */
[----:B------:R-:W-:Y:S02]  /*33830*/  ISETP.GT.AND P0, PT, R4, 0x6e, PT ;  /* 0x0000006e0400780c */ /* 0x000fe40003f04270 */
[----:B------:R-:W-:-:S04]  /*33840*/  @P1 LOP3.LUT R6, R7, R6, RZ, 0x3c, !PT ;  /* 0x0000000607061212 */ /* 0x000fc800078e3cff */
[----:B------:R-:W-:-:S05]  /*33850*/  @P1 LOP3.LUT R7, R7, R6, RZ, 0x3c, !PT ;  /* 0x0000000607071212 */ /* 0x000fca00078e3cff */
[----:B------:R3:W4:Y:S04]  /*33860*/  @P1 LDG.E.U16 R59, desc[UR6][R6.64] ;  /* 0x00000006063b1981 */ /* 0x000728000c1e1500 */
[----:B------:R-:W2:Y:S01]  /*33870*/  LDL R7, [R1+0x1e3c] ;  /* 0x001e3c0001077983 */ /* 0x000ea20000100800 */
[----:B------:R-:W-:Y:S01]  /*33880*/  PRMT R58, RZ, 0x7610, R58 ;  /* 0x00007610ff3a7816 */ /* 0x000fe2000000003a */
[----:B---3--:R-:W-:Y:S02]  /*33890*/  @P0 IMAD.MOV.U32 R6, RZ, RZ, R60 ;  /* 0x000000ffff060224 */ /* 0x008fe400078e003c */
[----:B----4-:R0:W-:Y:S01]  /*338a0*/  STL [R1+0x3648], R59 ;  /* 0x0036483b01007387 */ /* 0x0101e20000100800 */
[----:B------:R-:W-:-:S03]  /*338b0*/  PRMT R57, RZ, 0x7610, R57 ;  /* 0x00007610ff397816 */ /* 0x000fc60000000039 */
[----:B------:R-:W3:Y:S04]  /*338c0*/  LDL R60, [R1+0x1e1c] ;  /* 0x001e1c00013c7983 */ /* 0x000ee80000100800 */
[----:B--2---:R2:W4:Y:S04]  /*338d0*/  @P0 LDG.E.U16 R58, desc[UR6][R6.64] ;  /* 0x00000006063a0981 */ /* 0x004528000c1e1500 */
[----:B0-----:R-:W3:Y:S04]  /*338e0*/  LDL R59, [R1+0x1e20] ;  /* 0x001e2000013b7983 */ /* 0x001ee80000100800 */
[----:B------:R-:W2:Y:S04]  /*338f0*/  LDL R6, [R1+0x1e34] ;  /* 0x001e340001067983 */ /* 0x000ea80000100800 */
[----:B------:R-:W2:Y:S02]  /*33900*/  LDL R7, [R1+0x1e38] ;  /* 0x001e380001077983 */ /* 0x000ea40000100800 */
[----:B--2---:R-:W-:-:S04]  /*33910*/  @P0 LOP3.LUT R7, R7, R6, RZ, 0x3c, !PT ;  /* 0x0000000607070212 */ /* 0x004fc800078e3cff */
[----:B------:R-:W-:-:S04]  /*33920*/  @P0 LOP3.LUT R6, R7, R6, RZ, 0x3c, !PT ;  /* 0x0000000607060212 */ /* 0x000fc800078e3cff */
[----:B------:R-:W-:Y:S01]  /*33930*/  @P0 LOP3.LUT R7, R7, R6, RZ, 0x3c, !PT ;  /* 0x0000000607070212 */ /* 0x000fe200078e3cff */
[----:B----4-:R0:W-:Y:S04]  /*33940*/  STL [R1+0x35fc], R58 ;  /* 0x0035fc3a01007387 */ /* 0x0101e80000100800 */
[----:B------:R2:W4:Y:S01]  /*33950*/  @P0 LDG.E.U16 R57, desc[UR6][R6.64] ;  /* 0x0000000606390981 */ /* 0x000522000c1e1500 */
[----:B------:R-:W-:-:S03]  /*33960*/  PRMT R56, RZ, 0x7610, R56 ;  /* 0x00007610ff387816 */ /* 0x000fc60000000038 */
[----:B0-----:R-:W3:Y:S04]  /*33970*/  LDL R58, [R1+0x1e18] ;  /* 0x001e1800013a7983 */ /* 0x001ee80000100800 */
[----:B------:R-:W2:Y:S04]  /*33980*/  LDL R6, [R1+0x1e2c] ;  /* 0x001e2c0001067983 */ /* 0x000ea80000100800 */
[----:B------:R-:W2:Y:S02]  /*33990*/  LDL R7, [R1+0x1e30] ;  /* 0x001e300001077983 */ /* 0x000ea40000100800 */
[----:B--2---:R-:W-:-:S04]  /*339a0*/  @P0 LOP3.LUT R7, R7, R6, RZ, 0x3c, !PT ;  /* 0x0000000607070212 */ /* 0x004fc800078e3cff */
[----:B------:R-:W-:-:S04]  /*339b0*/  @P0 LOP3.LUT R6, R7, R6, RZ, 0x3c, !PT ;  /* 0x0000000607060212 */ /* 0x000fc800078e3cff */
[----:B------:R-:W-:Y:S01]  /*339c0*/  @P0 LOP3.LUT R7, R7, R6, RZ, 0x3c, !PT ;  /* 0x0000000607070212 */ /* 0x000fe200078e3cff */
[----:B----4-:R-:W-:Y:S04]  /*339d0*/  STL [R1+0x3600], R57 ;  /* 0x0036003901007387 */ /* 0x010fe80000100800 */
[----:B------:R0:W2:Y:S04]  /*339e0*/  @P0 LDG.E.U16 R56, desc[UR6][R6.64] ;  /* 0x0000000606380981 */ /* 0x0000a8000c1e1500 */
[----:B------:R-:W0:Y:S04]  /*339f0*/  LDL R6, [R1+0x1e24] ;  /* 0x001e240001067983 */ /* 0x000e280000100800 */
[----:B------:R-:W0:Y:S01]  /*33a00*/  LDL R7, [R1+0x1e28] ;  /* 0x001e280001077983 */ /* 0x000e220000100800 */
[----:B------:R-:W-:-:S02]  /*33a10*/  ISETP.GT.AND P1, PT, R4, 0x6f, PT ;  /* 0x0000006f0400780c */ /* 0x000fc40003f24270 */
[----:B------:R-:W-:Y:S02]  /*33a20*/  PRMT R55, RZ, 0x7610, R55 ;  /* 0x00007610ff377816 */ /* 0x000fe40000000037 */
[----:B------:R-:W-:Y:S02]  /*33a30*/  PRMT R3, RZ, 0x7610, R3 ;  /* 0x00007610ff037816 */ /* 0x000fe40000000003 */
[----:B0-----:R-:W-:-:S04]  /*33a40*/  @P0 LOP3.LUT R7, R7, R6, RZ, 0x3c, !PT ;  /* 0x0000000607070212 */ /* 0x001fc800078e3cff */
[----:B------:R-:W-:-:S04]  /*33a50*/  @P0 LOP3.LUT R6, R7, R6, RZ, 0x3c, !PT ;  /* 0x0000000607060212 */ /* 0x000fc800078e3cff */
[----:B------:R-:W-:-:S05]  /*33a60*/  @P0 LOP3.LUT R7, R7, R6, RZ, 0x3c, !PT ;  /* 0x0000000607070212 */ /* 0x000fca00078e3cff */
[----:B------:R3:W4:Y:S02]  /*33a70*/  @P0 LDG.E.U16 R55, desc[UR6][R6.64] ;  /* 0x0000000606370981 */ /* 0x000724000c1e1500 */
[----:B---3--:R-:W-:Y:S02]  /*33a80*/  @P1 IMAD.MOV.U32 R6, RZ, RZ, R59 ;  /* 0x000000ffff061224 */ /* 0x008fe400078e003b */
[----:B------:R-:W-:-:S05]  /*33a90*/  @P1 IMAD.MOV.U32 R7, RZ, RZ, R60 ;  /* 0x000000ffff071224 */ /* 0x000fca00078e003c */
[----:B------:R-:W3:Y:S04]  /*33aa0*/  @P1 LDG.E.U16 R3, desc[UR6][R6.64] ;  /* 0x0000000606031981 */ /* 0x000ee8000c1e1500 */
[----:B--2---:R0:W-:Y:S04]  /*33ab0*/  STL [R1+0x3604], R56 ;  /* 0x0036043801007387 */ /* 0x0041e80000100800 */
[----:B0-----:R-:W2:Y:S04]  /*33ac0*/  LDL R56, [R1+0x1e10] ;  /* 0x001e100001387983 */ /* 0x001ea80000100800 */
[----:B----4-:R-:W-:Y:S04]  /*33ad0*/  STL [R1+0x3608], R55 ;  /* 0x0036083701007387 */ /* 0x010fe80000100800 */
[----:B------:R-:W4:Y:S04]  /*33ae0*/  LDL R60, [R1+0x1dfc] ;  /* 0x001dfc00013c7983 */ /* 0x000f280000100800 */
[----:B------:R-:W4:Y:S04]  /*33af0*/  LDL R59, [R1+0x1e00] ;  /* 0x001e0000013b7983 */ /* 0x000f280000100800 */
[----:B---3--:R-:W-:Y:S04]  /*33b00*/  STL [R1+0x354], R3 ;  /* 0x0003540301007387 */ /* 0x008fe80000100800 */
[----:B------:R-:W3:Y:S01]  /*33b10*/  LDL R7, [R1+0x1e14] ;  /* 0x001e140001077983 */ /* 0x000ee20000100800 */
[----:B------:R-:W-:Y:S01]  /*33b20*/  PRMT R57, RZ, 0x7610, R57 ;  /* 0x00007610ff397816 */ /* 0x000fe20000000039 */
[----:B------:R-:W-:Y:S01]  /*33b30*/  @P1 IMAD.MOV.U32 R6, RZ, RZ, R58 ;  /* 0x000000ffff061224 */ /* 0x000fe200078e003a */
[----:B------:R-:W-:Y:S01]  /*33b40*/  PRMT R31, RZ, 0x7610, R31 ;  /* 0x00007610ff1f7816 */ /* 0x000fe2000000001f */
[----:B------:R-:W4:Y:S04]  /*33b50*/  LDL R58, [R1+0x1df4] ;  /* 0x001df400013a7983 */ /* 0x000f280000100800 */
[----:B---3--:R2:W3:Y:S04]  /*33b60*/  @P1 LDG.E.U16 R57, desc[UR6][R6.64] ;  /* 0x0000000606391981 */ /* 0x0084e8000c1e1500 */
[----:B------:R-:W4:Y:S01]  /*33b70*/  LDL R7, [R1+0x1e0c] ;  /* 0x001e0c0001077983 */ /* 0x000f220000100800 */
[----:B--2---:R-:W-:-:S03]  /*33b80*/  @P1 IMAD.MOV.U32 R6, RZ, RZ, R56 ;  /* 0x000000ffff061224 */ /* 0x004fc600078e0038 */
[----:B---3--:R0:W-:Y:S01]  /*33b90*/  STL [R1+0x34c], R57 ;  /* 0x00034c3901007387 */ /* 0x0081e20000100800 */
[----:B------:R-:W-:Y:S02]  /*33ba0*/  ISETP.GT.AND P0, PT, R4, 0x70, PT ;  /* 0x000000700400780c */ /* 0x000fe40003f04270 */
[----:B------:R-:W-:Y:S02]  /*33bb0*/  PRMT R61, RZ, 0x7610, R61 ;  /* 0x00007610ff3d7816 */ /* 0x000fe4000000003d */
[----:B------:R-:W-:Y:S02]  /*33bc0*/  PRMT R54, RZ, 0x7610, R54 ;  /* 0x00007610ff367816 */ /* 0x000fe40000000036 */
[----:B------:R-:W-:Y:S01]  /*33bd0*/  PRMT R52, RZ, 0x7610, R52 ;  /* 0x00007610ff347816 */ /* 0x000fe20000000034 */
[----:B------:R-:W2:Y:S04]  /*33be0*/  LDL R56, [R1+0x1dec] ;  /* 0x001dec0001387983 */ /* 0x000ea80000100800 */
[----:B----4-:R3:W4:Y:S04]  /*33bf0*/  @P1 LDG.E.U16 R31, desc[UR6][R6.64] ;  /* 0x00000006061f1981 */ /* 0x010728000c1e1500 */
[----:B0-----:R-:W2:Y:S04]  /*33c00*/  LDL R57, [R1+0x1df8] ;  /* 0x001df80001397983 */ /* 0x001ea80000100800 */
[----:B------:R-:W3:Y:S04]  /*33c10*/  LDL R6, [R1+0x1e04] ;  /* 0x001e040001067983 */ /* 0x000ee80000100800 */
[----:B------:R-:W3:Y:S02]  /*33c20*/  LDL R7, [R1+0x1e08] ;  /* 0x001e080001077983 */ /* 0x000ee40000100800 */
[----:B---3--:R-:W-:-:S04]  /*33c30*/  @P1 LOP3.LUT R7, R7, R6, RZ, 0x3c, !PT ;  /* 0x0000000607071212 */ /* 0x008fc800078e3cff */
[----:B------:R-:W-:-:S04]  /*33c40*/  @P1 LOP3.LUT R6, R7, R6, RZ, 0x3c, !PT ;  /* 0x0000000607061212 */ /* 0x000fc800078e3cff */
[----:B------:R-:W-:-:S05]  /*33c50*/  @P1 LOP3.LUT R7, R7, R6, RZ, 0x3c, !PT ;  /* 0x0000000607071212 */ /* 0x000fca00078e3cff */
[----:B------:R0:W3:Y:S02]  /*33c60*/  @P1 LDG.E.U16 R61, desc[UR6][R6.64] ;  /* 0x00000006063d1981 */ /* 0x0000e4000c1e1500 */
[----:B0-----:R-:W-:Y:S02]  /*33c70*/  @P0 IMAD.MOV.U32 R6, RZ, RZ, R59 ;  /* 0x000000ffff060224 */ /* 0x001fe400078e003b */
[----:B------:R-:W-:-:S05]  /*33c80*/  @P0 IMAD.MOV.U32 R7, RZ, RZ, R60 ;  /* 0x000000ffff070224 */ /* 0x000fca00078e003c */
[----:B------:R2:W3:Y:S02]  /*33c90*/  @P0 LDG.E.U16 R54, desc[UR6][R6.64] ;  /* 0x0000000606360981 */ /* 0x0004e4000c1e1500 */
[----:B--2---:R-:W-:Y:S02]  /*33ca0*/  @P0 IMAD.MOV.U32 R6, RZ, RZ, R57 ;  /* 0x000000ffff060224 */ /* 0x004fe400078e0039 */
[----:B------:R-:W-:-:S05]  /*33cb0*/  @P0 IMAD.MOV.U32 R7, RZ, RZ, R58 ;  /* 0x000000ffff070224 */ /* 0x000fca00078e003a */
[----:B------:R-:W2:Y:S04]  /*33cc0*/  @P0 LDG.E.U16 R52, desc[UR6][R6.64] ;  /* 0x0000000606340981 */ /* 0x000ea8000c1e1500 */
[----:B----4-:R0:W-:Y:S04]  /*33cd0*/  STL [R1+0x344], R31 ;  /* 0x0003441f01007387 */ /* 0x0101e80000100800 */
[----:B------:R-:W4:Y:S04]  /*33ce0*/  LDL R60, [R1+0x1de4] ;  /* 0x001de400013c7983 */ /* 0x000f280000100800 */
[----:B------:R-:W4:Y:S04]  /*33cf0*/  LDL R59, [R1+0x1de8] ;  /* 0x001de800013b7983 */ /* 0x000f280000100800 */
[----:B0-----:R-:W4:Y:S04]  /*33d00*/  LDL R31, [R1+0x1df0] ;  /* 0x001df000011f7983 */ /* 0x001f280000100800 */
[----:B---3--:R0:W-:Y:S04]  /*33d10*/  STL [R1+0x364c], R54 ;  /* 0x00364c3601007387 */ /* 0x0081e80000100800 */
[----:B------:R-:W3:Y:S04]  /*33d20*/  LDL R58, [R1+0x1ddc] ;  /* 0x001ddc00013a7983 */ /* 0x000ee80000100800 */
[----:B------:R-:W3:Y:S04]  /*33d30*/  LDL R57, [R1+0x1de0] ;  /* 0x001de00001397983 */ /* 0x000ee80000100800 */
[----:B--2---:R2:W-:Y:S04]  /*33d40*/  STL [R1+0x3650], R52 ;  /* 0x0036503401007387 */ /* 0x0045e80000100800 */
[----:B0-----:R-:W3:Y:S04]  /*33d50*/  LDL R54, [R1+0x1dd4] ;  /* 0x001dd40001367983 */ /* 0x001ee80000100800 */
[----:B--2---:R-:W2:Y:S01]  /*33d60*/  LDL R52, [R1+0x1dd8] ;  /* 0x001dd80001347983 */ /* 0x004ea20000100800 */
[----:B------:R-:W-:-:S02]  /*33d70*/  PRMT R50, RZ, 0x7610, R50 ;  /* 0x00007610ff327816 */ /* 0x000fc40000000032 */
[----:B------:R-:W-:Y:S01]  /*33d80*/  ISETP.GT.AND P1, PT, R4, 0x71, PT ;  /* 0x000000710400780c */ /* 0x000fe20003f24270 */
[----:B----4-:R-:W-:Y:S02]  /*33d90*/  @P0 IMAD.MOV.U32 R6, RZ, RZ, R31 ;  /* 0x000000ffff060224 */ /* 0x010fe400078e001f */
[----:B------:R-:W-:Y:S01]  /*33da0*/  @P0 IMAD.MOV.U32 R7, RZ, RZ, R56 ;  /* 0x000000ffff070224 */ /* 0x000fe200078e0038 */
[----:B------:R-:W-:Y:S02]  /*33db0*/  PRMT R48, RZ, 0x7610, R48 ;  /* 0x00007610ff307816 */ /* 0x000fe40000000030 */
[----:B------:R-:W-:Y:S02]  /*33dc0*/  PRMT R46, RZ, 0x7610, R46 ;  /* 0x00007610ff2e7816 */ /* 0x000fe4000000002e */
[----:B------:R-:W-:Y:S01]  /*33dd0*/  PRMT R44, RZ, 0x7610, R44 ;  /* 0x00007610ff2c7816 */ /* 0x000fe2000000002c */
[----:B------:R-:W4:Y:S04]  /*33de0*/  LDL R56, [R1+0x1dcc] ;  /* 0x001dcc0001387983 */ /* 0x000f280000100800 */
[----:B------:R0:W4:Y:S04]  /*33df0*/  @P0 LDG.E.U16 R50, desc[UR6][R6.64] ;  /* 0x0000000606320981 */ /* 0x000128000c1e1500 */
[----:B------:R-:W4:Y:S01]  /*33e00*/  LDL R31, [R1+0x1dd0] ;  /* 0x001dd000011f7983 */ /* 0x000f220000100800 */
[----:B0-----:R-:W-:-:S02]  /*33e10*/  @P0 IMAD.MOV.U32 R6, RZ, RZ, R59 ;  /* 0x000000ffff060224 */ /* 0x001fc400078e003b */
[----:B------:R-:W-:-:S05]  /*33e20*/  @P0 IMAD.MOV.U32 R7, RZ, RZ, R60 ;  /* 0x000000ffff070224 */ /* 0x000fca00078e003c */
[----:B------:R3:W4:Y:S02]  /*33e30*/  @P0 LDG.E.U16 R48, desc[UR6][R6.64] ;  /* 0x0000000606300981 */ /* 0x000724000c1e1500 */
[----:B---3--:R-:W-:Y:S02]  /*33e40*/  @P1 IMAD.MOV.U32 R7, RZ, RZ, R58 ;  /* 0x000000ffff071224 */ /* 0x008fe400078e003a */
[----:B------:R-:W-:-:S05]  /*33e50*/  @P1 IMAD.MOV.U32 R6, RZ, RZ, R57 ;  /* 0x000000ffff061224 */ /* 0x000fca00078e0039 */
[----:B------:R0:W3:Y:S02]  /*33e60*/  @P1 LDG.E.U16 R46, desc[UR6][R6.64] ;  /* 0x00000006062e1981 */ /* 0x0000e4000c1e1500 */
[----:B0-----:R-:W-:Y:S02]  /*33e70*/  @P1 IMAD.MOV.U32 R7, RZ, RZ, R54 ;  /* 0x000000ffff071224 */ /* 0x001fe400078e0036 */
[----:B--2---:R-:W-:-:S05]  /*33e80*/  @P1 IMAD.MOV.U32 R6, RZ, RZ, R52 ;  /* 0x000000ffff061224 */ /* 0x004fca00078e0034 */
[----:B------:R-:W2:Y:S04]  /*33e90*/  @P1 LDG.E.U16 R44, desc[UR6][R6.64] ;  /* 0x00000006062c1981 */ /* 0x000ea8000c1e1500 */
[----:B----4-:R-:W-:Y:S04]  /*33ea0*/  STL [R1+0x3654], R50 ;  /* 0x0036543201007387 */ /* 0x010fe80000100800 */
[----:B------:R-:W-:Y:S04]  /*33eb0*/  STL [R1+0x3658], R48 ;  /* 0x0036583001007387 */ /* 0x000fe80000100800 */
[----:B------:R-:W4:Y:S04]  /*33ec0*/  LDL R60, [R1+0x1dc4] ;  /* 0x001dc400013c7983 */ /* 0x000f280000100800 */
[----:B------:R-:W4:Y:S04]  /*33ed0*/  LDL R59, [R1+0x1dc8] ;  /* 0x001dc800013b7983 */ /* 0x000f280000100800 */
[----:B---3--:R-:W-:Y:S04]  /*33ee0*/  STL [R1+0x365c], R46 ;  /* 0x00365c2e01007387 */ /* 0x008fe80000100800 */
[----:B------:R-:W-:Y:S04]  /*33ef0*/  STL [R1+0x33c], R61 ;  /* 0x00033c3d01007387 */ /* 0x000fe80000100800 */
[----:B------:R-:W3:Y:S04]  /*33f00*/  LDL R54, [R1+0x1dbc] ;  /* 0x001dbc0001367983 */ /* 0x000ee80000100800 */
[----:B------:R-:W3:Y:S04]  /*33f10*/  LDL R52, [R1+0x1dc0] ;  /* 0x001dc00001347983 */ /* 0x000ee80000100800 */
[----:B--2---:R-:W-:Y:S04]  /*33f20*/  STL [R1+0x3660], R44 ;  /* 0x0036602c01007387 */ /* 0x004fe80000100800 */
[----:B------:R-:W2:Y:S04]  /*33f30*/  LDL R58, [R1+0x1db4] ;  /* 0x001db400013a7983 */ /* 0x000ea80000100800 */
[----:B------:R-:W2:Y:S01]  /*33f40*/  LDL R57, [R1+0x1db8] ;  /* 0x001db80001397983 */ /* 0x000ea20000100800 */
[----:B------:R-:W-:-:S02]  /*33f50*/  PRMT R42, RZ, 0x7610, R42 ;  /* 0x00007610ff2a7816 */ /* 0x000fc4000000002a */
[----:B------:R-:W-:Y:S01]  /*33f60*/  ISETP.GT.AND P0, PT, R4, 0x72, PT ;  /* 0x000000720400780c */ /* 0x000fe20003f04270 */
[----:B------:R-:W-:Y:S02]  /*33f70*/  @P1 IMAD.MOV.U32 R6, RZ, RZ, R31 ;  /* 0x000000ffff061224 */ /* 0x000fe400078e001f */
[----:B------:R-:W-:Y:S01]  /*33f80*/  @P1 IMAD.MOV.U32 R7, RZ, RZ, R56 ;  /* 0x000000ffff071224 */ /* 0x000fe200078e0038 */
[----:B------:R-:W-:Y:S02]  /*33f90*/  PRMT R40, RZ, 0x7610, R40 ;  /* 0x00007610ff287816 */ /* 0x000fe40000000028 */
[----:B------:R-:W-:Y:S02]  /*33fa0*/  PRMT R38, RZ, 0x7610, R38 ;  /* 0x00007610ff267816 */ /* 0x000fe40000000026 */
[----:B------:R-:W-:Y:S01]  /*33fb0*/  PRMT R37, RZ, 0x7610, R37 ;  /* 0x00007610ff257816 */ /* 0x000fe20000000025 */
[----:B------:R-:W2:Y:S04]  /*33fc0*/  LDL R31, [R1+0x1db0] ;  /* 0x001db000011f7983 */ /* 0x000ea80000100800 */
[----:B------:R4:W2:Y:S04]  /*33fd0*/  @P1 LDG.E.U16 R42, desc[UR6][R6.64] ;  /* 0x00000006062a1981 */ /* 0x0008a8000c1e1500 */
[----:B------:R-:W2:Y:S01]  /*33fe0*/  LDL R56, [R1+0x1dac] ;  /* 0x001dac0001387983 */ /* 0x000ea20000100800 */
[----:B----4-:R-:W-:-:S02]  /*33ff0*/  @P1 IMAD.MOV.U32 R7, RZ, RZ, R60 ;  /* 0x000000ffff071224 */ /* 0x010fc400078e003c */
[----:B------:R-:W-:-:S05]  /*34000*/  @P1 IMAD.MOV.U32 R6, RZ, RZ, R59 ;  /* 0x000000ffff061224 */ /* 0x000fca00078e003b */
[----:B------:R3:W4:Y:S02]  /*34010*/  @P1 LDG.E.U16 R40, desc[UR6][R6.64] ;  /* 0x0000000606281981 */ /* 0x000724000c1e1500 */
[----:B---3--:R-:W-:Y:S02]  /*34020*/  @P0 IMAD.MOV.U32 R7, RZ, RZ, R54 ;  /* 0x000000ffff070224 */ /* 0x008fe400078e0036 */
[----:B------:R-:W-:-:S05]  /*34030*/  @P0 IMAD.MOV.U32 R6, RZ, RZ, R52 ;  /* 0x000000ffff060224 */ /* 0x000fca00078e0034 */
[----:B------:R2:W3:Y:S02]  /*34040*/  @P0 LDG.E.U16 R38, desc[UR6][R6.64] ;  /* 0x0000000606260981 */ /* 0x0004e4000c1e1500 */
[----:B--2---:R-:W-:Y:S02]  /*34050*/  @P0 IMAD.MOV.U32 R7, RZ, RZ, R58 ;  /* 0x000000ffff070224 */ /* 0x004fe400078e003a */
[----:B------:R-:W-:-:S05]  /*34060*/  @P0 IMAD.MOV.U32 R6, RZ, RZ, R57 ;  /* 0x000000ffff060224 */ /* 0x000fca00078e0039 */
[----:B------:R0:W2:Y:S04]  /*34070*/  @P0 LDG.E.U16 R37, desc[UR6][R6.64] ;  /* 0x0000000606250981 */ /* 0x0000a8000c1e1500 */
[----:B------:R-:W-:Y:S04]  /*34080*/  STL [R1+0x3664], R42 ;  /* 0x0036642a01007387 */ /* 0x000fe80000100800 */
[----:B----4-:R-:W-:Y:S04]  /*34090*/  STL [R1+0x3668], R40 ;  /* 0x0036682801007387 */ /* 0x010fe80000100800 */
[----:B------:R-:W4:Y:S04]  /*340a0*/  LDL R54, [R1+0x1da4] ;  /* 0x001da40001367983 */ /* 0x000f280000100800 */
[----:B------:R-:W4:Y:S01]  /*340b0*/  LDL R52, [R1+0x1da8] ;  /* 0x001da80001347983 */ /* 0x000f220000100800 */
[----:B0-----:R-:W-:-:S03]  /*340c0*/  @P0 IMAD.MOV.U32 R6, RZ, RZ, R31 ;  /* 0x000000ffff060224 */ /* 0x001fc600078e001f */
[----:B---3--:R0:W-:Y:S04]  /*340d0*/  STL [R1+0x360c], R38 ;  /* 0x00360c2601007387 */ /* 0x0081e80000100800 */
[----:B------:R-:W3:Y:S04]  /*340e0*/  LDL R59, [R1+0x1d9c] ;  /* 0x001d9c00013b7983 */ /* 0x000ee80000100800 */
[----:B------:R-:W3:Y:S04]  /*340f0*/  LDL R58, [R1+0x1da0] ;  /* 0x001da000013a7983 */ /* 0x000ee80000100800 */
[----:B--2---:R-:W-:Y:S04]  /*34100*/  STL [R1+0x3610], R37 ;  /* 0x0036102501007387 */ /* 0x004fe80000100800 */
[----:B------:R-:W2:Y:S04]  /*34110*/  LDL R57, [R1+0x1d94] ;  /* 0x001d940001397983 */ /* 0x000ea80000100800 */
[----:B------:R-:W2:Y:S01]  /*34120*/  LDL R31, [R1+0x1d98] ;  /* 0x001d9800011f7983 */ /* 0x000ea20000100800 */
[----:B------:R-:W-:-:S02]  /*34130*/  PRMT R36, RZ, 0x7610, R36 ;  /* 0x00007610ff247816 */ /* 0x000fc40000000024 */
[----:B------:R-:W-:Y:S01]  /*34140*/  ISETP.GT.AND P1, PT, R4, 0x73, PT ;  /* 0x000000730400780c */ /* 0x000fe20003f24270 */
[----:B------:R-:W-:Y:S01]  /*34150*/  @P0 IMAD.MOV.U32 R7, RZ, RZ, R56 ;  /* 0x000000ffff070224 */ /* 0x000fe200078e0038 */
[----:B0-----:R-:W2:Y:S04]  /*34160*/  LDL R38, [R1+0x1d90] ;  /* 0x001d900001267983 */ /* 0x001ea80000100800 */
[----:B------:R-:W2:Y:S04]  /*34170*/  LDL R56, [R1+0x1d8c] ;  /* 0x001d8c0001387983 */ /* 0x000ea80000100800 */
[----:B------:R4:W2:Y:S01]  /*34180*/  @P0 LDG.E.U16 R36, desc[UR6][R6.64] ;  /* 0x0000000606240981 */ /* 0x0008a2000c1e1500 */
[----:B------:R-:W-:-:S02]  /*34190*/  PRMT R35, RZ, 0x7610, R35 ;  /* 0x00007610ff237816 */ /* 0x000fc40000000023 */
[----:B------:R-:W-:Y:S01]  /*341a0*/  PRMT R0, RZ, 0x7610, R0 ;  /* 0x00007610ff007816 */ /* 0x000fe20000000000 */
[----:B----4-:R-:W-:Y:S02]  /*341b0*/  @P0 IMAD.MOV.U32 R7, RZ, RZ, R54 ;  /* 0x000000ffff070224 */ /* 0x010fe400078e0036 */
[----:B------:R-:W-:-:S05]  /*341c0*/  @P0 IMAD.MOV.U32 R6, RZ, RZ, R52 ;  /* 0x000000ffff060224 */ /* 0x000fca00078e0034 */
[----:B------:R3:W4:Y:S01]  /*341d0*/  @P0 LDG.E.U16 R35, desc[UR6][R6.64] ;  /* 0x0000000606230981 */ /* 0x000722000c1e1500 */
[----:B------:R-:W-:Y:S01]  /*341e0*/  PRMT R30, RZ, 0x7610, R30 ;  /* 0x00007610ff1e7816 */ /* 0x000fe2000000001e */
[----:B---3--:R-:W-:Y:S02]  /*341f0*/  @P1 IMAD.MOV.U32 R7, RZ, RZ, R59 ;  /* 0x000000ffff071224 */ /* 0x008fe400078e003b */
[----:B------:R-:W-:-:S05]  /*34200*/  @P1 IMAD.MOV.U32 R6, RZ, RZ, R58 ;  /* 0x000000ffff061224 */ /* 0x000fca00078e003a */
[----:B------:R2:W3:Y:S02]  /*34210*/  @P1 LDG.E.U16 R0, desc[UR6][R6.64] ;  /* 0x0000000606001981 */ /* 0x0004e4000c1e1500 */
[----:B--2---:R-:W-:Y:S02]  /*34220*/  @P1 IMAD.MOV.U32 R7, RZ, RZ, R57 ;  /* 0x000000ffff071224 */ /* 0x004fe400078e0039 */
[----:B------:R-:W-:-:S05]  /*34230*/  @P1 IMAD.MOV.U32 R6, RZ, RZ, R31 ;  /* 0x000000ffff061224 */ /* 0x000fca00078e001f */
[----:B------:R0:W2:Y:S01]  /*34240*/  @P1 LDG.E.U16 R30, desc[UR6][R6.64] ;  /* 0x00000006061e1981 */ /* 0x0000a2000c1e1500 */
[----:B------:R-:W-:Y:S01]  /*34250*/  PRMT R48, RZ, 0x7610, R48 ;  /* 0x00007610ff307816 */ /* 0x000fe20000000030 */
[----:B0-----:R-:W-:Y:S02]  /*34260*/  @P1 IMAD.MOV.U32 R6, RZ, RZ, R38 ;  /* 0x000000ffff061224 */ /* 0x001fe400078e0026 */
[----:B------:R-:W-:-:S05]  /*34270*/  @P1 IMAD.MOV.U32 R7, RZ, RZ, R56 ;  /* 0x000000ffff071224 */ /* 0x000fca00078e0038 */
[----:B------:R-:W2:Y:S04]  /*34280*/  @P1 LDG.E.U16 R48, desc[UR6][R6.64] ;  /* 0x0000000606301981 */ /* 0x000ea8000c1e1500 */
[----:B------:R-:W-:Y:S04]  /*34290*/  STL [R1+0x3614], R36 ;  /* 0x0036142401007387 */ /* 0x000fe80000100800 */
[----:B------:R-:W2:Y:S04]  /*342a0*/  LDL R54, [R1+0x1d84] ;  /* 0x001d840001367983 */ /* 0x000ea80000100800 */
[----:B------:R-:W2:Y:S04]  /*342b0*/  LDL R52, [R1+0x1d88] ;  /* 0x001d880001347983 */ /* 0x000ea80000100800 */
[----:B----4-:R0:W-:Y:S04]  /*342c0*/  STL [R1+0x3618], R35 ;  /* 0x0036182301007387 */ /* 0x0101e80000100800 */
[----:B0-----:R-:W4:Y:S04]  /*342d0*/  LDL R35, [R1+0x1d7c] ;  /* 0x001d7c0001237983 */ /* 0x001f280000100800 */
[----:B---3--:R0:W-:Y:S04]  /*342e0*/  STL [R1+0x328], R0 ;  /* 0x0003280001007387 */ /* 0x0081e80000100800 */
[----:B------:R-:W3:Y:S04]  /*342f0*/  LDL R31, [R1+0x1d74] ;  /* 0x001d7400011f7983 */ /* 0x000ee80000100800 */
[----:B0-----:R-:W3:Y:S04]  /*34300*/  LDL R0, [R1+0x1d80] ;  /* 0x001d800001007983 */ /* 0x001ee80000100800 */
[----:B--2---:R0:W-:Y:S04]  /*34310*/  STL [R1+0x324], R30 ;  /* 0x0003241e01007387 */ /* 0x0041e80000100800 */
[----:B------:R-:W2:Y:S04]  /*34320*/  LDL R38, [R1+0x1d70] ;  /* 0x001d700001267983 */ /* 0x000ea80000100800 */
[----:B0-----:R-:W2:Y:S01]  /*34330*/  LDL R30, [R1+0x1d78] ;  /* 0x001d7800011e7983 */ /* 0x001ea20000100800 */
[----:B------:R-:W-:-:S03]  /*34340*/  ISETP.GT.AND P0, PT, R4, 0x74, PT ;  /* 0x000000740400780c */ /* 0x000fc60003f04270 */
[----:B------:R0:W-:Y:S01]  /*34350*/  STL [R1+0x320], R48 ;  /* 0x0003203001007387 */ /* 0x0001e20000100800 */
[----:B------:R-:W-:Y:S01]  /*34360*/  PRMT R55, RZ, 0x7610, R55 ;  /* 0x00007610ff377816 */ /* 0x000fe20000000037 */
[----:B------:R-:W-:Y:S02]  /*34370*/  @P1 IMAD.MOV.U32 R7, RZ, RZ, R54 ;  /* 0x000000ffff071224 */ /* 0x000fe400078e0036 */
[----:B------:R-:W-:Y:S01]  /*34380*/  @P1 IMAD.MOV.U32 R6, RZ, RZ, R52 ;  /* 0x000000ffff061224 */ /* 0x000fe200078e0034 */
[----:B------:R-:W2:Y:S04]  /*34390*/  LDL R54, [R1+0x1d64] ;  /* 0x001d640001367983 */ /* 0x000ea80000100800 */
[----:B------:R-:W2:Y:S04]  /*343a0*/  LDL R52, [R1+0x1d68] ;  /* 0x001d680001347983 */ /* 0x000ea80000100800 */
[----:B------:R4:W2:Y:S04]  /*343b0*/  @P1 LDG.E.U16 R55, desc[UR6][R6.64] ;  /* 0x0000000606371981 */ /* 0x0008a8000c1e1500 */
[----:B0-----:R-:W2:Y:S01]  /*343c0*/  LDL R48, [R1+0x1d6c] ;  /* 0x001d6c0001307983 */ /* 0x001ea20000100800 */
[----:B------:R-:W-:Y:S01]  /*343d0*/  PRMT R34, RZ, 0x7610, R34 ;  /* 0x00007610ff227816 */ /* 0x000fe20000000022 */
[----:B----4-:R-:W-:-:S02]  /*343e0*/  @P0 IMAD.MOV.U32 R7, RZ, RZ, R35 ;  /* 0x000000ffff070224 */ /* 0x010fc400078e0023 */
[----:B------:R-:W4:Y:S01]  /*343f0*/  LDL R35, [R1+0x1d5c] ;  /* 0x001d5c0001237983 */ /* 0x000f220000100800 */
[----:B---3--:R-:W-:-:S03]  /*34400*/  @P0 IMAD.MOV.U32 R6, RZ, RZ, R0 ;  /* 0x000000ffff060224 */ /* 0x008fc600078e0000 */
[----:B------:R-:W3:Y:S04]  /*34410*/  LDL R0, [R1+0x1d60] ;  /* 0x001d600001007983 */ /* 0x000ee80000100800 */
[----:B------:R0:W3:Y:S02]  /*34420*/  @P0 LDG.E.U16 R34, desc[UR6][R6.64] ;  /* 0x0000000606220981 */ /* 0x0000e4000c1e1500 */
[----:B0-----:R-:W-:Y:S02]  /*34430*/  @P0 IMAD.MOV.U32 R7, RZ, RZ, R31 ;  /* 0x000000ffff070224 */ /* 0x001fe400078e001f */
[----:B------:R-:W3:Y:S01]  /*34440*/  LDL R31, [R1+0x1d54] ;  /* 0x001d5400011f7983 */ /* 0x000ee20000100800 */
[----:B--2---:R-:W-:-:S03]  /*34450*/  @P0 IMAD.MOV.U32 R6, RZ, RZ, R30 ;  /* 0x000000ffff060224 */ /* 0x004fc600078e001e */
[----:B------:R-:W2:Y:S01]  /*34460*/  LDL R30, [R1+0x1d58] ;  /* 0x001d5800011e7983 */ /* 0x000ea20000100800 */
[----:B------:R-:W-:Y:S02]  /*34470*/  PRMT R33, RZ, 0x7610, R33 ;  /* 0x00007610ff217816 */ /* 0x000fe40000000021 */
[----:B------:R-:W-:Y:S02]  /*34480*/  PRMT R32, RZ, 0x7610, R32 ;  /* 0x00007610ff207816 */ /* 0x000fe40000000020 */
[----:B------:R-:W-:Y:S02]  /*34490*/  ISETP.GT.AND P1, PT, R4, 0x75, PT ;  /* 0x000000750400780c */ /* 0x000fe40003f24270 */
[----:B------:R0:W2:Y:S01]  /*344a0*/  @P0 LDG.E.U16 R33, desc[UR6][R6.64] ;  /* 0x0000000606210981 */ /* 0x0000a2000c1e1500 */
[----:B------:R-:W-:Y:S01]  /*344b0*/  PRMT R29, RZ, 0x7610, R29 ;  /* 0x00007610ff1d7816 */ /* 0x000fe2000000001d */
[----:B0-----:R-:W-:Y:S02]  /*344c0*/  @P0 IMAD.MOV.U32 R6, RZ, RZ, R38 ;  /* 0x000000ffff060224 */ /* 0x001fe400078e0026 */
[----:B------:R-:W-:Y:S01]  /*344d0*/  @P0 IMAD.MOV.U32 R7, RZ, RZ, R48 ;  /* 0x000000ffff070224 */ /* 0x000fe200078e0030 */
[----:B------:R-:W2:Y:S04]  /*344e0*/  LDL R38, [R1+0x1d50] ;  /* 0x001d500001267983 */ /* 0x000ea80000100800 */
[----:B------:R-:W2:Y:S04]  /*344f0*/  LDL R48, [R1+0x1d4c] ;  /* 0x001d4c0001307983 */ /* 0x000ea80000100800 */
[----:B------:R0:W2:Y:S01]  /*34500*/  @P0 LDG.E.U16 R32, desc[UR6][R6.64] ;  /* 0x0000000606200981 */ /* 0x0000a2000c1e1500 */
[----:B------:R-:W-:Y:S01]  /*34510*/  PRMT R20, RZ, 0x7610, R20 ;  /* 0x00007610ff147816 */ /* 0x000fe20000000014 */
[----:B0-----:R-:W-:-:S02]  /*34520*/  @P0 IMAD.MOV.U32 R6, RZ, RZ, R52 ;  /* 0x000000ffff060224 */ /* 0x001fc400078e0034 */
[----:B------:R-:W-:Y:S01]  /*34530*/  @P0 IMAD.MOV.U32 R7, RZ, RZ, R54 ;  /* 0x000000ffff070224 */ /* 0x000fe200078e0036 */
[----:B------:R-:W2:Y:S04]  /*34540*/  LDL R52, [R1+0x1d48] ;  /* 0x001d480001347983 */ /* 0x000ea80000100800 */
[----:B------:R-:W2:Y:S04]  /*34550*/  LDL R54, [R1+0x1d44] ;  /* 0x001d440001367983 */ /* 0x000ea80000100800 */
[----:B------:R4:W2:Y:S02]  /*34560*/  @P0 LDG.E.U16 R29, desc[UR6][R6.64] ;  /* 0x00000006061d0981 */ /* 0x0008a4000c1e1500 */
        /* <DEDUP_REMOVED lines=15> */
[----:B------:R-:W-:-:S05]  /*34660*/  @P1 IMAD.MOV.U32 R7, RZ, RZ, R48 ;  /* 0x000000ffff071224 */ /* 0x000fca00078e0030 */
[----:B------:R0:W2:Y:S01]  /*34670*/  @P1 LDG.E.U16 R18, desc[UR6][R6.64] ;  /* 0x0000000606121981 */ /* 0x0000a2000c1e1500 */
[----:B------:R-:W-:Y:S01]  /*34680*/  PRMT R12, RZ, 0x7610, R12 ;  /* 0x00007610ff0c7816 */ /* 0x000fe2000000000c */
[----:B0-----:R-:W-:Y:S02]  /*34690*/  @P1 IMAD.MOV.U32 R6, RZ, RZ, R52 ;  /* 0x000000ffff061224 */ /* 0x001fe400078e0034 */
[----:B------:R-:W-:-:S05]  /*346a0*/  @P1 IMAD.MOV.U32 R7, RZ, RZ, R54 ;  /* 0x000000ffff071224 */ /* 0x000fca00078e0036 */
[----:B------:R4:W2:Y:S01]  /*346b0*/  @P1 LDG.E.U16 R17, desc[UR6][R6.64] ;  /* 0x0000000606111981 */ /* 0x0008a2000c1e1500 */
[----:B------:R-:W-:Y:S01]  /*346c0*/  PRMT R11, RZ, 0x7610, R11 ;  /* 0x00007610ff0b7816 */ /* 0x000fe2000000000b */
[----:B----4-:R-:W-:Y:S02]  /*346d0*/  @P0 IMAD.MOV.U32 R7, RZ, RZ, R35 ;  /* 0x000000ffff070224 */ /* 0x010fe400078e0023 */
[----:B------:R-:W-:Y:S04]  /*346e0*/  STL [R1+0x31c], R55 ;  /* 0x00031c3701007387 */ /* 0x000fe80000100800 */
[----:B------:R-:W4:Y:S04]  /*346f0*/  LDL R48, [R1+0x1d2c] ;  /* 0x001d2c0001307983 */ /* 0x000f280000100800 */
[----:B------:R-:W4:Y:S04]  /*34700*/  LDL R38, [R1+0x1d30] ;  /* 0x001d300001267983 */ /* 0x000f280000100800 */
[----:B------:R-:W4:Y:S01]  /*34710*/  LDL R35, [R1+0x1d24] ;  /* 0x001d240001237983 */ /* 0x000f220000100800 */
[----:B---3--:R-:W-:-:S03]  /*34720*/  @P0 IMAD.MOV.U32 R6, RZ, RZ, R0 ;  /* 0x000000ffff060224 */ /* 0x008fc600078e0000 */
[----:B------:R-:W3:Y:S04]  /*34730*/  LDL R0, [R1+0x1d28] ;  /* 0x001d280001007983 */ /* 0x000ee80000100800 */
[----:B------:R0:W3:Y:S02]  /*34740*/  @P0 LDG.E.U16 R12, desc[UR6][R6.64] ;  /* 0x00000006060c0981 */ /* 0x0000e4000c1e1500 */
[----:B0-----:R-:W-:Y:S02]  /*34750*/  @P0 IMAD.MOV.U32 R7, RZ, RZ, R31 ;  /* 0x000000ffff070224 */ /* 0x001fe400078e001f */
[----:B--2---:R-:W-:-:S05]  /*34760*/  @P0 IMAD.MOV.U32 R6, RZ, RZ, R30 ;  /* 0x000000ffff060224 */ /* 0x004fca00078e001e */
[----:B------:R4:W2:Y:S01]  /*34770*/  @P0 LDG.E.U16 R11, desc[UR6][R6.64] ;  /* 0x00000006060b0981 */ /* 0x0008a2000c1e1500 */
[----:B------:R-:W-:Y:S02]  /*34780*/  PRMT R10, RZ, 0x7610, R10 ;  /* 0x00007610ff0a7816 */ /* 0x000fe4000000000a */
[----:B------:R-:W-:Y:S01]  /*34790*/  PRMT R9, RZ, 0x7610, R9 ;  /* 0x00007610ff097816 */ /* 0x000fe20000000009 */
[----:B----4-:R-:W-:Y:S02]  /*347a0*/  @P0 IMAD.MOV.U32 R7, RZ, RZ, R48 ;  /* 0x000000ffff070224 */ /* 0x010fe400078e0030 */
[----:B------:R-:W-:-:S05]  /*347b0*/  @P0 IMAD.MOV.U32 R6, RZ, RZ, R38 ;  /* 0x000000ffff060224 */ /* 0x000fca00078e0026 */
[----:B------:R0:W4:Y:S02]  /*347c0*/  @P0 LDG.E.U16 R10, desc[UR6][R6.64] ;  /* 0x00000006060a0981 */ /* 0x000124000c1e1500 */
[----:B0-----:R-:W-:Y:S02]  /*347d0*/  @P0 IMAD.MOV.U32 R7, RZ, RZ, R35 ;  /* 0x000000ffff070224 */ /* 0x001fe400078e0023 */
[----:B---3--:R0:W-:Y:S04]  /*347e0*/  STL [R1+0x361c], R12 ;  /* 0x00361c0c01007387 */ /* 0x0081e80000100800 */
[----:B------:R-:W3:Y:S04]  /*347f0*/  LDL R31, [R1+0x1d1c] ;  /* 0x001d1c00011f7983 */ /* 0x000ee80000100800 */
[----:B------:R-:W3:Y:S01]  /*34800*/  LDL R30, [R1+0x1d20] ;  /* 0x001d2000011e7983 */ /* 0x000ee20000100800 */
[----:B------:R-:W-:-:S05]  /*34810*/  @P0 IMAD.MOV.U32 R6, RZ, RZ, R0 ;  /* 0x000000ffff060224 */ /* 0x000fca00078e0000 */
[----:B------:R3:W3:Y:S04]  /*34820*/  @P0 LDG.E.U16 R9, desc[UR6][R6.64] ;  /* 0x0000000606090981 */ /* 0x0006e8000c1e1500 */
[----:B--2---:R-:W-:Y:S04]  /*34830*/  STL [R1+0x3620], R11 ;  /* 0x0036200b01007387 */ /* 0x004fe80000100800 */
[----:B------:R-:W2:Y:S04]  /*34840*/  LDL R48, [R1+0x1d14] ;  /* 0x001d140001307983 */ /* 0x000ea80000100800 */
[----:B0-----:R-:W2:Y:S01]  /*34850*/  LDL R12, [R1+0x1d18] ;  /* 0x001d1800010c7983 */ /* 0x001ea20000100800 */
[----:B------:R-:W-:-:S02]  /*34860*/  ISETP.GT.AND P1, PT, R4, 0x77, PT ;  /* 0x000000770400780c */ /* 0x000fc40003f24270 */
[----:B------:R-:W-:Y:S02]  /*34870*/  PRMT R50, RZ, 0x7610, R50 ;  /* 0x00007610ff327816 */ /* 0x000fe40000000032 */
[----:B------:R-:W-:Y:S01]  /*34880*/  PRMT R46, RZ, 0x7610, R46 ;  /* 0x00007610ff2e7816 */ /* 0x000fe2000000002e */
[----:B----4-:R0:W-:Y:S04]  /*34890*/  STL [R1+0x3624], R10 ;  /* 0x0036240a01007387 */ /* 0x0101e80000100800 */
[----:B------:R-:W4:Y:S04]  /*348a0*/  LDL R38, [R1+0x1d0c] ;  /* 0x001d0c0001267983 */ /* 0x000f280000100800 */
[----:B------:R-:W4:Y:S04]  /*348b0*/  LDL R0, [R1+0x1d10] ;  /* 0x001d100001007983 */ /* 0x000f280000100800 */
[----:B------:R-:W4:Y:S04]  /*348c0*/  LDL R35, [R1+0x1cfc] ;  /* 0x001cfc0001237983 */ /* 0x000f280000100800 */
[----:B0-----:R-:W4:Y:S01]  /*348d0*/  LDL R10, [R1+0x1d00] ;  /* 0x001d0000010a7983 */ /* 0x001f220000100800 */
[----:B---3--:R-:W-:-:S02]  /*348e0*/  @P1 IMAD.MOV.U32 R7, RZ, RZ, R31 ;  /* 0x000000ffff071224 */ /* 0x008fc400078e001f */
[----:B------:R-:W-:-:S05]  /*348f0*/  @P1 IMAD.MOV.U32 R6, RZ, RZ, R30 ;  /* 0x000000ffff061224 */ /* 0x000fca00078e001e */
[----:B------:R2:W3:Y:S04]  /*34900*/  @P1 LDG.E.U16 R50, desc[UR6][R6.64] ;  /* 0x0000000606321981 */ /* 0x0004e8000c1e1500 */
[----:B------:R0:W-:Y:S04]  /*34910*/  STL [R1+0x3628], R9 ;  /* 0x0036280901007387 */ /* 0x0001e80000100800 */
[----:B------:R-:W3:Y:S04]  /*34920*/  LDL R31, [R1+0x1cf4] ;  /* 0x001cf400011f7983 */ /* 0x000ee80000100800 */
[----:B------:R-:W3:Y:S01]  /*34930*/  LDL R30, [R1+0x1cf8] ;  /* 0x001cf800011e7983 */ /* 0x000ee20000100800 */
[----:B------:R-:W-:-:S02]  /*34940*/  ISETP.GT.AND P0, PT, R4, 0x78, PT ;  /* 0x000000780400780c */ /* 0x000fc40003f04270 */
[----:B------:R-:W-:Y:S01]  /*34950*/  PRMT R44, RZ, 0x7610, R44 ;  /* 0x00007610ff2c7816 */ /* 0x000fe2000000002c */
[----:B0-----:R-:W3:Y:S01]  /*34960*/  LDL R9, [R1+0x1cf0] ;  /* 0x001cf00001097983 */ /* 0x001ee20000100800 */
[----:B--2---:R-:W-:Y:S02]  /*34970*/  @P1 IMAD.MOV.U32 R7, RZ, RZ, R48 ;  /* 0x000000ffff071224 */ /* 0x004fe400078e0030 */
[----:B------:R-:W-:Y:S02]  /*34980*/  @P1 IMAD.MOV.U32 R6, RZ, RZ, R12 ;  /* 0x000000ffff061224 */ /* 0x000fe400078e000c */
[----:B------:R-:W2:Y:S04]  /*34990*/  LDL R12, [R1+0x1cec] ;  /* 0x001cec00010c7983 */ /* 0x000ea80000100800 */
[----:B------:R4:W2:Y:S01]  /*349a0*/  @P1 LDG.E.U16 R46, desc[UR6][R6.64] ;  /* 0x00000006062e1981 */ /* 0x0008a2000c1e1500 */
[----:B------:R-:W-:Y:S01]  /*349b0*/  PRMT R28, RZ, 0x7610, R28 ;  /* 0x00007610ff1c7816 */ /* 0x000fe2000000001c */
[----:B----4-:R-:W-:-:S02]  /*349c0*/  @P1 IMAD.MOV.U32 R7, RZ, RZ, R38 ;  /* 0x000000ffff071224 */ /* 0x010fc400078e0026 */
[----:B------:R-:W-:-:S05]  /*349d0*/  @P1 IMAD.MOV.U32 R6, RZ, RZ, R0 ;  /* 0x000000ffff061224 */ /* 0x000fca00078e0000 */
[----:B------:R0:W4:Y:S02]  /*349e0*/  @P1 LDG.E.U16 R44, desc[UR6][R6.64] ;  /* 0x00000006062c1981 */ /* 0x000124000c1e1500 */
[----:B0-----:R-:W-:Y:S02]  /*349f0*/  @P0 IMAD.MOV.U32 R6, RZ, RZ, R10 ;  /* 0x000000ffff060224 */ /* 0x001fe400078e000a */
[----:B------:R-:W-:-:S05]  /*34a00*/  @P0 IMAD.MOV.U32 R7, RZ, RZ, R35 ;  /* 0x000000ffff070224 */ /* 0x000fca00078e0023 */
[----:B------:R3:W4:Y:S02]  /*34a10*/  @P0 LDG.E.U16 R28, desc[UR6][R6.64] ;  /* 0x00000006061c0981 */ /* 0x000724000c1e1500 */
[----:B---3--:R-:W-:Y:S02]  /*34a20*/  @P0 IMAD.MOV.U32 R7, RZ, RZ, R31 ;  /* 0x000000ffff070224 */ /* 0x008fe400078e001f */
[----:B------:R-:W-:Y:S01]  /*34a30*/  @P0 IMAD.MOV.U32 R6, RZ, RZ, R30 ;  /* 0x000000ffff060224 */ /* 0x000fe200078e001e */
[----:B--2---:R-:W-:Y:S04]  /*34a40*/  STL [R1+0x2fc], R46 ;  /* 0x0002fc2e01007387 */ /* 0x004fe80000100800 */
[----:B------:R-:W2:Y:S04]  /*34a50*/  LDL R38, [R1+0x1ce4] ;  /* 0x001ce40001267983 */ /* 0x000ea80000100800 */
[----:B------:R-:W3:Y:S04]  /*34a60*/  LDL R0, [R1+0x1ce8] ;  /* 0x001ce80001007983 */ /* 0x000ee80000100800 */
[----:B------:R-:W4:Y:S04]  /*34a70*/  LDL R35, [R1+0x1c7c] ;  /* 0x001c7c0001237983 */ /* 0x000f280000100800 */
[----:B------:R-:W4:Y:S04]  /*34a80*/  LDL R10, [R1+0x1c80] ;  /* 0x001c8000010a7983 */ /* 0x000f280000100800 */
[----:B------:R-:W4:Y:S04]  /*34a90*/  LDL R31, [R1+0x1c74] ;  /* 0x001c7400011f7983 */ /* 0x000f280000100800 */
[----:B------:R-:W4:Y:S01]  /*34aa0*/  LDL R30, [R1+0x1c78] ;  /* 0x001c7800011e7983 */ /* 0x000f220000100800 */
[----:B------:R-:W-:-:S02]  /*34ab0*/  PRMT R27, RZ, 0x7610, R27 ;  /* 0x00007610ff1b7816 */ /* 0x000fc4000000001b */
[----:B------:R-:W-:Y:S02]  /*34ac0*/  PRMT R26, RZ, 0x7610, R26 ;  /* 0x00007610ff1a7816 */ /* 0x000fe4000000001a */
[----:B------:R-:W-:Y:S02]  /*34ad0*/  ISETP.GT.AND P2, PT, R4, 0x7c, PT ;  /* 0x0000007c0400780c */ /* 0x000fe40003f44270 */
[----:B------:R0:W4:Y:S01]  /*34ae0*/  @P0 LDG.E.U16 R27, desc[UR6][R6.64] ;  /* 0x00000006061b0981 */ /* 0x000122000c1e1500 */
[----:B------:R-:W-:Y:S01]  /*34af0*/  PRMT R25, RZ, 0x7610, R25 ;  /* 0x00007610ff197816 */ /* 0x000fe20000000019 */
[----:B0-----:R-:W-:Y:S02]  /*34b00*/  @P0 IMAD.MOV.U32 R6, RZ, RZ, R9 ;  /* 0x000000ffff060224 */ /* 0x001fe400078e0009 */
[----:B------:R-:W-:Y:S01]  /*34b10*/  @P0 IMAD.MOV.U32 R7, RZ, RZ, R12 ;  /* 0x000000ffff070224 */ /* 0x000fe200078e000c */
[----:B------:R-:W4:Y:S04]  /*34b20*/  LDL R9, [R1+0x1c70] ;  /* 0x001c700001097983 */ /* 0x000f280000100800 */
[----:B------:R-:W4:Y:S04]  /*34b30*/  LDL R12, [R1+0x1c6c] ;  /* 0x001c6c00010c7983 */ /* 0x000f280000100800 */
[----:B------:R2:W4:Y:S01]  /*34b40*/  @P0 LDG.E.U16 R26, desc[UR6][R6.64] ;  /* 0x00000006061a0981 */ /* 0x000522000c1e1500 */
[----:B------:R-:W-:Y:S01]  /*34b50*/  PRMT R24, RZ, 0x7610, R24 ;  /* 0x00007610ff187816 */ /* 0x000fe20000000018 */
[----:B--2---:R-:W-:-:S02]  /*34b60*/  @P0 IMAD.MOV.U32 R7, RZ, RZ, R38 ;  /* 0x000000ffff070224 */ /* 0x004fc400078e0026 */
[----:B---3--:R-:W-:Y:S01]  /*34b70*/  @P0 IMAD.MOV.U32 R6, RZ, RZ, R0 ;  /* 0x000000ffff060224 */ /* 0x008fe200078e0000 */
[----:B------:R-:W2:Y:S04]  /*34b80*/  LDL R38, [R1+0x1c64] ;  /* 0x001c640001267983 */ /* 0x000ea80000100800 */
[----:B------:R-:W-:Y:S04]  /*34b90*/  STL [R1+0x308], R50 ;  /* 0x0003083201007387 */ /* 0x000fe80000100800 */
[----:B------:R-:W3:Y:S04]  /*34ba0*/  LDL R0, [R1+0x1c68] ;  /* 0x001c680001007983 */ /* 0x000ee80000100800 */
[----:B------:R4:W3:Y:S02]  /*34bb0*/  @P0 LDG.E.U16 R25, desc[UR6][R6.64] ;  /* 0x0000000606190981 */ /* 0x0008e4000c1e1500 */
[----:B----4-:R-:W-:-:S02]  /*34bc0*/  @P2 IMAD.MOV.U32 R6, RZ, RZ, R10 ;  /* 0x000000ffff062224 */ /* 0x010fc400078e000a */
[----:B------:R-:W-:Y:S01]  /*34bd0*/  @P2 IMAD.MOV.U32 R7, RZ, RZ, R35 ;  /* 0x000000ffff072224 */ /* 0x000fe200078e0023 */
[----:B------:R-:W4:Y:S04]  /*34be0*/  LDL R10, [R1+0x1d08] ;  /* 0x001d0800010a7983 */ /* 0x000f280000100800 */
[----:B------:R-:W4:Y:S04]  /*34bf0*/  LDL R35, [R1+0x1d04] ;  /* 0x001d040001237983 */ /* 0x000f280000100800 */
[----:B------:R0:W4:Y:S02]  /*34c00*/  @P2 LDG.E.U16 R24, desc[UR6][R6.64] ;  /* 0x0000000606182981 */ /* 0x000124000c1e1500 */
[----:B0-----:R-:W-:-:S02]  /*34c10*/  @P2 IMAD.MOV.U32 R6, RZ, RZ, R30 ;  /* 0x000000ffff062224 */ /* 0x001fc400078e001e */
[----:B------:R-:W-:Y:S01]  /*34c20*/  @P2 IMAD.MOV.U32 R7, RZ, RZ, R31 ;  /* 0x000000ffff072224 */ /* 0x000fe200078e001f */
[----:B------:R-:W4:Y:S04]  /*34c30*/  LDL R30, [R1+0x1ce0] ;  /* 0x001ce000011e7983 */ /* 0x000f280000100800 */
[----:B------:R-:W4:Y:S01]  /*34c40*/  LDL R31, [R1+0x1cdc] ;  /* 0x001cdc00011f7983 */ /* 0x000f220000100800 */
[----:B------:R-:W-:Y:S02]  /*34c50*/  PRMT R23, RZ, 0x7610, R23 ;  /* 0x00007610ff177816 */ /* 0x000fe40000000017 */
[----:B------:R-:W-:Y:S01]  /*34c60*/  PRMT R22, RZ, 0x7610, R22 ;  /* 0x00007610ff167816 */ /* 0x000fe20000000016 */
[----:B------:R0:W-:Y:S04]  /*34c70*/  STL [R1+0x2f4], R44 ;  /* 0x0002f42c01007387 */ /* 0x0001e80000100800 */
[----:B------:R1:W4:Y:S01]  /*34c80*/  @P2 LDG.E.U16 R23, desc[UR6][R6.64] ;  /* 0x0000000606172981 */ /* 0x000322000c1e1500 */
[----:B------:R-:W-:-:S02]  /*34c90*/  PRMT R21, RZ, 0x7610, R21 ;  /* 0x00007610ff157816 */ /* 0x000fc40000000015 */
[----:B------:R-:W-:Y:S01]  /*34ca0*/  ISETP.GT.AND P0, PT, R4, 0x79, PT ;  /* 0x000000790400780c */ /* 0x000fe20003f04270 */
[----:B-1----:R-:W-:Y:S02]  /*34cb0*/  @P2 IMAD.MOV.U32 R6, RZ, RZ, R9 ;  /* 0x000000ffff062224 */ /* 0x002fe400078e0009 */
        /* <DEDUP_REMOVED lines=8> */
[----:B------:R-:W3:Y:S04]  /*34d40*/  LDL R0, [R1+0x1cd0] ;  /* 0x001cd00001007983 */ /* 0x000ee80000100800 */
[----:B------:R4:W3:Y:S02]  /*34d50*/  @P2 LDG.E.U16 R21, desc[UR6][R6.64] ;  /* 0x0000000606152981 */ /* 0x0008e4000c1e1500 */
[----:B----4-:R-:W-:-:S02]  /*34d60*/  @P1 IMAD.MOV.U32 R6, RZ, RZ, R10 ;  /* 0x000000ffff061224 */ /* 0x010fc400078e000a */
[----:B------:R-:W-:Y:S01]  /*34d70*/  @P1 IMAD.MOV.U32 R7, RZ, RZ, R35 ;  /* 0x000000ffff071224 */ /* 0x000fe200078e0023 */
[----:B------:R-:W4:Y:S04]  /*34d80*/  LDL R10, [R1+0x1cc8] ;  /* 0x001cc800010a7983 */ /* 0x000f280000100800 */
[----:B------:R-:W4:Y:S04]  /*34d90*/  LDL R35, [R1+0x1cc4] ;  /* 0x001cc40001237983 */ /* 0x000f280000100800 */
[----:B------:R1:W4:Y:S02]  /*34da0*/  @P1 LDG.E.U16 R42, desc[UR6][R6.64] ;  /* 0x00000006062a1981 */ /* 0x000324000c1e1500 */
[----:B-1----:R-:W-:-:S02]  /*34db0*/  @P0 IMAD.MOV.U32 R6, RZ, RZ, R30 ;  /* 0x000000ffff060224 */ /* 0x002fc400078e001e */
[----:B------:R-:W-:Y:S01]  /*34dc0*/  @P0 IMAD.MOV.U32 R7, RZ, RZ, R31 ;  /* 0x000000ffff070224 */ /* 0x000fe200078e001f */
[----:B------:R-:W4:Y:S04]  /*34dd0*/  LDL R30, [R1+0x1cc0] ;  /* 0x001cc000011e7983 */ /* 0x000f280000100800 */
[----:B------:R-:W4:Y:S01]  /*34de0*/  LDL R31, [R1+0x1cbc] ;  /* 0x001cbc00011f7983 */ /* 0x000f220000100800 */
[----:B------:R-:W-:Y:S02]  /*34df0*/  PRMT R16, RZ, 0x7610, R16 ;  /* 0x00007610ff107816 */ /* 0x000fe40000000010 */
[----:B------:R-:W-:-:S04]  /*34e00*/  PRMT R15, RZ, 0x7610, R15 ;  /* 0x00007610ff0f7816 */ /* 0x000fc8000000000f */
[----:B------:R1:W4:Y:S01]  /*34e10*/  @P0 LDG.E.U16 R16, desc[UR6][R6.64] ;  /* 0x0000000606100981 */ /* 0x000322000c1e1500 */
[----:B------:R-:W-:Y:S02]  /*34e20*/  PRMT R14, RZ, 0x7610, R14 ;  /* 0x00007610ff0e7816 */ /* 0x000fe4000000000e */
[----:B------:R-:W-:Y:S01]  /*34e30*/  ISETP.GT.AND P1, PT, R4, 0x7a, PT ;  /* 0x0000007a0400780c */ /* 0x000fe20003f24270 */
[----:B-1----:R-:W-:Y:S02]  /*34e40*/  @P0 IMAD.MOV.U32 R6, RZ, RZ, R9 ;  /* 0x000000ffff060224 */ /* 0x002fe400078e0009 */
[----:B------:R-:W-:Y:S01]  /*34e50*/  @P0 IMAD.MOV.U32 R7, RZ, RZ, R12 ;  /* 0x000000ffff070224 */ /* 0x000fe200078e000c */
[----:B------:R-:W4:Y:S04]  /*34e60*/  LDL R9, [R1+0x1cb8] ;  /* 0x001cb80001097983 */ /* 0x000f280000100800 */
[----:B------:R-:W4:Y:S04]  /*34e70*/  LDL R12, [R1+0x1cb4] ;  /* 0x001cb400010c7983 */ /* 0x000f280000100800 */
[----:B------:R2:W4:Y:S01]  /*34e80*/  @P0 LDG.E.U16 R15, desc[UR6][R6.64] ;  /* 0x00000006060f0981 */ /* 0x000522000c1e1500 */
[----:B------:R-:W-:-:S02]  /*34e90*/  PRMT R13, RZ, 0x7610, R13 ;  /* 0x00007610ff0d7816 */ /* 0x000fc4000000000d */
[----:B------:R-:W-:Y:S01]  /*34ea0*/  PRMT R8, RZ, 0x7610, R8 ;  /* 0x00007610ff087816 */ /* 0x000fe20000000008 */
[----:B--2---:R-:W-:Y:S02]  /*34eb0*/  @P0 IMAD.MOV.U32 R7, RZ, RZ, R38 ;  /* 0x000000ffff070224 */ /* 0x004fe400078e0026 */
[----:B---3--:R-:W-:-:S05]  /*34ec0*/  @P0 IMAD.MOV.U32 R6, RZ, RZ, R0 ;  /* 0x000000ffff060224 */ /* 0x008fca00078e0000 */
[----:B------:R4:W2:Y:S02]  /*34ed0*/  @P0 LDG.E.U16 R14, desc[UR6][R6.64] ;  /* 0x00000006060e0981 */ /* 0x0008a4000c1e1500 */
[----:B----4-:R-:W-:Y:S02]  /*34ee0*/  @P0 IMAD.MOV.U32 R6, RZ, RZ, R10 ;  /* 0x000000ffff060224 */ /* 0x010fe400078e000a */
[----:B------:R-:W-:Y:S01]  /*34ef0*/  @P0 IMAD.MOV.U32 R7, RZ, RZ, R35 ;  /* 0x000000ffff070224 */ /* 0x000fe200078e0023 */
[----:B------:R1:W-:Y:S04]  /*34f00*/  STL [R1+0x2d4], R42 ;  /* 0x0002d42a01007387 */ /* 0x0003e80000100800 */
[----:B------:R-:W3:Y:S04]  /*34f10*/  LDL R0, [R1+0x1cb0] ;  /* 0x001cb00001007983 */ /* 0x000ee80000100800 */
[----:B------:R-:W4:Y:S04]  /*34f20*/  LDL R35, [R1+0x1ca4] ;  /* 0x001ca40001237983 */ /* 0x000f280000100800 */
[----:B------:R-:W2:Y:S04]  /*34f30*/  LDL R10, [R1+0x1ca8] ;  /* 0x001ca800010a7983 */ /* 0x000ea80000100800 */
[----:B------:R1:W4:Y:S04]  /*34f40*/  @P0 LDG.E.U16 R13, desc[UR6][R6.64] ;  /* 0x00000006060d0981 */ /* 0x000328000c1e1500 */
[----:B0-----:R-:W4:Y:S04]  /*34f50*/  LDL R44, [R1+0x1c9c] ;  /* 0x001c9c00012c7983 */ /* 0x001f280000100800 */
[----:B------:R-:W4:Y:S04]  /*34f60*/  LDL R38, [R1+0x1ca0] ;  /* 0x001ca00001267983 */ /* 0x000f280000100800 */
[----:B-1----:R-:W2:Y:S01]  /*34f70*/  LDL R42, [R1+0x1cac] ;  /* 0x001cac00012a7983 */ /* 0x002ea20000100800 */
[----:B------:R-:W-:-:S02]  /*34f80*/  @P1 IMAD.MOV.U32 R6, RZ, RZ, R30 ;  /* 0x000000ffff061224 */ /* 0x000fc400078e001e */
[----:B------:R-:W-:-:S05]  /*34f90*/  @P1 IMAD.MOV.U32 R7, RZ, RZ, R31 ;  /* 0x000000ffff071224 */ /* 0x000fca00078e001f */
[----:B------:R0:W4:Y:S02]  /*34fa0*/  @P1 LDG.E.U16 R8, desc[UR6][R6.64] ;  /* 0x0000000606081981 */ /* 0x000124000c1e1500 */
[----:B0-----:R-:W-:Y:S01]  /*34fb0*/  PRMT R7, RZ, 0x7610, R7 ;  /* 0x00007610ff077816 */ /* 0x001fe20000000007 */
[----:B------:R-:W-:Y:S02]  /*34fc0*/  @P1 IMAD.MOV.U32 R30, RZ, RZ, R9 ;  /* 0x000000ffff1e1224 */ /* 0x000fe400078e0009 */
[----:B------:R-:W-:-:S05]  /*34fd0*/  @P1 IMAD.MOV.U32 R31, RZ, RZ, R12 ;  /* 0x000000ffff1f1224 */ /* 0x000fca00078e000c */
[----:B------:R3:W4:Y:S01]  /*34fe0*/  @P1 LDG.E.U16 R7, desc[UR6][R30.64] ;  /* 0x000000061e071981 */ /* 0x000722000c1e1500 */
[----:B------:R-:W-:Y:S01]  /*34ff0*/  PRMT R6, RZ, 0x7610, R6 ;  /* 0x00007610ff067816 */ /* 0x000fe20000000006 */
[----:B---3--:R-:W-:Y:S02]  /*35000*/  @P1 IMAD.MOV.U32 R30, RZ, RZ, R0 ;  /* 0x000000ffff1e1224 */ /* 0x008fe400078e0000 */
[----:B--2---:R-:W-:-:S05]  /*35010*/  @P1 IMAD.MOV.U32 R31, RZ, RZ, R42 ;  /* 0x000000ffff1f1224 */ /* 0x004fca00078e002a */
[----:B------:R0:W2:Y:S04]  /*35020*/  @P1 LDG.E.U16 R6, desc[UR6][R30.64] ;  /* 0x000000061e061981 */ /* 0x0000a8000c1e1500 */
[----:B----4-:R-:W-:Y:S04]  /*35030*/  STL [R1+0x362c], R8 ;  /* 0x00362c0801007387 */ /* 0x010fe80000100800 */
[----:B------:R-:W3:Y:S04]  /*35040*/  LDL R12, [R1+0x1c94] ;  /* 0x001c9400010c7983 */ /* 0x000ee80000100800 */
[----:B------:R-:W4:Y:S01]  /*35050*/  LDL R9, [R1+0x1c98] ;  /* 0x001c980001097983 */ /* 0x000f220000100800 */
[----:B------:R-:W-:-:S02]  /*35060*/  ISETP.GT.AND P0, PT, R4, 0x7b, PT ;  /* 0x0000007b0400780c */ /* 0x000fc40003f04270 */
[----:B------:R-:W-:Y:S01]  /*35070*/  PRMT R5, RZ, 0x7610, R5 ;  /* 0x00007610ff057816 */ /* 0x000fe20000000005 */
[----:B0-----:R-:W-:Y:S02]  /*35080*/  @P1 IMAD.MOV.U32 R30, RZ, RZ, R10 ;  /* 0x000000ffff1e1224 */ /* 0x001fe400078e000a */
[----:B------:R-:W-:-:S05]  /*35090*/  @P1 IMAD.MOV.U32 R31, RZ, RZ, R35 ;  /* 0x000000ffff1f1224 */ /* 0x000fca00078e0023 */
[----:B------:R0:W4:Y:S04]  /*350a0*/  @P1 LDG.E.U16 R5, desc[UR6][R30.64] ;  /* 0x000000061e051981 */ /* 0x000128000c1e1500 */
[----:B------:R1:W-:Y:S04]  /*350b0*/  STL [R1+0x3630], R7 ;  /* 0x0036300701007387 */ /* 0x0003e80000100800 */
[----:B------:R-:W4:Y:S04]  /*350c0*/  LDL R42, [R1+0x1c8c] ;  /* 0x001c8c00012a7983 */ /* 0x000f280000100800 */
[----:B------:R-:W4:Y:S01]  /*350d0*/  LDL R0, [R1+0x1c90] ;  /* 0x001c900001007983 */ /* 0x000f220000100800 */
[----:B0-----:R-:W-:-:S02]  /*350e0*/  @P0 IMAD.MOV.U32 R30, RZ, RZ, R38 ;  /* 0x000000ffff1e0224 */ /* 0x001fc400078e0026 */
[----:B------:R-:W-:Y:S01]  /*350f0*/  @P0 IMAD.MOV.U32 R31, RZ, RZ, R44 ;  /* 0x000000ffff1f0224 */ /* 0x000fe200078e002c */
[----:B-1----:R-:W-:-:S06]  /*35100*/  PRMT R7, RZ, 0x7610, R7 ;  /* 0x00007610ff077816 */ /* 0x002fcc0000000007 */
[----:B------:R3:W4:Y:S04]  /*35110*/  @P0 LDG.E.U16 R7, desc[UR6][R30.64] ;  /* 0x000000061e070981 */ /* 0x000728000c1e1500 */
[----:B--2---:R0:W-:Y:S04]  /*35120*/  STL [R1+0x3634], R6 ;  /* 0x0036340601007387 */ /* 0x0041e80000100800 */
[----:B------:R-:W2:Y:S04]  /*35130*/  LDL R35, [R1+0x1c84] ;  /* 0x001c840001237983 */ /* 0x000ea80000100800 */
[----:B------:R-:W2:Y:S01]  /*35140*/  LDL R10, [R1+0x1c88] ;  /* 0x001c8800010a7983 */ /* 0x000ea20000100800 */
[----:B------:R-:W-:-:S03]  /*35150*/  PRMT R37, RZ, 0x7610, R37 ;  /* 0x00007610ff257816 */ /* 0x000fc60000000025 */
[----:B------:R-:W2:Y:S01]  /*35160*/  LDL R38, [R1+0x1c5c] ;  /* 0x001c5c0001267983 */ /* 0x000ea20000100800 */
[----:B---3--:R-:W-:Y:S02]  /*35170*/  @P0 IMAD.MOV.U32 R31, RZ, RZ, R12 ;  /* 0x000000ffff1f0224 */ /* 0x008fe400078e000c */
[----:B----4-:R-:W-:Y:S01]  /*35180*/  @P0 IMAD.MOV.U32 R30, RZ, RZ, R9 ;  /* 0x000000ffff1e0224 */ /* 0x010fe200078e0009 */
[----:B------:R-:W3:Y:S04]  /*35190*/  LDL R12, [R1+0x1c60] ;  /* 0x001c6000010c7983 */ /* 0x000ee80000100800 */
[----:B------:R-:W4:Y:S01]  /*351a0*/  LDL R9, [R1+0x1c54] ;  /* 0x001c540001097983 */ /* 0x000f220000100800 */
[----:B0-----:R-:W-:-:S06]  /*351b0*/  PRMT R6, RZ, 0x7610, R6 ;  /* 0x00007610ff067816 */ /* 0x001fcc0000000006 */
[----:B------:R0:W2:Y:S02]  /*351c0*/  @P0 LDG.E.U16 R6, desc[UR6][R30.64] ;  /* 0x000000061e060981 */ /* 0x0000a4000c1e1500 */
[----:B0-----:R-:W-:Y:S02]  /*351d0*/  @P0 IMAD.MOV.U32 R30, RZ, RZ, R0 ;  /* 0x000000ffff1e0224 */ /* 0x001fe400078e0000 */
[----:B------:R-:W-:-:S05]  /*351e0*/  @P0 IMAD.MOV.U32 R31, RZ, RZ, R42 ;  /* 0x000000ffff1f0224 */ /* 0x000fca00078e002a */
[----:B------:R0:W3:Y:S04]  /*351f0*/  @P0 LDG.E.U16 R37, desc[UR6][R30.64] ;  /* 0x000000061e250981 */ /* 0x0000e8000c1e1500 */
[----:B------:R1:W-:Y:S04]  /*35200*/  STL [R1+0x2b8], R7 ;  /* 0x0002b80701007387 */ /* 0x0003e80000100800 */
[----:B-1----:R-:W4:Y:S04]  /*35210*/  LDL R7, [R1+0x1c58] ;  /* 0x001c580001077983 */ /* 0x002f280000100800 */
[----:B--2---:R1:W-:Y:S04]  /*35220*/  STL [R1+0x2ac], R6 ;  /* 0x0002ac0601007387 */ /* 0x0043e80000100800 */
[----:B------:R-:W2:Y:S04]  /*35230*/  LDL R0, [R1+0x1c50] ;  /* 0x001c500001007983 */ /* 0x000ea80000100800 */
[----:B-1----:R-:W2:Y:S01]  /*35240*/  LDL R6, [R1+0x1c4c] ;  /* 0x001c4c0001067983 */ /* 0x002ea20000100800 */
[----:B------:R-:W-:Y:S01]  /*35250*/  PRMT R40, RZ, 0x7610, R40 ;  /* 0x00007610ff287816 */ /* 0x000fe20000000028 */
[----:B0-----:R-:W-:-:S02]  /*35260*/  @P0 IMAD.MOV.U32 R30, RZ, RZ, R10 ;  /* 0x000000ffff1e0224 */ /* 0x001fc400078e000a */
[----:B------:R-:W-:Y:S01]  /*35270*/  @P0 IMAD.MOV.U32 R31, RZ, RZ, R35 ;  /* 0x000000ffff1f0224 */ /* 0x000fe200078e0023 */
[----:B------:R-:W-:-:S04]  /*35280*/  ISETP.GT.AND P1, PT, R4, 0x7d, PT ;  /* 0x0000007d0400780c */ /* 0x000fc80003f24270 */
[----:B------:R0:W2:Y:S04]  /*35290*/  @P0 LDG.E.U16 R40, desc[UR6][R30.64] ;  /* 0x000000061e280981 */ /* 0x0000a8000c1e1500 */
[----:B---3--:R1:W-:Y:S04]  /*352a0*/  STL [R1+0x2a0], R37 ;  /* 0x0002a02501007387 */ /* 0x0083e80000100800 */
[----:B------:R-:W3:Y:S01]  /*352b0*/  LDL R35, [R1+0x1c48] ;  /* 0x001c480001237983 */ /* 0x000ee20000100800 */
[----:B------:R-:W-:-:S03]  /*352c0*/  PRMT R39, RZ, 0x7610, R39 ;  /* 0x00007610ff277816 */ /* 0x000fc60000000027 */
[----:B------:R-:W3:Y:S01]  /*352d0*/  LDL R10, [R1+0x1c40] ;  /* 0x001c4000010a7983 */ /* 0x000ee20000100800 */
[----:B------:R-:W-:Y:S01]  /*352e0*/  PRMT R41, RZ, 0x7610, R41 ;  /* 0x00007610ff297816 */ /* 0x000fe20000000029 */
[----:B0-----:R-:W-:Y:S02]  /*352f0*/  @P1 IMAD.MOV.U32 R30, RZ, RZ, R12 ;  /* 0x000000ffff1e1224 */ /* 0x001fe400078e000c */
[----:B-1----:R-:W3:Y:S01]  /*35300*/  LDL R37, [R1+0x1c44] ;  /* 0x001c440001257983 */ /* 0x002ee20000100800 */
[----:B------:R-:W-:-:S03]  /*35310*/  @P1 IMAD.MOV.U32 R31, RZ, RZ, R38 ;  /* 0x000000ffff1f1224 */ /* 0x000fc600078e0026 */
[----:B------:R-:W3:Y:S01]  /*35320*/  LDL R12, [R1+0x1c3c] ;  /* 0x001c3c00010c7983 */ /* 0x000ee20000100800 */
[----:B------:R-:W-:Y:S02]  /*35330*/  PRMT R43, RZ, 0x7610, R43 ;  /* 0x00007610ff2b7816 */ /* 0x000fe4000000002b */
[----:B------:R-:W-:Y:S01]  /*35340*/  ISETP.GT.AND P0, PT, R4, 0x7e, PT ;  /* 0x0000007e0400780c */ /* 0x000fe20003f04270 */
[----:B------:R-:W3:Y:S04]  /*35350*/  LDL R42, [R1+0x1c24] ;  /* 0x001c2400012a7983 */ /* 0x000ee80000100800 */
[----:B------:R4:W3:Y:S02]  /*35360*/  @P1 LDG.E.U16 R39, desc[UR6][R30.64] ;  /* 0x000000061e271981 */ /* 0x0008e4000c1e1500 */
[----:B----4-:R-:W-:-:S02]  /*35370*/  @P1 IMAD.MOV.U32 R30, RZ, RZ, R7 ;  /* 0x000000ffff1e1224 */ /* 0x010fc400078e0007 */
[----:B------:R-:W-:Y:S01]  /*35380*/  @P1 IMAD.MOV.U32 R31, RZ, RZ, R9 ;  /* 0x000000ffff1f1224 */ /* 0x000fe200078e0009 */
[----:B------:R-:W4:Y:S04]  /*35390*/  LDL R7, [R1+0x1c38] ;  /* 0x001c380001077983 */ /* 0x000f280000100800 */
[----:B------:R-:W4:Y:S04]  /*353a0*/  LDL R9, [R1+0x1c34] ;  /* 0x001c340001097983 */ /* 0x000f280000100800 */
[----:B------:R2:W4:Y:S02]  /*353b0*/  @P1 LDG.E.U16 R41, desc[UR6][R30.64] ;  /* 0x000000061e291981 */ /* 0x000524000c1e1500 */
[----:B--2---:R-:W-:-:S02]  /*353c0*/  @P1 IMAD.MOV.U32 R31, RZ, RZ, R6 ;  /* 0x000000ffff1f1224 */ /* 0x004fc400078e0006 */
[----:B------:R-:W2:Y:S01]  /*353d0*/  LDL R6, [R1+0x1c2c] ;  /* 0x001c2c0001067983 */ /* 0x000ea20000100800 */
[----:B------:R-:W-:-:S03]  /*353e0*/  @P1 IMAD.MOV.U32 R30, RZ, RZ, R0 ;  /* 0x000000ffff1e1224 */ /* 0x000fc600078e0000 */
[----:B------:R-:W2:Y:S04]  /*353f0*/  LDL R0, [R1+0x1c30] ;  /* 0x001c300001007983 */ /* 0x000ea80000100800 */
[----:B------:R0:W-:Y:S04]  /*35400*/  STL [R1+0x294], R40 ;  /* 0x0002942801007387 */ /* 0x0001e80000100800 */
[----:B------:R3:W2:Y:S01]  /*35410*/  @P1 LDG.E.U16 R43, desc[UR6][R30.64] ;  /* 0x000000061e2b1981 */ /* 0x0006a2000c1e1500 */
[----:B------:R-:W-:-:S03]  /*35420*/  PRMT R45, RZ, 0x7610, R45 ;  /* 0x00007610ff2d7816 */ /* 0x000fc6000000002d */
[----:B------:R-:W2:Y:S04]  /*35430*/  LDL R38, [R1+0x1c1c] ;  /* 0x001c1c0001267983 */ /* 0x000ea80000100800 */
[----:B0-----:R-:W2:Y:S01]  /*35440*/  LDL R40, [R1+0x1c28] ;  /* 0x001c280001287983 */ /* 0x001ea20000100800 */
[----:B---3--:R-:W-:Y:S02]  /*35450*/  @P1 IMAD.MOV.U32 R30, RZ, RZ, R35 ;  /* 0x000000ffff1e1224 */ /* 0x008fe400078e0023 */
[----:B------:R-:W-:Y:S01]  /*35460*/  @P1 IMAD.MOV.U32 R31, RZ, RZ, R37 ;  /* 0x000000ffff1f1224 */ /* 0x000fe200078e0025 */
[----:B------:R-:W-:Y:S01]  /*35470*/  PRMT R47, RZ, 0x7610, R47 ;  /* 0x00007610ff2f7816 */ /* 0x000fe2000000002f */
[----:B------:R-:W3:Y:S04]  /*35480*/  LDL R37, [R1+0x1c20] ;  /* 0x001c200001257983 */ /* 0x000ee80000100800 */
[----:B------:R0:W3:Y:S04]  /*35490*/  @P1 LDG.E.U16 R45, desc[UR6][R30.64] ;  /* 0x000000061e2d1981 */ /* 0x0000e8000c1e1500 */
[----:B------:R-:W3:Y:S01]  /*354a0*/  LDL R35, [R1+0x1c14] ;  /* 0x001c140001237983 */ /* 0x000ee20000100800 */
[----:B------:R-:W-:Y:S01]  /*354b0*/  PRMT R49, RZ, 0x7610, R49 ;  /* 0x00007610ff317816 */ /* 0x000fe20000000031 */
[----:B0-----:R-:W-:-:S02]  /*354c0*/  @P0 IMAD.MOV.U32 R30, RZ, RZ, R10 ;  /* 0x000000ffff1e0224 */ /* 0x001fc400078e000a */
[----:B------:R-:W-:Y:S01]  /*354d0*/  @P0 IMAD.MOV.U32 R31, RZ, RZ, R12 ;  /* 0x000000ffff1f0224 */ /* 0x000fe200078e000c */
[----:B------:R-:W3:Y:S04]  /*354e0*/  LDL R10, [R1+0x1c0c] ;  /* 0x001c0c00010a7983 */ /* 0x000ee80000100800 */
        /* <DEDUP_REMOVED lines=9> */
[----:B------:R-:W-:Y:S02]  /*35580*/  PRMT R51, RZ, 0x7610, R51 ;  /* 0x00007610ff337816 */ /* 0x000fe40000000033 */
[----:B------:R-:W-:Y:S01]  /*35590*/  ISETP.GT.AND P1, PT, R4, 0x7f, PT ;  /* 0x0000007f0400780c */ /* 0x000fe20003f24270 */
[----:B------:R-:W-:Y:S01]  /*355a0*/  @P0 IMAD.MOV.U32 R30, RZ, RZ, R0 ;  /* 0x000000ffff1e0224 */ /* 0x000fe200078e0000 */
[----:B------:R-:W-:-:S04]  /*355b0*/  PRMT R53, RZ, 0x7610, R53 ;  /* 0x00007610ff357816 */ /* 0x000fc80000000035 */
[----:B------:R0:W2:Y:S01]  /*355c0*/  @P0 LDG.E.U16 R51, desc[UR6][R30.64] ;  /* 0x000000061e330981 */ /* 0x0000a2000c1e1500 */
[----:B------:R-:W-:Y:S01]  /*355d0*/  PRMT R36, RZ, 0x7610, R36 ;  /* 0x00007610ff247816 */ /* 0x000fe20000000024 */
[----:B0-----:R-:W-:Y:S02]  /*355e0*/  @P0 IMAD.MOV.U32 R30, RZ, RZ, R40 ;  /* 0x000000ffff1e0224 */ /* 0x001fe400078e0028 */
[----:B------:R-:W-:-:S05]  /*355f0*/  @P0 IMAD.MOV.U32 R31, RZ, RZ, R42 ;  /* 0x000000ffff1f0224 */ /* 0x000fca00078e002a */
[----:B------:R3:W2:Y:S01]  /*35600*/  @P0 LDG.E.U16 R53, desc[UR6][R30.64] ;  /* 0x000000061e350981 */ /* 0x0006a2000c1e1500 */
[----:B------:R-:W-:Y:S01]  /*35610*/  PRMT R11, RZ, 0x7610, R11 ;  /* 0x00007610ff0b7816 */ /* 0x000fe2000000000b */
[----:B---3--:R-:W-:Y:S02]  /*35620*/  @P1 IMAD.MOV.U32 R30, RZ, RZ, R37 ;  /* 0x000000ffff1e1224 */ /* 0x008fe400078e0025 */
[----:B------:R-:W-:Y:S01]  /*35630*/  @P1 IMAD.MOV.U32 R31, RZ, RZ, R38 ;  /* 0x000000ffff1f1224 */ /* 0x000fe200078e0026 */
[----:B------:R-:W-:Y:S02]  /*35640*/  PRMT R8, RZ, 0x7610, R8 ;  /* 0x00007610ff087816 */ /* 0x000fe40000000008 */
[----:B------:R-:W-:Y:S01]  /*35650*/  PRMT R2, RZ, 0x7610, R2 ;  /* 0x00007610ff027816 */ /* 0x000fe20000000002 */
[----:B------:R-:W0:Y:S01]  /*35660*/  S2R R0, SR_TID.X ;  /* 0x0000000000007919 */ /* 0x000e220000002100 */
[----:B------:R1:W3:Y:S04]  /*35670*/  @P1 LDG.E.U16 R36, desc[UR6][R30.64] ;  /* 0x000000061e241981 */ /* 0x0002e8000c1e1500 */
[----:B------:R-:W3:Y:S04]  /*35680*/  LDL.LU R38, [R1+0xe5c] ;  /* 0x000e5c0001267983 */ /* 0x000ee80000300800 */
[----:B------:R-:W3:Y:S04]  /*35690*/  LDL.LU R40, [R1+0xe58] ;  /* 0x000e580001287983 */ /* 0x000ee80000300800 */
[----:B------:R-:W3:Y:S04]  /*356a0*/  LDL.LU R42, [R1+0xe54] ;  /* 0x000e5400012a7983 */ /* 0x000ee80000300800 */
[----:B------:R-:W3:Y:S04]  /*356b0*/  LDL.LU R44, [R1+0xe50] ;  /* 0x000e5000012c7983 */ /* 0x000ee80000300800 */
[----:B------:R-:W3:Y:S04]  /*356c0*/  LDL.LU R46, [R1+0x744] ;  /* 0x00074400012e7983 */ /* 0x000ee80000300800 */
[----:B------:R-:W3:Y:S04]  /*356d0*/  LDL.LU R48, [R1+0x73c] ;  /* 0x00073c0001307983 */ /* 0x000ee80000300800 */
[----:B------:R-:W3:Y:S01]  /*356e0*/  LDL.LU R50, [R1+0x738] ;  /* 0x0007380001327983 */ /* 0x000ee20000300800 */
[----:B-1----:R-:W-:-:S03]  /*356f0*/  @P1 IMAD.MOV.U32 R30, RZ, RZ, R12 ;  /* 0x000000ffff1e1224 */ /* 0x002fc600078e000c */
[----:B------:R-:W3:Y:S01]  /*35700*/  LDL.LU R52, [R1+0x730] ;  /* 0x0007300001347983 */ /* 0x000ee20000300800 */
[----:B------:R-:W-:-:S03]  /*35710*/  @P1 IMAD.MOV.U32 R31, RZ, RZ, R35 ;  /* 0x000000ffff1f1224 */ /* 0x000fc600078e0023 */
[----:B------:R-:W3:Y:S04]  /*35720*/  LDL.LU R54, [R1+0x6f4] ;  /* 0x0006f40001367983 */ /* 0x000ee80000300800 */
[----:B------:R-:W3:Y:S04]  /*35730*/  LDL.LU R55, [R1+0x6f0] ;  /* 0x0006f00001377983 */ /* 0x000ee80000300800 */
[----:B------:R-:W3:Y:S04]  /*35740*/  LDL.LU R56, [R1+0x6ec] ;  /* 0x0006ec0001387983 */ /* 0x000ee80000300800 */
[----:B------:R4:W3:Y:S04]  /*35750*/  @P1 LDG.E.U16 R11, desc[UR6][R30.64] ;  /* 0x000000061e0b1981 */ /* 0x0008e8000c1e1500 */
[----:B------:R-:W3:Y:S04]  /*35760*/  LDL.LU R57, [R1+0x6e8] ;  /* 0x0006e80001397983 */ /* 0x000ee80000300800 */
[----:B------:R-:W3:Y:S04]  /*35770*/  LDL.LU R58, [R1+0x6b4] ;  /* 0x0006b400013a7983 */ /* 0x000ee80000300800 */
[----:B------:R-:W3:Y:S04]  /*35780*/  LDL.LU R59, [R1+0x6ac] ;  /* 0x0006ac00013b7983 */ /* 0x000ee80000300800 */
[----:B------:R-:W3:Y:S04]  /*35790*/  LDL.LU R60, [R1+0x6a8] ;  /* 0x0006a800013c7983 */ /* 0x000ee80000300800 */
[----:B------:R-:W3:Y:S01]  /*357a0*/  LDL.LU R61, [R1+0x6a0] ;  /* 0x0006a000013d7983 */ /* 0x000ee20000300800 */
[----:B----4-:R-:W-:-:S02]  /*357b0*/  @P1 IMAD.MOV.U32 R30, RZ, RZ, R9 ;  /* 0x000000ffff1e1224 */ /* 0x010fc400078e0009 */
[----:B------:R-:W-:-:S05]  /*357c0*/  @P1 IMAD.MOV.U32 R31, RZ, RZ, R10 ;  /* 0x000000ffff1f1224 */ /* 0x000fca00078e000a */
[----:B------:R1:W4:Y:S02]  /*357d0*/  @P1 LDG.E.U16 R8, desc[UR6][R30.64] ;  /* 0x000000061e081981 */ /* 0x000324000c1e1500 */
[----:B-1----:R-:W-:Y:S02]  /*357e0*/  @P1 IMAD.MOV.U32 R31, RZ, RZ, R7 ;  /* 0x000000ffff1f1224 */ /* 0x002fe400078e0007 */
[----:B--2---:R-:W-:-:S05]  /*357f0*/  @P1 IMAD.MOV.U32 R30, RZ, RZ, R6 ;  /* 0x000000ffff1e1224 */ /* 0x004fca00078e0006 */
[----:B------:R0:W2:Y:S01]  /*35800*/  @P1 LDG.E.U16 R2, desc[UR6][R30.64] ;  /* 0x000000061e021981 */ /* 0x0000a2000c1e1500 */
[----:B------:R-:W1:Y:S01]  /*35810*/  S2R R3, SR_TID.X ;  /* 0x0000000000037919 */ /* 0x000e620000002100 */
[----:B------:R-:W-:Y:S01]  /*35820*/  BAR.SYNC.DEFER_BLOCKING 0x0 ;  /* 0x0000000000007b1d */ /* 0x000fe20000010000 */
[----:B0-----:R-:W-:-:S05]  /*35830*/  LOP3.LUT R30, R0, 0x1f, RZ, 0xc0, !PT ;  /* 0x0000001f001e7812 */ /* 0x001fca00078ec0ff */
[----:B------:R-:W4:Y:S01]  /*35840*/  LDL.LU R0, [R1+0x664] ;  /* 0x0006640001007983 */ /* 0x000f220000300800 */
[----:B------:R-:W-:-:S03]  /*35850*/  ISETP.GE.AND P0, PT, R30, R4, PT ;  /* 0x000000041e00720c */ /* 0x000fc60003f06270 */
[----:B--2---:R0:W-:Y:S04]  /*35860*/  STL [R1+0x254], R2 ;  /* 0x0002540201007387 */ /* 0x0041e80000100800 */
[----:B0-----:R-:W2:Y:S04]  /*35870*/  LDL.LU R2, [R1+0x660] ;  /* 0x0006600001027983 */ /* 0x001ea80000300800 */
[----:B------:R-:W-:Y:S04]  /*35880*/  STL [R1+0x35d8], R4 ;  /* 0x0035d80401007387 */ /* 0x000fe80000100800 */
[----:B---3--:R-:W-:Y:S04]  /*35890*/  STL [R1+0x278], R36 ;  /* 0x0002782401007387 */ /* 0x008fe80000100800 */
[----:B------:R-:W-:Y:S04]  /*358a0*/  STL [R1+0x339c], R30 ;  /* 0x00339c1e01007387 */ /* 0x000fe80000100800 */
[----:B------:R-:W-:Y:S04]  /*358b0*/  STL [R1+0x33a8], R30 ;  /* 0x0033a81e01007387 */ /* 0x000fe80000100800 */
        /* <DEDUP_REMOVED lines=45> */
[----:B------:R0:W-:Y:S01]  /*35b90*/  STL [R1+0x3520], R30 ;  /* 0x0035201e01007387 */ /* 0x0001e20000100800 */
[----:B-1----:R-:W-:-:S03]  /*35ba0*/  LOP3.LUT R3, R3, 0x1f, RZ, 0xc0, !PT ;  /* 0x0000001f03037812 */ /* 0x002fc600078ec0ff */
[----:B0-----:R-:W3:Y:S04]  /*35bb0*/  LDL.LU R30, [R1+0x65c] ;  /* 0x00065c00011e7983 */ /* 0x001ee80000300800 */
[----:B------:R-:W4:Y:S04]  /*35bc0*/  LDL.LU R4, [R1+0x658] ;  /* 0x0006580001047983 */ /* 0x000f280000300800 */
[----:B------:R-:W4:Y:S04]  /*35bd0*/  LDL.LU R31, [R1+0x62c] ;  /* 0x00062c00011f7983 */ /* 0x000f280000300800 */
[----:B------:R-:W4:Y:S04]  /*35be0*/  LDL.LU R6, [R1+0x628] ;  /* 0x0006280001067983 */ /* 0x000f280000300800 */
[----:B------:R-:W4:Y:S04]  /*35bf0*/  LDL.LU R7, [R1+0x620] ;  /* 0x0006200001077983 */ /* 0x000f280000300800 */
[----:B------:R-:W4:Y:S04]  /*35c00*/  LDL.LU R8, [R1+0x4ec] ;  /* 0x0004ec0001087983 */ /* 0x000f280000300800 */
[----:B------:R-:W4:Y:S01]  /*35c10*/  LDL.LU R9, [R1+0x4c0] ;  /* 0x0004c00001097983 */ /* 0x000f220000300800 */
[----:B------:R-:W-:-:S03]  /*35c20*/  IMAD.SHL.U32 R3, R3, 0x2, RZ ;  /* 0x0000000203037824 */ /* 0x000fc600078e00ff */
[----:B------:R-:W4:Y:S04]  /*35c30*/  LDL.LU R10, [R1+0x4bc] ;  /* 0x0004bc00010a7983 */ /* 0x000f280000300800 */
[----:B------:R-:W4:Y:S04]  /*35c40*/  LDL.LU R11, [R1+0x4b8] ;  /* 0x0004b800010b7983 */ /* 0x000f280000300800 */
[----:B------:R-:W4:Y:S04]  /*35c50*/  LDL.LU R12, [R1+0x4b4] ;  /* 0x0004b400010c7983 */ /* 0x000f280000300800 */
[----:B------:R-:W4:Y:S04]  /*35c60*/  LDL.LU R35, [R1+0x480] ;  /* 0x0004800001237983 */ /* 0x000f280000300800 */
[----:B------:R-:W4:Y:S04]  /*35c70*/  LDL.LU R36, [R1+0x47c] ;  /* 0x00047c0001247983 */ /* 0x000f280000300800 */
[----:B------:R0:W-:Y:S04]  /*35c80*/  STS.U16 [R3+UR4], R38 ;  /* 0x0000002603007988 */ /* 0x0001e80008000404 */
[----:B------:R-:W4:Y:S04]  /*35c90*/  LDL.LU R37, [R1+0x478] ;  /* 0x0004780001257983 */ /* 0x000f280000300800 */
[----:B------:R1:W-:Y:S04]  /*35ca0*/  STS.U16 [R3+UR4+0x40], R40 ;  /* 0x0000402803007988 */ /* 0x0003e80008000404 */
[----:B------:R1:W-:Y:S04]  /*35cb0*/  STS.U16 [R3+UR4+0x80], R42 ;  /* 0x0000802a03007988 */ /* 0x0003e80008000404 */
[----:B------:R1:W-:Y:S04]  /*35cc0*/  STS.U16 [R3+UR4+0xc0], R44 ;  /* 0x0000c02c03007988 */ /* 0x0003e80008000404 */
[----:B------:R1:W-:Y:S04]  /*35cd0*/  STS.U16 [R3+UR4+0x440], R46 ;  /* 0x0004402e03007988 */ /* 0x0003e80008000404 */
[----:B------:R2:W-:Y:S04]  /*35ce0*/  STS.U16 [R3+UR4+0x400], R48 ;  /* 0x0004003003007988 */ /* 0x0005e80008000404 */
[----:B0-----:R-:W4:Y:S04]  /*35cf0*/  LDL.LU R38, [R1+0x474] ;  /* 0x0004740001267983 */ /* 0x001f280000300800 */
[----:B-1----:R-:W4:Y:S04]  /*35d00*/  LDL.LU R40, [R1+0x440] ;  /* 0x0004400001287983 */ /* 0x002f280000300800 */
[----:B------:R-:W4:Y:S04]  /*35d10*/  LDL.LU R42, [R1+0x43c] ;  /* 0x00043c00012a7983 */ /* 0x000f280000300800 */
[----:B------:R-:W4:Y:S04]  /*35d20*/  LDL.LU R44, [R1+0x438] ;  /* 0x00043800012c7983 */ /* 0x000f280000300800 */
[----:B------:R-:W4:Y:S04]  /*35d30*/  LDL.LU R46, [R1+0x424] ;  /* 0x00042400012e7983 */ /* 0x000f280000300800 */
[----:B------:R0:W-:Y:S04]  /*35d40*/  STS.U16 [R3+UR4+0x4c0], R50 ;  /* 0x0004c03203007988 */ /* 0x0001e80008000404 */
[----:B--2---:R-:W2:Y:S04]  /*35d50*/  LDL.LU R48, [R1+0x400] ;  /* 0x0004000001307983 */ /* 0x004ea80000300800 */
[----:B------:R1:W-:Y:S04]  /*35d60*/  STS.U16 [R3+UR4+0x480], R52 ;  /* 0x0004803403007988 */ /* 0x0003e80008000404 */
[----:B------:R1:W-:Y:S04]  /*35d70*/  STS.U16 [R3+UR4+0x800], R54 ;  /* 0x0008003603007988 */ /* 0x0003e80008000404 */
[----:B------:R1:W-:Y:S04]  /*35d80*/  STS.U16 [R3+UR4+0x840], R55 ;  /* 0x0008403703007988 */ /* 0x0003e80008000404 */
[----:B------:R1:W-:Y:S04]  /*35d90*/  STS.U16 [R3+UR4+0x880], R56 ;  /* 0x0008803803007988 */ /* 0x0003e80008000404 */
[----:B------:R1:W-:Y:S04]  /*35da0*/  STS.U16 [R3+UR4+0x8c0], R57 ;  /* 0x0008c03903007988 */ /* 0x0003e80008000404 */
[----:B0-----:R-:W2:Y:S04]  /*35db0*/  LDL.LU R50, [R1+0x3fc] ;  /* 0x0003fc0001327983 */ /* 0x001ea80000300800 */
[----:B-1----:R-:W2:Y:S04]  /*35dc0*/  LDL.LU R52, [R1+0x3f8] ;  /* 0x0003f80001347983 */ /* 0x002ea80000300800 */
[----:B------:R-:W2:Y:S04]  /*35dd0*/  LDL.LU R54, [R1+0x3f4] ;  /* 0x0003f40001367983 */ /* 0x000ea80000300800 */
[----:B------:R-:W2:Y:S04]  /*35de0*/  LDL.LU R55, [R1+0x3a0] ;  /* 0x0003a00001377983 */ /* 0x000ea80000300800 */
[----:B------:R-:W2:Y:S04]  /*35df0*/  LDL.LU R56, [R1+0x39c] ;  /* 0x00039c0001387983 */ /* 0x000ea80000300800 */
[----:B------:R0:W-:Y:S04]  /*35e00*/  STS.U16 [R3+UR4+0xc40], R58 ;  /* 0x000c403a03007988 */ /* 0x0001e80008000404 */
[----:B------:R-:W2:Y:S04]  /*35e10*/  LDL.LU R57, [R1+0x394] ;  /* 0x0003940001397983 */ /* 0x000ea80000300800 */
        /* <DEDUP_REMOVED lines=10> */
[----:B0-----:R-:W2:Y:S04]  /*35ec0*/  LDL.LU R2, [R1+0x310] ;  /* 0x0003100001027983 */ /* 0x001ea80000300800 */
[----:B---3--:R0:W-:Y:S04]  /*35ed0*/  STS.U16 [R3+UR4+0x1080], R30 ;  /* 0x0010801e03007988 */ /* 0x0081e80008000404 */
[----:B----4-:R1:W-:Y:S04]  /*35ee0*/  STS.U16 [R3+UR4+0x10c0], R4 ;  /* 0x0010c00403007988 */ /* 0x0103e80008000404 */
[----:B------:R3:W-:Y:S04]  /*35ef0*/  STS.U16 [R3+UR4+0x1440], R31 ;  /* 0x0014401f03007988 */ /* 0x0007e80008000404 */
[----:B------:R4:W-:Y:S04]  /*35f00*/  STS.U16 [R3+UR4+0x1400], R6 ;  /* 0x0014000603007988 */ /* 0x0009e80008000404 */
[----:B------:R4:W-:Y:S04]  /*35f10*/  STS.U16 [R3+UR4+0x14c0], R7 ;  /* 0x0014c00703007988 */ /* 0x0009e80008000404 */
[----:B------:R4:W-:Y:S04]  /*35f20*/  STS.U16 [R3+UR4+0x1480], R8 ;  /* 0x0014800803007988 */ /* 0x0009e80008000404 */
[----:B0-----:R-:W2:Y:S04]  /*35f30*/  LDL.LU R30, [R1+0x30c] ;  /* 0x00030c00011e7983 */ /* 0x001ea80000300800 */
[----:B-1----:R-:W2:Y:S04]  /*35f40*/  LDL.LU R4, [R1+0x304] ;  /* 0x0003040001047983 */ /* 0x002ea80000300800 */
[----:B---3--:R-:W3:Y:S04]  /*35f50*/  LDL.LU R31, [R1+0x300] ;  /* 0x00030000011f7983 */ /* 0x008ee80000300800 */
[----:B----4-:R-:W4:Y:S04]  /*35f60*/  LDL.LU R6, [R1+0x2d0] ;  /* 0x0002d00001067983 */ /* 0x010f280000300800 */
[----:B------:R-:W4:Y:S04]  /*35f70*/  LDL.LU R7, [R1+0x2cc] ;  /* 0x0002cc0001077983 */ /* 0x000f280000300800 */
[----:B------:R0:W-:Y:S04]  /*35f80*/  STS.U16 [R3+UR4+0x1800], R9 ;  /* 0x0018000903007988 */ /* 0x0001e80008000404 */
        /* <DEDUP_REMOVED lines=20> */
[----:B------:R-:W3:Y:S04]  /*360d0*/  LDL.LU R40, [R1+0x244] ;  /* 0x0002440001287983 */ /* 0x000ee80000300800 */
[----:B------:R-:W4:Y:S04]  /*360e0*/  LDL.LU R42, [R1+0x220] ;  /* 0x00022000012a7983 */ /* 0x000f280000300800 */
[----:B------:R-:W4:Y:S04]  /*360f0*/  LDL.LU R44, [R1+0x21c] ;  /* 0x00021c00012c7983 */ /* 0x000f280000300800 */
[----:B--2---:R0:W-:Y:S04]  /*36100*/  STS.U16 [R3+UR4+0x2440], R48 ;  /* 0x0024403003007988 */ /* 0x0041e80008000404 */
[----:B------:R-:W2:Y:S04]  /*36110*/  LDL.LU R46, [R1+0x218] ;  /* 0x00021800012e7983 */ /* 0x000ea80000300800 */
        /* <DEDUP_REMOVED lines=28> */
[----:B--2---:R2:W-:Y:S04]  /*362e0*/  STS.U16 [R3+UR4+0x4080], R46 ;  /* 0x0040802e03007988 */ /* 0x0045e80008000404 */
[----:B0-----:R-:W4:Y:S04]  /*362f0*/  LDL.LU R40, [R1+0x160] ;  /* 0x0001600001287983 */ /* 0x001f280000300800 */
[----:B-1----:R-:W4:Y:S04]  /*36300*/  LDL.LU R42, [R1+0x15c] ;  /* 0x00015c00012a7983 */ /* 0x002f280000300800 */
[----:B---3--:R-:W3:Y:S04]  /*36310*/  LDL.LU R44, [R1+0x158] ;  /* 0x00015800012c7983 */ /* 0x008ee80000300800 */
[----:B--2---:R-:W2:Y:S04]  /*36320*/  LDL.LU R46, [R1+0x154] ;  /* 0x00015400012e7983 */ /* 0x004ea80000300800 */
        /* <DEDUP_REMOVED lines=8> */
[----:B------:R0:W-:Y:S04]  /*363b0*/  STS.U16 [R3+UR4+0x48c0], R59 ;  /* 0x0048c03b03007988 */ /* 0x0001e80008000404 */
[----:B------:R1:W-:Y:S04]  /*363c0*/  STS.U16 [R3+UR4+0x4c40], R60 ;  /* 0x004c403c03007988 */ /* 0x0003e80008000404 */
[----:B------:R1:W-:Y:S04]  /*363d0*/  STS.U16 [R3+UR4+0x4c00], R61 ;  /* 0x004c003d03007988 */ /* 0x0003e80008000404 */
[----:B0-----:R-:W2:Y:S04]  /*363e0*/  LDL.LU R59, [R1+0x100] ;  /* 0x00010000013b7983 */ /* 0x001ea80000300800 */
[----:B-1----:R-:W2:Y:S04]  /*363f0*/  LDL.LU R60, [R1+0xfc] ;  /* 0x0000fc00013c7983 */ /* 0x002ea80000300800 */
[----:B------:R-:W2:Y:S04]  /*36400*/  LDL.LU R61, [R1+0xf8] ;  /* 0x0000f800013d7983 */ /* 0x000ea80000300800 */
[----:B------:R-:W-:Y:S04]  /*36410*/  STS.U16 [R3+UR4+0x3040], R30 ;  /* 0x0030401e03007988 */ /* 0x000fe80008000404 */
        /* <DEDUP_REMOVED lines=18> */
[----:B------:R0:W-:Y:S04]  /*36540*/  STS.U16 [R3+UR4+0x4c80], R2 ;  /* 0x004c800203007988 */ /* 0x0001e80008000404 */
[----:B0-----:R-:W2:Y:S04]  /*36550*/  LDL.LU R2, [R1+0xf4] ;  /* 0x0000f40001027983 */ /* 0x001ea80000300800 */
[----:B------:R-:W2:Y:S04]  /*36560*/  LDL.LU R30, [R1+0xd0] ;  /* 0x0000d000011e7983 */ /* 0x000ea80000300800 */
        /* <DEDUP_REMOVED lines=18> */
[----:B----4-:R0:W-:Y:S04]  /*36690*/  STS.U16 [R3+UR4+0x5000], R40 ;  /* 0x0050002803007988 */ /* 0x0101e80008000404 */
[----:B------:R1:W-:Y:S04]  /*366a0*/  STS.U16 [R3+UR4+0x5040], R42 ;  /* 0x0050402a03007988 */ /* 0x0003e80008000404 */
[----:B---3--:R3:W-:Y:S04]  /*366b0*/  STS.U16 [R3+UR4+0x5080], R44 ;  /* 0x0050802c03007988 */ /* 0x0087e80008000404 */
        /* <DEDUP_REMOVED lines=9> */
[----:B0-----:R-:W4:Y:S04]  /*36750*/  LDL.LU R48, [R1+0x3658] ;  /* 0x0036580001307983 */ /* 0x001f280000300800 */
[----:B-1----:R-:W3:Y:S04]  /*36760*/  LDL.LU R50, [R1+0x3654] ;  /* 0x0036540001327983 */ /* 0x002ee80000300800 */
[----:B------:R-:W2:Y:S04]  /*36770*/  LDL.LU R52, [R1+0x3650] ;  /* 0x0036500001347983 */ /* 0x000ea80000300800 */
[----:B------:R-:W3:Y:S04]  /*36780*/  LDL.LU R54, [R1+0x364c] ;  /* 0x00364c0001367983 */ /* 0x000ee80000300800 */
[----:B------:R0:W-:Y:S04]  /*36790*/  STS.U16 [R3+UR4+0x5800], R59 ;  /* 0x0058003b03007988 */ /* 0x0001e80008000404 */
[----:B------:R1:W-:Y:S04]  /*367a0*/  STS.U16 [R3+UR4+0x5840], R60 ;  /* 0x0058403c03007988 */ /* 0x0003e80008000404 */
[----:B------:R1:W-:Y:S04]  /*367b0*/  STS.U16 [R3+UR4+0x5880], R61 ;  /* 0x0058803d03007988 */ /* 0x0003e80008000404 */
[----:B0-----:R-:W2:Y:S04]  /*367c0*/  LDL.LU R59, [R1+0x3648] ;  /* 0x00364800013b7983 */ /* 0x001ea80000300800 */
[----:B-1----:R-:W2:Y:S04]  /*367d0*/  LDL.LU R60, [R1+0x3644] ;  /* 0x00364400013c7983 */ /* 0x002ea80000300800 */
[----:B------:R-:W2:Y:S04]  /*367e0*/  LDL.LU R61, [R1+0x3640] ;  /* 0x00364000013d7983 */ /* 0x000ea80000300800 */
[----:B------:R0:W-:Y:S04]  /*367f0*/  STS.U16 [R3+UR4+0x58c0], R2 ;  /* 0x0058c00203007988 */ /* 0x0001e80008000404 */
[----:B0-----:R-:W2:Y:S04]  /*36800*/  LDL.LU R2, [R1+0x363c] ;  /* 0x00363c0001027983 */ /* 0x001ea80000300800 */
[----:B------:R0:W-:Y:S04]  /*36810*/  STS.U16 [R3+UR4+0x6040], R8 ;  /* 0x0060400803007988 */ /* 0x0001e80008000404 */
        /* <DEDUP_REMOVED lines=25> */
[----:B0-----:R-:W2:Y:S04]  /*369b0*/  LDL.LU R58, [R1+0x69c] ;  /* 0x00069c00013a7983 */ /* 0x001ea80000300800 */
[----:B-1----:R-:W2:Y:S04]  /*369c0*/  LDL.LU R0, [R1+0x694] ;  /* 0x0006940001007983 */ /* 0x002ea80000300800 */
[----:B------:R0:W-:Y:S04]  /*369d0*/  STS.U16 [R3+UR4+0x5c00], R4 ;  /* 0x005c000403007988 */ /* 0x0001e80008000404 */
        /* <DEDUP_REMOVED lines=12> */
[----:B------:R-:W-:Y:S01]  /*36aa0*/  STS.U16 [R3+UR4+0x7c40], R24 ;  /* 0x007c401803007988 */ /* 0x000fe20008000404 */
[----:B0-----:R-:W-:-:S03]  /*36ab0*/  LOP3.LUT R4, R3, 0x10, RZ, 0x3c, !PT ;  /* 0x0000001003047812 */ /* 0x001fc600078e3cff */
[----:B------:R-:W-:Y:S04]  /*36ac0*/  STS.U16 [R3+UR4+0x7c00], R23 ;  /* 0x007c001703007988 */ /* 0x000fe80008000404 */
[----:B------:R-:W-:Y:S04]  /*36ad0*/  STS.U16 [R3+UR4+0x7cc0], R22 ;  /* 0x007cc01603007988 */ /* 0x000fe80008000404 */
[----:B------:R-:W-:Y:S04]  /*36ae0*/  STS.U16 [R3+UR4+0x7c80], R21 ;  /* 0x007c801503007988 */ /* 0x000fe80008000404 */
[----:B----4-:R-:W-:Y:S04]  /*36af0*/  STS.U16 [R3+UR4+0x70c0], R48 ;  /* 0x0070c03003007988 */ /* 0x010fe80008000404 */
[----:B---3--:R-:W-:Y:S04]  /*36b00*/  STS.U16 [R3+UR4+0x7000], R54 ;  /* 0x0070003603007988 */ /* 0x008fe80008000404 */
[----:B--2---:R-:W-:Y:S04]  /*36b10*/  STS.U16 [R3+UR4+0x7040], R52 ;  /* 0x0070403403007988 */ /* 0x004fe80008000404 */
[----:B------:R-:W-:Y:S04]  /*36b20*/  STS.U16 [R3+UR4+0x7080], R50 ;  /* 0x0070803203007988 */ /* 0x000fe80008000404 */
[----:B------:R0:W-:Y:S04]  /*36b30*/  STS.U16 [R3+UR4+0x6c80], R2 ;  /* 0x006c800203007988 */ /* 0x0001e80008000404 */
[----:B0-----:R-:W2:Y:S04]  /*36b40*/  LDL.LU R2, [R1+0x690] ;  /* 0x0006900001027983 */ /* 0x001ea80000300800 */
        /* <DEDUP_REMOVED lines=19> */
[----:B------:R-:W3:Y:S04]  /*36c80*/  LDL.LU R3, [R1+0x688] ;  /* 0x0006880001037983 */ /* 0x000ee80000300800 */
        /* <DEDUP_REMOVED lines=41> */
[----:B0-----:R-:W4:Y:S04]  /*36f20*/  LDL.LU R58, [R1+0x374] ;  /* 0x00037400013a7983 */ /* 0x001f280000300800 */
[----:B-1----:R-:W4:Y:S04]  /*36f30*/  LDL.LU R0, [R1+0x348] ;  /* 0x0003480001007983 */ /* 0x002f280000300800 */
[----:B--2---:R0:W-:Y:S04]  /*36f40*/  STS.U16 [R4+UR4+0xdc0], R2 ;  /* 0x000dc00204007988 */ /* 0x0041e80008000404 */
[----:B0-----:R-:W2:Y:S04]  /*36f50*/  LDL.LU R2, [R1+0x340] ;  /* 0x0003400001027983 */ /* 0x001ea80000300800 */
[----:B---3--:R0:W-:Y:S04]  /*36f60*/  STS.U16 [R4+UR4+0xd80], R3 ;  /* 0x000d800304007988 */ /* 0x0081e80008000404 */
[----:B----4-:R1:W-:Y:S04]  /*36f70*/  STS.U16 [R4+UR4+0x1100], R26 ;  /* 0x0011001a04007988 */ /* 0x0103e80008000404 */
[----:B0-----:R-:W3:Y:S04]  /*36f80*/  LDL.LU R3, [R1+0x338] ;  /* 0x0003380001037983 */ /* 0x001ee80000300800 */
[----:B------:R0:W-:Y:S04]  /*36f90*/  STS.U16 [R4+UR4+0x1140], R27 ;  /* 0x0011401b04007988 */ /* 0x0001e80008000404 */
[----:B------:R4:W-:Y:S04]  /*36fa0*/  STS.U16 [R4+UR4+0x1180], R28 ;  /* 0x0011801c04007988 */ /* 0x0009e80008000404 */
[----:B------:R4:W-:Y:S04]  /*36fb0*/  STS.U16 [R4+UR4+0x11c0], R29 ;  /* 0x0011c01d04007988 */ /* 0x0009e80008000404 */
[----:B------:R4:W-:Y:S04]  /*36fc0*/  STS.U16 [R4+UR4+0x1540], R32 ;  /* 0x0015402004007988 */ /* 0x0009e80008000404 */
[----:B------:R4:W-:Y:S04]  /*36fd0*/  STS.U16 [R4+UR4+0x1500], R33 ;  /* 0x0015002104007988 */ /* 0x0009e80008000404 */
[----:B-1----:R-:W3:Y:S04]  /*36fe0*/  LDL.LU R26, [R1+0x334] ;  /* 0x00033400011a7983 */ /* 0x002ee80000300800 */
[----:B0-----:R-:W3:Y:S04]  /*36ff0*/  LDL.LU R27, [R1+0x2f8] ;  /* 0x0002f800011b7983 */ /* 0x001ee80000300800 */
[----:B----4-:R-:W4:Y:S04]  /*37000*/  LDL.LU R28, [R1+0x2f0] ;  /* 0x0002f000011c7983 */ /* 0x010f280000300800 */
        /* <DEDUP_REMOVED lines=44> */
[----:B0-----:R-:W4:Y:S04]  /*372d0*/  LDL.LU R55, [R1+0x1d4] ;  /* 0x0001d40001377983 */ /* 0x001f280000300800 */
[----:B-1----:R-:W4:Y:S04]  /*372e0*/  LDL.LU R56, [R1+0x1b0] ;  /* 0x0001b00001387983 */ /* 0x002f280000300800 */
[----:B------:R-:W4:Y:S04]  /*372f0*/  LDL.LU R57, [R1+0x1ac] ;  /* 0x0001ac0001397983 */ /* 0x000f280000300800 */
[----:B--2---:R-:W2:Y:S04]  /*37300*/  LDL.LU R58, [R1+0x1a8] ;  /* 0x0001a800013a7983 */ /* 0x004ea80000300800 */
[----:B------:R-:W2:Y:S04]  /*37310*/  LDL.LU R0, [R1+0x1a4] ;  /* 0x0001a40001007983 */ /* 0x000ea80000300800 */
[----:B------:R0:W-:Y:S04]  /*37320*/  STS.U16 [R4+UR4+0x2d00], R2 ;  /* 0x002d000204007988 */ /* 0x0001e80008000404 */
[----:B0-----:R-:W2:Y:S04]  /*37330*/  LDL.LU R2, [R1+0x180] ;  /* 0x0001800001027983 */ /* 0x001ea80000300800 */
[----:B---3--:R-:W-:Y:S04]  /*37340*/  STS.U16 [R4+UR4+0x2dc0], R3 ;  /* 0x002dc00304007988 */ /* 0x008fe80008000404 */
[----:B------:R-:W-:Y:S04]  /*37350*/  STS.U16 [R4+UR4+0x2d80], R26 ;  /* 0x002d801a04007988 */ /* 0x000fe80008000404 */
[----:B------:R-:W-:Y:S04]  /*37360*/  STS.U16 [R4+UR4+0x3100], R27 ;  /* 0x0031001b04007988 */ /* 0x000fe80008000404 */
[----:B----4-:R-:W-:Y:S04]  /*37370*/  STS.U16 [R4+UR4+0x3140], R28 ;  /* 0x0031401c04007988 */ /* 0x010fe80008000404 */
        /* <DEDUP_REMOVED lines=24> */
[----:B--2---:R-:W-:Y:S04]  /*37500*/  STS.U16 [R4+UR4+0x4980], R58 ;  /* 0x0049803a04007988 */ /* 0x004fe80008000404 */
[----:B------:R0:W-:Y:S04]  /*37510*/  STS.U16 [R4+UR4+0x49c0], R0 ;  /* 0x0049c00004007988 */ /* 0x0001e80008000404 */
        /* <DEDUP_REMOVED lines=31> */
[----:B0-----:R-:W4:Y:S04]  /*37710*/  LDL.LU R2, [R1+0x24] ;  /* 0x0000240001027983 */ /* 0x001f280000300800 */
[----:B--2---:R0:W-:Y:S04]  /*37720*/  STS.U16 [R4+UR4+0x4d00], R0 ;  /* 0x004d000004007988 */ /* 0x0041e80008000404 */
[----:B0-----:R-:W2:Y:S04]  /*37730*/  LDL.LU R0, [R1+0x3638] ;  /* 0x0036380001007983 */ /* 0x001ea80000300800 */
[----:B---3--:R-:W-:Y:S04]  /*37740*/  STS.U16 [R4+UR4+0x4dc0], R3 ;  /* 0x004dc00304007988 */ /* 0x008fe80008000404 */
        /* <DEDUP_REMOVED lines=32> */
[----:B------:R-:W4:Y:S04]  /*37950*/  LDL.LU R38, [R1+0x70c] ;  /* 0x00070c0001267983 */ /* 0x000f280000300800 */
[----:B------:R1:W-:Y:S04]  /*37960*/  STS.U16 [R4+UR4+0x6940], R57 ;  /* 0x0069403904007988 */ /* 0x0003e80008000404 */
[----:B------:R1:W-:Y:S04]  /*37970*/  STS.U16 [R4+UR4+0x6980], R58 ;  /* 0x0069803a04007988 */ /* 0x0003e80008000404 */
[----:B0-----:R-:W4:Y:S04]  /*37980*/  LDL.LU R55, [R1+0x708] ;  /* 0x0007080001377983 */ /* 0x001f280000300800 */
[----:B-1----:R-:W4:Y:S04]  /*37990*/  LDL.LU R56, [R1+0x6d4] ;  /* 0x0006d40001387983 */ /* 0x002f280000300800 */
[----:B------:R-:W4:Y:S04]  /*379a0*/  LDL.LU R57, [R1+0x6d0] ;  /* 0x0006d00001397983 */ /* 0x000f280000300800 */
[----:B------:R-:W4:Y:S04]  /*379b0*/  LDL.LU R58, [R1+0x6cc] ;  /* 0x0006cc00013a7983 */ /* 0x000f280000300800 */
[----:B------:R-:W-:Y:S04]  /*379c0*/  STS.U16 [R4+UR4+0x69c0], R2 ;  /* 0x0069c00204007988 */ /* 0x000fe80008000404 */
[----:B--2---:R0:W-:Y:S04]  /*379d0*/  STS.U16 [R4+UR4+0x6d40], R0 ;  /* 0x006d400004007988 */ /* 0x0041e80008000404 */
[----:B0-----:R-:W2:Y:S04]  /*379e0*/  LDL.LU R0, [R1+0x6c8] ;  /* 0x0006c80001007983 */ /* 0x001ea80000300800 */
[----:B------:R-:W2:Y:S01]  /*379f0*/  LDL.LU R2, [R1+0x684] ;  /* 0x0006840001027983 */ /* 0x000ea20000300800 */
[----:B------:R-:W0:Y:S03]  /*37a00*/  S2R R9, SR_TID.X ;  /* 0x0000000000097919 */ /* 0x000e260000002100 */
        /* <DEDUP_REMOVED lines=8> */
[----:B------:R-:W2:Y:S04]  /*37a90*/  LDL.LU R3, [R1+0x680] ;  /* 0x0006800001037983 */ /* 0x000ea80000300800 */
        /* <DEDUP_REMOVED lines=15> */
[----:B------:R-:W2:Y:S01]  /*37b90*/  LDL.LU R50, [R1+0x4cc] ;  /* 0x0004cc0001327983 */ /* 0x000ea20000300800 */
[----:B0-----:R-:W-:-:S03]  /*37ba0*/  LOP3.LUT R9, R9, 0x1f, RZ, 0xc0, !PT ;  /* 0x0000001f09097812 */ /* 0x001fc600078ec0ff */
[----:B------:R-:W-:Y:S04]  /*37bb0*/  STS.U16 [R4+UR4+0x7d00], R41 ;  /* 0x007d002904007988 */ /* 0x000fe80008000404 */
[----:B------:R-:W2:Y:S01]  /*37bc0*/  LDL.LU R52, [R1+0x4c8] ;  /* 0x0004c80001347983 */ /* 0x000ea20000300800 */
[----:B------:R-:W-:-:S03]  /*37bd0*/  IMAD.SHL.U32 R26, R9, 0x2, RZ ;  /* 0x00000002091a7824 */ /* 0x000fc600078e00ff */
[----:B------:R-:W-:Y:S04]  /*37be0*/  STS.U16 [R4+UR4+0x7dc0], R43 ;  /* 0x007dc02b04007988 */ /* 0x000fe80008000404 */
[----:B------:R-:W2:Y:S04]  /*37bf0*/  LDL.LU R54, [R1+0x4c4] ;  /* 0x0004c40001367983 */ /* 0x000ea80000300800 */
[----:B------:R0:W-:Y:S04]  /*37c00*/  STS.U16 [R4+UR4+0x7d80], R45 ;  /* 0x007d802d04007988 */ /* 0x0001e80008000404 */
[----:B------:R-:W2:Y:S01]  /*37c10*/  LDL.LU R30, [R1+0x4a0] ;  /* 0x0004a000011e7983 */ /* 0x000ea20000300800 */
[----:B------:R-:W-:-:S03]  /*37c20*/  LOP3.LUT R26, R26, 0x20, RZ, 0x3c, !PT ;  /* 0x000000201a1a7812 */ /* 0x000fc600078e3cff */
[----:B0-----:R-:W2:Y:S04]  /*37c30*/  LDL.LU R4, [R1+0x498] ;  /* 0x0004980001047983 */ /* 0x001ea80000300800 */
[----:B------:R-:W2:Y:S04]  /*37c40*/  LDL.LU R31, [R1+0x490] ;  /* 0x00049000011f7983 */ /* 0x000ea80000300800 */
[----:B------:R-:W2:Y:S04]  /*37c50*/  LDL.LU R6, [R1+0x488] ;  /* 0x0004880001067983 */ /* 0x000ea80000300800 */
[----:B------:R-:W2:Y:S04]  /*37c60*/  LDL.LU R7, [R1+0x460] ;  /* 0x0004600001077983 */ /* 0x000ea80000300800 */
[----:B------:R-:W2:Y:S04]  /*37c70*/  LDL.LU R8, [R1+0x458] ;  /* 0x0004580001087983 */ /* 0x000ea80000300800 */
[----:B------:R0:W-:Y:S04]  /*37c80*/  STS.U16 [R26+UR4+0x200], R10 ;  /* 0x0002000a1a007988 */ /* 0x0001e80008000404 */
[----:B------:R-:W2:Y:S04]  /*37c90*/  LDL.LU R9, [R1+0x450] ;  /* 0x0004500001097983 */ /* 0x000ea80000300800 */
[----:B------:R1:W-:Y:S04]  /*37ca0*/  STS.U16 [R26+UR4+0x240], R11 ;  /* 0x0002400b1a007988 */ /* 0x0003e80008000404 */
[----:B---3--:R3:W-:Y:S04]  /*37cb0*/  STS.U16 [R26+UR4+0x280], R12 ;  /* 0x0002800c1a007988 */ /* 0x0087e80008000404 */
[----:B----4-:R4:W-:Y:S04]  /*37cc0*/  STS.U16 [R26+UR4+0x2c0], R35 ;  /* 0x0002c0231a007988 */ /* 0x0109e80008000404 */
        /* <DEDUP_REMOVED lines=18> */
[----:B--2---:R0:W-:Y:S04]  /*37df0*/  STS.U16 [R26+UR4+0xac0], R0 ;  /* 0x000ac0001a007988 */ /* 0x0041e80008000404 */
[----:B------:R1:W-:Y:S04]  /*37e00*/  STS.U16 [R26+UR4+0xe40], R2 ;  /* 0x000e40021a007988 */ /* 0x0003e80008000404 */
[----:B0-----:R-:W2:Y:S04]  /*37e10*/  LDL.LU R0, [R1+0x368] ;  /* 0x0003680001007983 */ /* 0x001ea80000300800 */
[----:B-1----:R-:W2:Y:S04]  /*37e20*/  LDL.LU R2, [R1+0x364] ;  /* 0x0003640001027983 */ /* 0x002ea80000300800 */
        /* <DEDUP_REMOVED lines=8> */
[----:B------:R0:W-:Y:S04]  /*37eb0*/  STS.U16 [R26+UR4+0x1280], R33 ;  /* 0x001280211a007988 */ /* 0x0001e80008000404 */
[----:B------:R-:W2:Y:S04]  /*37ec0*/  LDL.LU R29, [R1+0x314] ;  /* 0x00031400011d7983 */ /* 0x000ea80000300800 */
[----:B------:R-:W2:Y:S04]  /*37ed0*/  LDL.LU R32, [R1+0x2e4] ;  /* 0x0002e40001207983 */ /* 0x000ea80000300800 */
[----:B------:R1:W-:Y:S04]  /*37ee0*/  STS.U16 [R26+UR4+0x12c0], R34 ;  /* 0x0012c0221a007988 */ /* 0x0003e80008000404 */
[----:B------:R1:W-:Y:S04]  /*37ef0*/  STS.U16 [R26+UR4+0x1640], R48 ;  /* 0x001640301a007988 */ /* 0x0003e80008000404 */
[----:B------:R1:W-:Y:S04]  /*37f00*/  STS.U16 [R26+UR4+0x1600], R50 ;  /* 0x001600321a007988 */ /* 0x0003e80008000404 */
[----:B0-----:R-:W2:Y:S04]  /*37f10*/  LDL.LU R33, [R1+0x2e0] ;  /* 0x0002e00001217983 */ /* 0x001ea80000300800 */
[----:B-1----:R-:W2:Y:S04]  /*37f20*/  LDL.LU R34, [R1+0x2dc] ;  /* 0x0002dc0001227983 */ /* 0x002ea80000300800 */
[----:B------:R0:W-:Y:S04]  /*37f30*/  STS.U16 [R26+UR4+0x16c0], R52 ;  /* 0x0016c0341a007988 */ /* 0x0001e80008000404 */
[----:B------:R-:W2:Y:S04]  /*37f40*/  LDL.LU R48, [R1+0x2d8] ;  /* 0x0002d80001307983 */ /* 0x000ea80000300800 */
[----:B------:R-:W2:Y:S04]  /*37f50*/  LDL.LU R50, [R1+0x2a8] ;  /* 0x0002a80001327983 */ /* 0x000ea80000300800 */
[----:B------:R1:W-:Y:S04]  /*37f60*/  STS.U16 [R26+UR4+0x1680], R54 ;  /* 0x001680361a007988 */ /* 0x0003e80008000404 */
[----:B------:R1:W-:Y:S04]  /*37f70*/  STS.U16 [R26+UR4+0x1a00], R30 ;  /* 0x001a001e1a007988 */ /* 0x0003e80008000404 */
[----:B0-----:R-:W2:Y:S04]  /*37f80*/  LDL.LU R52, [R1+0x2a4] ;  /* 0x0002a40001347983 */ /* 0x001ea80000300800 */
[----:B-1----:R-:W2:Y:S04]  /*37f90*/  LDL.LU R54, [R1+0x29c] ;  /* 0x00029c0001367983 */ /* 0x002ea80000300800 */
[----:B------:R-:W2:Y:S04]  /*37fa0*/  LDL.LU R30, [R1+0x298] ;  /* 0x00029800011e7983 */ /* 0x000ea80000300800 */
        /* <DEDUP_REMOVED lines=12> */
[----:B---3--:R-:W3:Y:S04]  /*38070*/  LDL.LU R9, [R1+0x22c] ;  /* 0x00022c0001097983 */ /* 0x008ee80000300800 */
[----:B------:R1:W-:Y:S04]  /*38080*/  STS.U16 [R26+UR4+0x2200], R11 ;  /* 0x0022000b1a007988 */ /* 0x0003e80008000404 */
[----:B------:R1:W-:Y:S04]  /*38090*/  STS.U16 [R26+UR4+0x2240], R12 ;  /* 0x0022400c1a007988 */ /* 0x0003e80008000404 */
[----:B----4-:R4:W-:Y:S04]  /*380a0*/  STS.U16 [R26+UR4+0x2280], R35 ;  /* 0x002280231a007988 */ /* 0x0109e80008000404 */
[----:B------:R4:W-:Y:S04]  /*380b0*/  STS.U16 [R26+UR4+0x22c0], R36 ;  /* 0x0022c0241a007988 */ /* 0x0009e80008000404 */
[----:B------:R4:W-:Y:S04]  /*380c0*/  STS.U16 [R26+UR4+0x2640], R37 ;  /* 0x002640251a007988 */ /* 0x0009e80008000404 */
[----:B0-----:R-:W3:Y:S04]  /*380d0*/  LDL.LU R10, [R1+0x228] ;  /* 0x00022800010a7983 */ /* 0x001ee80000300800 */
[----:B-1----:R-:W3:Y:S04]  /*380e0*/  LDL.LU R11, [R1+0x224] ;  /* 0x00022400010b7983 */ /* 0x002ee80000300800 */
[----:B------:R-:W3:Y:S04]  /*380f0*/  LDL.LU R12, [R1+0x200] ;  /* 0x00020000010c7983 */ /* 0x000ee80000300800 */
        /* <DEDUP_REMOVED lines=34> */
[----:B---3--:R3:W-:Y:S04]  /*38320*/  STS.U16 [R26+UR4+0x3e00], R9 ;  /* 0x003e00091a007988 */ /* 0x0087e80008000404 */
[----:B0-----:R-:W2:Y:S04]  /*38330*/  LDL.LU R6, [R1+0x194] ;  /* 0x0001940001067983 */ /* 0x001ea80000300800 */
[----:B-1----:R-:W2:Y:S04]  /*38340*/  LDL.LU R7, [R1+0x170] ;  /* 0x0001700001077983 */ /* 0x002ea80000300800 */
        /* <DEDUP_REMOVED lines=60> */
[----:B------:R-:W3:Y:S04]  /*38710*/  LDL.LU R36, [R1+0x3614] ;  /* 0x0036140001247983 */ /* 0x000ee80000300800 */
[----:B------:R-:W4:Y:S04]  /*38720*/  LDL.LU R37, [R1+0x3610] ;  /* 0x0036100001257983 */ /* 0x000f280000300800 */
[----:B------:R0:W-:Y:S04]  /*38730*/  STS.U16 [R26+UR4+0x5600], R38 ;  /* 0x005600261a007988 */ /* 0x0001e80008000404 */
[----:B------:R1:W-:Y:S04]  /*38740*/  STS.U16 [R26+UR4+0x56c0], R55 ;  /* 0x0056c0371a007988 */ /* 0x0003e80008000404 */
[----:B------:R1:W-:Y:S04]  /*38750*/  STS.U16 [R26+UR4+0x5680], R56 ;  /* 0x005680381a007988 */ /* 0x0003e80008000404 */
[----:B------:R1:W-:Y:S04]  /*38760*/  STS.U16 [R26+UR4+0x5a00], R57 ;  /* 0x005a00391a007988 */ /* 0x0003e80008000404 */
[----:B------:R1:W-:Y:S04]  /*38770*/  STS.U16 [R26+UR4+0x5a40], R58 ;  /* 0x005a403a1a007988 */ /* 0x0003e80008000404 */
[----:B0-----:R-:W3:Y:S04]  /*38780*/  LDL.LU R38, [R1+0x360c] ;  /* 0x00360c0001267983 */ /* 0x001ee80000300800 */
[----:B-1----:R-:W4:Y:S04]  /*38790*/  LDL.LU R55, [R1+0x3608] ;  /* 0x0036080001377983 */ /* 0x002f280000300800 */
[----:B------:R-:W3:Y:S04]  /*387a0*/  LDL.LU R56, [R1+0x3604] ;  /* 0x0036040001387983 */ /* 0x000ee80000300800 */
[----:B------:R-:W4:Y:S04]  /*387b0*/  LDL.LU R57, [R1+0x3600] ;  /* 0x0036000001397983 */ /* 0x000f280000300800 */
[----:B------:R-:W3:Y:S04]  /*387c0*/  LDL.LU R58, [R1+0x35fc] ;  /* 0x0035fc00013a7983 */ /* 0x000ee80000300800 */
[----:B--2---:R0:W-:Y:S04]  /*387d0*/  STS.U16 [R26+UR4+0x5a80], R0 ;  /* 0x005a80001a007988 */ /* 0x0041e80008000404 */
[----:B------:R1:W-:Y:S04]  /*387e0*/  STS.U16 [R26+UR4+0x5ac0], R2 ;  /* 0x005ac0021a007988 */ /* 0x0003e80008000404 */
[----:B0-----:R-:W2:Y:S04]  /*387f0*/  LDL.LU R0, [R1+0x35f8] ;  /* 0x0035f80001007983 */ /* 0x001ea80000300800 */
[----:B-1----:R-:W4:Y:S04]  /*38800*/  LDL.LU R2, [R1+0x35f4] ;  /* 0x0035f40001027983 */ /* 0x002f280000300800 */
        /* <DEDUP_REMOVED lines=12> */
[----:B------:R-:W-:Y:S04]  /*388d0*/  STS.U16 [R26+UR4+0x6a00], R4 ;  /* 0x006a00041a007988 */ /* 0x000fe80008000404 */
[----:B------:R-:W-:Y:S04]  /*388e0*/  STS.U16 [R26+UR4+0x6a40], R31 ;  /* 0x006a401f1a007988 */ /* 0x000fe80008000404 */
[----:B0-----:R-:W3:Y:S04]  /*388f0*/  LDL.LU R30, [R1+0xc5c] ;  /* 0x000c5c00011e7983 */ /* 0x001ee80000300800 */
[----:B------:R-:W3:Y:S04]  /*38900*/  LDL.LU R27, [R1+0xc58] ;  /* 0x000c5800011b7983 */ /* 0x000ee80000300800 */
[----:B------:R-:W3:Y:S04]  /*38910*/  LDL.LU R28, [R1+0x74c] ;  /* 0x00074c00011c7983 */ /* 0x000ee80000300800 */
[----:B------:R-:W3:Y:S01]  /*38920*/  LDL.LU R29, [R1+0x748] ;  /* 0x00074800011d7983 */ /* 0x000ee20000300800 */
[----:B------:R-:W0:Y:S03]  /*38930*/  S2R R54, SR_TID.X ;  /* 0x0000000000367919 */ /* 0x000e260000002100 */
[----:B----4-:R1:W-:Y:S04]  /*38940*/  STS.U16 [R26+UR4+0x6a80], R2 ;  /* 0x006a80021a007988 */ /* 0x0103e80008000404 */
[----:B-1----:R-:W4:Y:S04]  /*38950*/  LDL.LU R2, [R1+0x704] ;  /* 0x0007040001027983 */ /* 0x002f280000300800 */
[----:B--2---:R1:W-:Y:S04]  /*38960*/  STS.U16 [R26+UR4+0x6ac0], R0 ;  /* 0x006ac0001a007988 */ /* 0x0043e80008000404 */
[----:B---3--:R-:W-:Y:S04]  /*38970*/  STS.U16 [R26+UR4+0x6e40], R58 ;  /* 0x006e403a1a007988 */ /* 0x008fe80008000404 */
        /* <DEDUP_REMOVED lines=9> */
[----:B------:R-:W-:Y:S04]  /*38a10*/  STS.U16 [R26+UR4+0x7600], R11 ;  /* 0x0076000b1a007988 */ /* 0x000fe80008000404 */
[----:B------:R-:W-:Y:S01]  /*38a20*/  STS.U16 [R26+UR4+0x76c0], R10 ;  /* 0x0076c00a1a007988 */ /* 0x000fe20008000404 */
[----:B------:R-:W-:-:S03]  /*38a30*/  IMAD.SHL.U32 R3, R31, 0x2, RZ ;  /* 0x000000021f037824 */ /* 0x000fc600078e00ff */
[----:B------:R-:W2:Y:S04]  /*38a40*/  LDL.LU R32, [R1+0x6c4] ;  /* 0x0006c40001207983 */ /* 0x000ea80000300800 */
[----:B------:R-:W-:Y:S04]  /*38a50*/  STS.U16 [R26+UR4+0x7680], R9 ;  /* 0x007680091a007988 */ /* 0x000fe80008000404 */
[----:B------:R-:W3:Y:S04]  /*38a60*/  LDL.LU R4, [R1+0x6c0] ;  /* 0x0006c00001047983 */ /* 0x000ee80000300800 */
[----:B------:R-:W-:Y:S04]  /*38a70*/  STS.U16 [R26+UR4+0x7a00], R8 ;  /* 0x007a00081a007988 */ /* 0x000fe80008000404 */
[----:B------:R-:W3:Y:S04]  /*38a80*/  LDL.LU R33, [R1+0x6bc] ;  /* 0x0006bc0001217983 */ /* 0x000ee80000300800 */
[----:B------:R0:W-:Y:S04]  /*38a90*/  STS.U16 [R26+UR4+0x7a40], R7 ;  /* 0x007a40071a007988 */ /* 0x0001e80008000404 */
[----:B------:R-:W3:Y:S04]  /*38aa0*/  LDL.LU R34, [R1+0x6b8] ;  /* 0x0006b80001227983 */ /* 0x000ee80000300800 */
[----:B------:R0:W-:Y:S04]  /*38ab0*/  STS.U16 [R26+UR4+0x7a80], R6 ;  /* 0x007a80061a007988 */ /* 0x0001e80008000404 */
[----:B------:R-:W3:Y:S04]  /*38ac0*/  LDL.LU R48, [R1+0x674] ;  /* 0x0006740001307983 */ /* 0x000ee80000300800 */
[----:B------:R-:W-:Y:S01]  /*38ad0*/  STS.U16 [R26+UR4+0x7ac0], R5 ;  /* 0x007ac0051a007988 */ /* 0x000fe20008000404 */
[----:B------:R-:W-:-:S03]  /*38ae0*/  LOP3.LUT R3, R3, 0x30, RZ, 0x3c, !PT ;  /* 0x0000003003037812 */ /* 0x000fc600078e3cff */
[----:B------:R-:W3:Y:S04]  /*38af0*/  LDL.LU R50, [R1+0x670] ;  /* 0x0006700001327983 */ /* 0x000ee80000300800 */
[----:B------:R-:W-:Y:S04]  /*38b00*/  STS.U16 [R26+UR4+0x7e40], R47 ;  /* 0x007e402f1a007988 */ /* 0x000fe80008000404 */
[----:B------:R-:W3:Y:S04]  /*38b10*/  LDL.LU R52, [R1+0x66c] ;  /* 0x00066c0001347983 */ /* 0x000ee80000300800 */
[----:B------:R-:W-:Y:S04]  /*38b20*/  STS.U16 [R26+UR4+0x7e00], R49 ;  /* 0x007e00311a007988 */ /* 0x000fe80008000404 */
[----:B-1----:R-:W3:Y:S04]  /*38b30*/  LDL.LU R0, [R1+0x668] ;  /* 0x0006680001007983 */ /* 0x002ee80000300800 */
[----:B------:R-:W-:Y:S04]  /*38b40*/  STS.U16 [R26+UR4+0x7ec0], R51 ;  /* 0x007ec0331a007988 */ /* 0x000fe80008000404 */
[----:B0-----:R-:W2:Y:S04]  /*38b50*/  LDL.LU R7, [R1+0x6f8] ;  /* 0x0006f80001077983 */ /* 0x001ea80000300800 */
[----:B------:R0:W-:Y:S04]  /*38b60*/  STS.U16 [R26+UR4+0x7e80], R53 ;  /* 0x007e80351a007988 */ /* 0x0001e80008000404 */
[----:B------:R-:W3:Y:S04]  /*38b70*/  LDL.LU R6, [R1+0x700] ;  /* 0x0007000001067983 */ /* 0x000ee80000300800 */
[----:B------:R-:W-:Y:S04]  /*38b80*/  STS.U16 [R3+UR4+0x300], R30 ;  /* 0x0003001e03007988 */ /* 0x000fe80008000404 */
[----:B------:R1:W-:Y:S04]  /*38b90*/  STS.U16 [R3+UR4+0x340], R27 ;  /* 0x0003401b03007988 */ /* 0x0003e80008000404 */
[----:B------:R1:W-:Y:S04]  /*38ba0*/  STS.U16 [R3+UR4+0x380], R28 ;  /* 0x0003801c03007988 */ /* 0x0003e80008000404 */
[----:B------:R1:W-:Y:S04]  /*38bb0*/  STS.U16 [R3+UR4+0x3c0], R29 ;  /* 0x0003c01d03007988 */ /* 0x0003e80008000404 */
[----:B0-----:R-:W2:Y:S04]  /*38bc0*/  LDL.LU R26, [R1+0x35f0] ;  /* 0x0035f000011a7983 */ /* 0x001ea80000300800 */
[----:B-1----:R-:W2:Y:S04]  /*38bd0*/  LDL.LU R27, [R1+0x35ec] ;  /* 0x0035ec00011b7983 */ /* 0x002ea80000300800 */
[----:B------:R-:W2:Y:S04]  /*38be0*/  LDL.LU R28, [R1+0x35e8] ;  /* 0x0035e800011c7983 */ /* 0x000ea80000300800 */
[----:B------:R-:W2:Y:S04]  /*38bf0*/  LDL.LU R29, [R1+0x35e4] ;  /* 0x0035e400011d7983 */ /* 0x000ea80000300800 */
[----:B----4-:R0:W-:Y:S04]  /*38c00*/  STS.U16 [R3+UR4+0x740], R2 ;  /* 0x0007400203007988 */ /* 0x0101e80008000404 */
[----:B0-----:R-:W4:Y:S04]  /*38c10*/  LDL.LU R2, [R1+0x35e0] ;  /* 0x0035e00001027983 */ /* 0x001f280000300800 */
[----:B---3--:R0:W-:Y:S04]  /*38c20*/  STS.U16 [R3+UR4+0x700], R6 ;  /* 0x0007000603007988 */ /* 0x0081e80008000404 */
[----:B0-----:R-:W3:Y:S01]  /*38c30*/  LDL R6, [R1+0x1be8] ;  /* 0x001be80001067983 */ /* 0x001ee20000100800 */
[----:B------:R-:W0:Y:S03]  /*38c40*/  S2R R30, SR_TID.X ;  /* 0x00000000001e7919 */ /* 0x000e260000002100 */
[----:B----4-:R-:W-:Y:S04]  /*38c50*/  STS.U16 [R3+UR4+0x7c0], R2 ;  /* 0x0007c00203007988 */ /* 0x010fe80008000404 */
[----:B--2---:R1:W-:Y:S04]  /*38c60*/  STS.U16 [R3+UR4+0x780], R7 ;  /* 0x0007800703007988 */ /* 0x0043e80008000404 */
[----:B------:R2:W-:Y:S04]  /*38c70*/  STS.U16 [R3+UR4+0xb00], R32 ;  /* 0x000b002003007988 */ /* 0x0005e80008000404 */
[----:B------:R4:W-:Y:S04]  /*38c80*/  STS.U16 [R3+UR4+0xb40], R4 ;  /* 0x000b400403007988 */ /* 0x0009e80008000404 */
[----:B------:R0:W-:Y:S04]  /*38c90*/  STS.U16 [R3+UR4+0xb80], R33 ;  /* 0x000b802103007988 */ /* 0x0001e80008000404 */
[----:B------:R0:W-:Y:S04]  /*38ca0*/  STS.U16 [R3+UR4+0xbc0], R34 ;  /* 0x000bc02203007988 */ /* 0x0001e80008000404 */
[----:B-1----:R-:W3:Y:S04]  /*38cb0*/  LDL R7, [R1+0x1be4] ;  /* 0x001be40001077983 */ /* 0x002ee80000100800 */
[----:B--2---:R-:W2:Y:S04]  /*38cc0*/  LDL.LU R32, [R1+0x35dc] ;  /* 0x0035dc0001207983 */ /* 0x004ea80000300800 */
[----:B----4-:R-:W4:Y:S04]  /*38cd0*/  LDL.LU R4, [R1+0x35d8] ;  /* 0x0035d80001047983 */ /* 0x010f280000300800 */
[----:B0-----:R-:W2:Y:S04]  /*38ce0*/  LDL.LU R33, [R1+0x35d4] ;  /* 0x0035d40001217983 */ /* 0x001ea80000300800 */
[----:B------:R-:W2:Y:S04]  /*38cf0*/  LDL.LU R34, [R1+0x35d0] ;  /* 0x0035d00001227983 */ /* 0x000ea80000300800 */
[----:B------:R0:W-:Y:S04]  /*38d00*/  STS.U16 [R3+UR4+0xf40], R48 ;  /* 0x000f403003007988 */ /* 0x0001e80008000404 */
[----:B------:R1:W-:Y:S04]  /*38d10*/  STS.U16 [R3+UR4+0xf00], R50 ;  /* 0x000f003203007988 */ /* 0x0003e80008000404 */
[----:B------:R1:W-:Y:S04]  /*38d20*/  STS.U16 [R3+UR4+0xfc0], R52 ;  /* 0x000fc03403007988 */ /* 0x0003e80008000404 */
[----:B0-----:R-:W2:Y:S04]  /*38d30*/  LDL.LU R48, [R1+0x35cc] ;  /* 0x0035cc0001307983 */ /* 0x001ea80000300800 */
[----:B-1----:R-:W2:Y:S04]  /*38d40*/  LDL.LU R50, [R1+0x35c8] ;  /* 0x0035c80001327983 */ /* 0x002ea80000300800 */
[----:B------:R-:W3:Y:S01]  /*38d50*/  LDL.LU R52, [R1+0x35c4] ;  /* 0x0035c40001347983 */ /* 0x000ee20000300800 */
[----:B------:R-:W-:-:S04]  /*38d60*/  LOP3.LUT R30, R30, 0x1f, RZ, 0xc0, !PT ;  /* 0x0000001f1e1e7812 */ /* 0x000fc800078ec0ff */
[----:B------:R-:W-:Y:S01]  /*38d70*/  LOP3.LUT R2, R30, 0x60, RZ, 0xfc, !PT ;  /* 0x000000601e027812 */ /* 0x000fe200078efcff */
[----:B------:R0:W-:Y:S04]  /*38d80*/  STS.U16 [R3+UR4+0xf80], R0 ;  /* 0x000f800003007988 */ /* 0x0001e80008000404 */
[----:B0-----:R-:W2:Y:S01]  /*38d90*/  LDL.LU R0, [R1+0x35c0] ;  /* 0x0035c00001007983 */ /* 0x001ea20000300800 */
[----:B----4-:R-:W-:Y:S02]  /*38da0*/  ISETP.GE.AND P4, PT, R2, R4, PT ;  /* 0x000000040200720c */ /* 0x010fe40003f86270 */
[----:B---3--:R-:W-:-:S11]  /*38db0*/  PRMT R52, RZ, 0x7610, R52 ;  /* 0x00007610ff347816 */ /* 0x008fd60000000034 */
[----:B------:R-:W3:Y:S04]  /*38dc0*/  @!P4 LDG.E.U16 R52, desc[UR6][R6.64] ;  /* 0x000000060634c981 */ /* 0x000ee8000c1e1500 */
[----:B--2---:R0:W-:Y:S04]  /*38dd0*/  STS.U16 [R3+UR4+0x1300], R0 ;  /* 0x0013000003007988 */ /* 0x0041e80008000404 */
[----:B0-----:R-:W2:Y:S04]  /*38de0*/  LDL.LU R0, [R1+0x35bc] ;  /* 0x0035bc0001007983 */ /* 0x001ea80000300800 */
[----:B---3--:R0:W-:Y:S04]  /*38df0*/  STL [R1+0x80], R52 ;  /* 0x0000803401007387 */ /* 0x0081e80000100800 */
[----:B0-----:R-:W3:Y:S04]  /*38e00*/  LDL.LU R52, [R1+0x35b8] ;  /* 0x0035b80001347983 */ /* 0x001ee80000300800 */
[----:B------:R-:W4:Y:S04]  /*38e10*/  LDL R6, [R1+0x1bec] ;  /* 0x001bec0001067983 */ /* 0x000f280000100800 */
[----:B------:R-:W4:Y:S01]  /*38e20*/  LDL R7, [R1+0x1bf0] ;  /* 0x001bf00001077983 */ /* 0x000f220000100800 */
[----:B------:R-:W-:-:S04]  /*38e30*/  LOP3.LUT R30, R30, 0x40, RZ, 0xfc, !PT ;  /* 0x000000401e1e7812 */ /* 0x000fc800078efcff */
[----:B------:R-:W-:Y:S02]  /*38e40*/  ISETP.GE.AND P3, PT, R30, R4, PT ;  /* 0x000000041e00720c */ /* 0x000fe40003f66270 */
[----:B--2---:R-:W-:-:S11]  /*38e50*/  PRMT R0, RZ, 0x7610, R0 ;  /* 0x00007610ff007816 */ /* 0x004fd60000000000 */
[----:B----4-:R-:W-:-:S04]  /*38e60*/  @!P3 LOP3.LUT R7, R7, R6, RZ, 0x3c, !PT ;  /* 0x000000060707b212 */ /* 0x010fc800078e3cff */
[----:B------:R-:W-:-:S04]  /*38e70*/  @!P3 LOP3.LUT R6, R7, R6, RZ, 0x3c, !PT ;  /* 0x000000060706b212 */ /* 0x000fc800078e3cff */
[----:B------:R-:W-:-:S05]  /*38e80*/  @!P3 LOP3.LUT R7, R7, R6, RZ, 0x3c, !PT ;  /* 0x000000060707b212 */ /* 0x000fca00078e3cff */
[----:B------:R-:W2:Y:S01]  /*38e90*/  @!P3 LDG.E.U16 R0, desc[UR6][R6.64] ;  /* 0x000000060600b981 */ /* 0x000ea2000c1e1500 */
[----:B------:R-:W-:-:S03]  /*38ea0*/  ISETP.GE.AND P2, PT, R30, R4, PT ;  /* 0x000000041e00720c */ /* 0x000fc60003f46270 */
[----:B--2---:R0:W-:Y:S04]  /*38eb0*/  STL [R1+0x84], R0 ;  /* 0x0000840001007387 */ /* 0x0041e80000100800 */
[----:B0-----:R-:W2:Y:S04]  /*38ec0*/  LDL.LU R0, [R1+0x35b4] ;  /* 0x0035b40001007983 */ /* 0x001ea80000300800 */
[----:B------:R-:W4:Y:S04]  /*38ed0*/  LDL R6, [R1+0x1b6c] ;  /* 0x001b6c0001067983 */ /* 0x000f280000100800 */
[----:B------:R-:W4:Y:S01]  /*38ee0*/  LDL R7, [R1+0x1b70] ;  /* 0x001b700001077983 */ /* 0x000f220000100800 */
[----:B---3--:R-:W-:-:S02]  /*38ef0*/  PRMT R52, RZ, 0x7610, R52 ;  /* 0x00007610ff347816 */ /* 0x008fc40000000034 */
[----:B----4-:R-:W-:-:S04]  /*38f00*/  @!P2 LOP3.LUT R7, R7, R6, RZ, 0x3c, !PT ;  /* 0x000000060707a212 */ /* 0x010fc800078e3cff */
[----:B------:R-:W-:-:S04]  /*38f10*/  @!P2 LOP3.LUT R6, R7, R6, RZ, 0x3c, !PT ;  /* 0x000000060706a212 */ /* 0x000fc800078e3cff */
[----:B------:R-:W-:-:S05]  /*38f20*/  @!P2 LOP3.LUT R7, R7, R6, RZ, 0x3c, !PT ;  /* 0x000000060707a212 */ /* 0x000fca00078e3cff */
[----:B------:R-:W3:Y:S01]  /*38f30*/  @!P2 LDG.E.U16 R52, desc[UR6][R6.64] ;  /* 0x000000060634a981 */ /* 0x000ee2000c1e1500 */
[----:B------:R-:W-:-:S03]  /*38f40*/  ISETP.GE.AND P1, PT, R2, R4, PT ;  /* 0x000000040200720c */ /* 0x000fc60003f26270 */
[----:B---3--:R0:W-:Y:S04]  /*38f50*/  STL [R1+0x7c], R52 ;  /* 0x00007c3401007387 */ /* 0x0081e80000100800 */
[----:B0-----:R-:W3:Y:S04]  /*38f60*/  LDL.LU R52, [R1+0x35b0] ;  /* 0x0035b00001347983 */ /* 0x001ee80000300800 */
[----:B------:R-:W4:Y:S04]  /*38f70*/  LDL R6, [R1+0x1b64] ;  /* 0x001b640001067983 */ /* 0x000f280000100800 */
[----:B------:R-:W4:Y:S01]  /*38f80*/  LDL R7, [R1+0x1b68] ;  /* 0x001b680001077983 */ /* 0x000f220000100800 */
[----:B--2---:R-:W-:-:S02]  /*38f90*/  PRMT R0, RZ, 0x7610, R0 ;  /* 0x00007610ff007816 */ /* 0x004fc40000000000 */
        /* <DEDUP_REMOVED lines=129> */
[----:B------:R-:W-:-:S02]  /*397b0*/  PRMT R61, RZ, 0x7610, R61 ;  /* 0x00007610ff3d7816 */ /* 0x000fc4000000003d */
[----:B----4-:R-:W-:-:S04]  /*397c0*/  @!P4 LOP3.LUT R7, R7, R6, RZ, 0x3c, !PT ;  /* 0x000000060707c212 */ /* 0x010fc800078e3cff */
[----:B------:R-:W-:-:S04]  /*397d0*/  @!P4 LOP3.LUT R6, R7, R6, RZ, 0x3c, !PT ;  /* 0x000000060706c212 */ /* 0x000fc800078e3cff */
[----:B------:R-:W-:-:S05]  /*397e0*/  @!P4 LOP3.LUT R7, R7, R6, RZ, 0x3c, !PT ;  /* 0x000000060707c212 */ /* 0x000fca00078e3cff */
[----:B------:R0:W4:Y:S04]  /*397f0*/  @!P4 LDG.E.U16 R61, desc[UR6][R6.64] ;  /* 0x00000006063dc981 */ /* 0x000128000c1e1500 */
[----:B------:R-:W0:Y:S04]  /*39800*/  LDL R6, [R1+0x17e4] ;  /* 0x0017e40001067983 */ /* 0x000e280000100800 */
[----:B------:R-:W0:Y:S01]  /*39810*/  LDL R7, [R1+0x17e8] ;  /* 0x0017e80001077983 */ /* 0x000e220000100800 */
[----:B------:R-:W-:Y:S02]  /*39820*/  ISETP.GE.AND P3, PT, R2, R4, PT ;  /* 0x000000040200720c */ /* 0x000fe40003f66270 */
[----:B------:R-:W-:-:S11]  /*39830*/  PRMT R60, RZ, 0x7610, R60 ;  /* 0x00007610ff3c7816 */ /* 0x000fd6000000003c */
[----:B0-----:R-:W-:-:S04]  /*39840*/  @!P3 LOP3.LUT R7, R7, R6, RZ, 0x3c, !PT ;  /* 0x000000060707b212 */ /* 0x001fc800078e3cff */
[----:B------:R-:W-:-:S04]  /*39850*/  @!P3 LOP3.LUT R6, R7, R6, RZ, 0x3c, !PT ;  /* 0x000000060706b212 */ /* 0x000fc800078e3cff */
[----:B------:R-:W-:Y:S01]  /*39860*/  @!P3 LOP3.LUT R7, R7, R6, RZ, 0x3c, !PT ;  /* 0x000000060707b212 */ /* 0x000fe200078e3cff */
[----:B----4-:R-:W-:Y:S04]  /*39870*/  STL [R1+0x3354], R61 ;  /* 0x0033543d01007387 */ /* 0x010fe80000100800 */
[----:B------:R0:W4:Y:S04]  /*39880*/  @!P3 LDG.E.U16 R60, desc[UR6][R6.64] ;  /* 0x00000006063cb981 */ /* 0x000128000c1e1500 */
[----:B------:R-:W0:Y:S04]  /*39890*/  LDL R6, [R1+0x1764] ;  /* 0x0017640001067983 */ /* 0x000e280000100800 */
[----:B------:R-:W0:Y:S01]  /*398a0*/  LDL R7, [R1+0x1768] ;  /* 0x0017680001077983 */ /* 0x000e220000100800 */
[----:B------:R-:W-:-:S02]  /*398b0*/  ISETP.GE.AND P2, PT, R2, R4, PT ;  /* 0x000000040200720c */ /* 0x000fc40003f46270 */
        /* <DEDUP_REMOVED lines=9> */
[----:B---3--:R-:W-:Y:S02]  /*39950*/  PRMT R52, RZ, 0x7610, R52 ;  /* 0x00007610ff347816 */ /* 0x008fe40000000034 */
[CC--:B------:R-:W-:Y:S02]  /*39960*/  ISETP.GE.AND P4, PT, R2.reuse, R4.reuse, PT ;  /* 0x000000040200720c */ /* 0x0c0fe40003f86270 */
[CC--:B------:R-:W-:Y:S02]  /*39970*/  ISETP.GE.AND P1, PT, R2.reuse, R4.reuse, PT ;  /* 0x000000040200720c */ /* 0x0c0fe40003f26270 */
[----:B------:R-:W-:-:S05]  /*39980*/  ISETP.GE.AND P6, PT, R2, R4, PT ;  /* 0x000000040200720c */ /* 0x000fca0003fc6270 */
[----:B0-----:R-:W-:-:S04]  /*39990*/  @!P5 LOP3.LUT R7, R7, R6, RZ, 0x3c, !PT ;  /* 0x000000060707d212 */ /* 0x001fc800078e3cff */
[----:B------:R-:W-:-:S04]  /*399a0*/  @!P5 LOP3.LUT R6, R7, R6, RZ, 0x3c, !PT ;  /* 0x000000060706d212 */ /* 0x000fc800078e3cff */
[----:B------:R-:W-:Y:S01]  /*399b0*/  @!P5 LOP3.LUT R7, R7, R6, RZ, 0x3c, !PT ;  /* 0x000000060707d212 */ /* 0x000fe200078e3cff */
[----:B----4-:R-:W-:Y:S04]  /*399c0*/  STL [R1+0x335c], R56 ;  /* 0x00335c3801007387 */ /* 0x010fe80000100800 */
[----:B------:R-:W3:Y:S04]  /*399d0*/  LDL.LU R2, [R1+0x3578] ;  /* 0x0035780001027983 */ /* 0x000ee80000300800 */
[----:B------:R0:W4:Y:S04]  /*399e0*/  @!P5 LDG.E.U16 R52, desc[UR6][R6.64] ;  /* 0x000000060634d981 */ /* 0x000128000c1e1500 */
[----:B------:R-:W0:Y:S04]  /*399f0*/  LDL R6, [R1+0x1664] ;  /* 0x0016640001067983 */ /* 0x000e280000100800 */
[----:B------:R-:W0:Y:S01]  /*39a00*/  LDL R7, [R1+0x1668] ;  /* 0x0016680001077983 */ /* 0x000e220000100800 */
[----:B------:R-:W-:-:S02]  /*39a10*/  PRMT R48, RZ, 0x7610, R48 ;  /* 0x00007610ff307816 */ /* 0x000fc40000000030 */
[----:B0-----:R-:W-:-:S04]  /*39a20*/  @!P4 LOP3.LUT R7, R7, R6, RZ, 0x3c, !PT ;  /* 0x000000060707c212 */ /* 0x001fc800078e3cff */
[----:B------:R-:W-:-:S04]  /*39a30*/  @!P4 LOP3.LUT R6, R7, R6, RZ, 0x3c, !PT ;  /* 0x000000060706c212 */ /* 0x000fc800078e3cff */
[----:B------:R-:W-:Y:S01]  /*39a40*/  @!P4 LOP3.LUT R7, R7, R6, RZ, 0x3c, !PT ;  /* 0x000000060707c212 */ /* 0x000fe200078e3cff */
[----:B----4-:R0:W-:Y:S04]  /*39a50*/  STL [R1+0x3360], R52 ;  /* 0x0033603401007387 */ /* 0x0101e80000100800 */
[----:B------:R1:W4:Y:S04]  /*39a60*/  @!P4 LDG.E.U16 R48, desc[UR6][R6.64] ;  /* 0x000000060630c981 */ /* 0x000328000c1e1500 */
[----:B------:R-:W1:Y:S04]  /*39a70*/  LDL R6, [R1+0x15e4] ;  /* 0x0015e40001067983 */ /* 0x000e680000100800 */
[----:B------:R-:W1:Y:S01]  /*39a80*/  LDL R7, [R1+0x15e8] ;  /* 0x0015e80001077983 */ /* 0x000e620000100800 */
[----:B------:R-:W-:-:S02]  /*39a90*/  PRMT R44, RZ, 0x7610, R44 ;  /* 0x00007610ff2c7816 */ /* 0x000fc4000000002c */
[----:B-1----:R-:W-:-:S04]  /*39aa0*/  @!P1 LOP3.LUT R7, R7, R6, RZ, 0x3c, !PT ;  /* 0x0000000607079212 */ /* 0x002fc800078e3cff */
[----:B------:R-:W-:-:S04]  /*39ab0*/  @!P1 LOP3.LUT R6, R7, R6, RZ, 0x3c, !PT ;  /* 0x0000000607069212 */ /* 0x000fc800078e3cff */
[----:B------:R-:W-:Y:S01]  /*39ac0*/  @!P1 LOP3.LUT R7, R7, R6, RZ, 0x3c, !PT ;  /* 0x0000000607079212 */ /* 0x000fe200078e3cff */
[----:B----4-:R-:W-:Y:S04]  /*39ad0*/  STL [R1+0x3364], R48 ;  /* 0x0033643001007387 */ /* 0x010fe80000100800 */
[----:B------:R1:W4:Y:S04]  /*39ae0*/  @!P1 LDG.E.U16 R44, desc[UR6][R6.64] ;  /* 0x00000006062c9981 */ /* 0x000328000c1e1500 */
[----:B------:R-:W1:Y:S04]  /*39af0*/  LDL R6, [R1+0x1564] ;  /* 0x0015640001067983 */ /* 0x000e680000100800 */
[----:B------:R-:W1:Y:S01]  /*39b00*/  LDL R7, [R1+0x1568] ;  /* 0x0015680001077983 */ /* 0x000e620000100800 */
[----:B------:R-:W-:-:S02]  /*39b10*/  PRMT R40, RZ, 0x7610, R40 ;  /* 0x00007610ff287816 */ /* 0x000fc40000000028 */
[----:B0-----:R-:W-:Y:S02]  /*39b20*/  LOP3.LUT R52, R31, 0x60, RZ, 0xfc, !PT ;  /* 0x000000601f347812 */ /* 0x001fe400078efcff */
[----:B-1----:R-:W-:-:S04]  /*39b30*/  @!P6 LOP3.LUT R7, R7, R6, RZ, 0x3c, !PT ;  /* 0x000000060707e212 */ /* 0x002fc800078e3cff */
        /* <DEDUP_REMOVED lines=78> */
[----:B---3--:R-:W-:-:S02]  /*3a020*/  PRMT R2, RZ, 0x7610, R2 ;  /* 0x00007610ff027816 */ /* 0x008fc40000000002 */
[----:B0-----:R-:W-:-:S04]  /*3a030*/  @!P0 LOP3.LUT R7, R7, R6, RZ, 0x3c, !PT ;  /* 0x0000000607078212 */ /* 0x001fc800078e3cff */
        /* <DEDUP_REMOVED lines=213> */
[CC--:B------:R-:W-:Y:S02]  /*3ad90*/  ISETP.GE.AND P2, PT, R30.reuse, R4.reuse, PT ;  /* 0x000000041e00720c */ /* 0x0c0fe40003f46270 */
[CC--:B------:R-:W-:Y:S02]  /*3ada0*/  ISETP.GE.AND P3, PT, R30.reuse, R4.reuse, PT ;  /* 0x000000041e00720c */ /* 0x0c0fe40003f66270 */
[----:B------:R-:W-:Y:S02]  /*3adb0*/  ISETP.GE.AND P6, PT, R30, R4, PT ;  /* 0x000000041e00720c */ /* 0x000fe40003fc6270 */
[----:B------:R-:W4:Y:S04]  /*3adc0*/  LDL.LU R30, [R1+0x3520] ;  /* 0x00352000011e7983 */ /* 0x000f280000300800 */
        /* <DEDUP_REMOVED lines=8> */
[----:B------:R-:W3:Y:S04]  /*3ae50*/  @!P2 LDG.E.U16 R2, desc[UR6][R6.64] ;  /* 0x000000060602a981 */ /* 0x000ee8000c1e1500 */
        /* <DEDUP_REMOVED lines=8> */
[----:B------:R-:W2:Y:S04]  /*3aee0*/  @!P3 LDG.E.U16 R0, desc[UR6][R6.64] ;  /* 0x000000060600b981 */ /* 0x000ea8000c1e1500 */
        /* <DEDUP_REMOVED lines=18> */
[----:B------:R0:W2:Y:S04]  /*3b010*/  @!P1 LDG.E.U16 R0, desc[UR6][R6.64] ;  /* 0x0000000606009981 */ /* 0x0000a8000c1e1500 */
[----:B------:R-:W0:Y:S04]  /*3b020*/  LDL R6, [R1+0x2f34] ;  /* 0x002f340001067983 */ /* 0x000e280000100800 */
[----:B------:R-:W0:Y:S01]  /*3b030*/  LDL R7, [R1+0x2f40] ;  /* 0x002f400001077983 */ /* 0x000e220000100800 */
[----:B------:R-:W-:Y:S02]  /*3b040*/  ISETP.GE.AND P4, PT, R52, R4, PT ;  /* 0x000000043400720c */ /* 0x000fe40003f86270 */
[----:B---3--:R-:W-:-:S11]  /*3b050*/  PRMT R2, RZ, 0x7610, R2 ;  /* 0x00007610ff027816 */ /* 0x008fd60000000002 */
[----:B0-----:R-:W-:-:S04]  /*3b060*/  @!P4 LOP3.LUT R7, R7, R6, RZ, 0x3c, !PT ;  /* 0x000000060707c212 */ /* 0x001fc800078e3cff */
[----:B------:R-:W-:-:S04]  /*3b070*/  @!P4 LOP3.LUT R6, R7, R6, RZ, 0x3c, !PT ;  /* 0x000000060706c212 */ /* 0x000fc800078e3cff */
[----:B------:R-:W-:-:S05]  /*3b080*/  @!P4 LOP3.LUT R7, R7, R6, RZ, 0x3c, !PT ;  /* 0x000000060707c212 */ /* 0x000fca00078e3cff */
[----:B------:R-:W3:Y:S04]  /*3b090*/  @!P4 LDG.E.U16 R2, desc[UR6][R6.64] ;  /* 0x000000060602c981 */ /* 0x000ee8000c1e1500 */
[----:B--2---:R-:W-:Y:S01]  /*3b0a0*/  STL [R1+0x2f7c], R0 ;  /* 0x002f7c0001007387 */ /* 0x004fe20000100800 */
[----:B------:R-:W-:-:S03]  /*3b0b0*/  ISETP.GE.AND P5, PT, R52, R4, PT ;  /* 0x000000043400720c */ /* 0x000fc60003fa6270 */
[----:B---3--:R0:W-:Y:S04]  /*3b0c0*/  STL [R1+0x700], R2 ;  /* 0x0007000201007387 */ /* 0x0081e80000100800 */
[----:B0-----:R-:W2:Y:S04]  /*3b0d0*/  LDL.LU R2, [R1+0x350c] ;  /* 0x00350c0001027983 */ /* 0x001ea80000300800 */
[----:B------:R-:W3:Y:S04]  /*3b0e0*/  LDL R6, [R1+0x2f14] ;  /* 0x002f140001067983 */ /* 0x000ee80000100800 */
[----:B------:R-:W3:Y:S01]  /*3b0f0*/  LDL R7, [R1+0x2f20] ;  /* 0x002f200001077983 */ /* 0x000ee20000100800 */
[----:B------:R-:W-:-:S02]  /*3b100*/  PRMT R30, RZ, 0x7610, R30 ;  /* 0x00007610ff1e7816 */ /* 0x000fc4000000001e */
[----:B---3--:R-:W-:-:S04]  /*3b110*/  @!P5 LOP3.LUT R7, R7, R6, RZ, 0x3c, !PT ;  /* 0x000000060707d212 */ /* 0x008fc800078e3cff */
        /* <DEDUP_REMOVED lines=223> */
[----:B---3--:R0:W-:Y:S04]  /*3bf10*/  STL [R1+0x6d0], R30 ;  /* 0x0006d01e01007387 */ /* 0x0081e80000100800 */
[----:B0-----:R-:W3:Y:S04]  /*3bf20*/  LDL.LU R30, [R1+0x34e0] ;  /* 0x0034e000011e7983 */ /* 0x001ee80000300800 */
[----:B------:R-:W4:Y:S04]  /*3bf30*/  LDL R6, [R1+0x2d94] ;  /* 0x002d940001067983 */ /* 0x000f280000100800 */
[----:B------:R-:W4:Y:S01]  /*3bf40*/  LDL R7, [R1+0x2da0] ;  /* 0x002da00001077983 */ /* 0x000f220000100800 */
[----:B------:R-:W-:-:S02]  /*3bf50*/  ISETP.GE.AND P5, PT, R52, R4, PT ;  /* 0x000000043400720c */ /* 0x000fc40003fa6270 */
        /* <DEDUP_REMOVED lines=689> */
[----:B------:R-:W4:Y:S02]  /*3ea70*/  LDL R7, [R1+0x1828] ;  /* 0x0018280001077983 */ /* 0x000f240000100800 */
[----:B----4-:R-:W-:-:S02]  /*3ea80*/  @!P1 LOP3.LUT R7, R7, R6, RZ, 0x3c, !PT ;  /* 0x0000000607079212 */ /* 0x010fc400078e3cff */
[----:B--2---:R-:W-:Y:S02]  /*3ea90*/  PRMT R2, RZ, 0x7610, R2 ;  /* 0x00007610ff027816 */ /* 0x004fe40000000002 */
        /* <DEDUP_REMOVED lines=23> */
[----:B------:R-:W-:-:S04]  /*3ec10*/  LOP3.LUT R54, R54, 0x1f, RZ, 0xc0, !PT ;  /* 0x0000001f36367812 */ /* 0x000fc800078ec0ff */
[----:B------:R-:W-:-:S04]  /*3ec20*/  LOP3.LUT R54, R54, 0x20, RZ, 0xfc, !PT ;  /* 0x0000002036367812 */ /* 0x000fc800078efcff */
[-C--:B------:R-:W-:Y:S02]  /*3ec30*/  ISETP.GE.AND P2, PT, R54, R4.reuse, PT ;  /* 0x000000043600720c */ /* 0x080fe40003f46270 */
[----:B------:R-:W4:Y:S04]  /*3ec40*/  LDL.LU R54, [R1+0x33c0] ;  /* 0x0033c00001367983 */ /* 0x000f280000300800 */
[----:B--2---:R0:W-:Y:S04]  /*3ec50*/  STL [R1+0x440], R2 ;  /* 0x0004400201007387 */ /* 0x0041e80000100800 */
[----:B0-----:R-:W2:Y:S04]  /*3ec60*/  LDL.LU R2, [R1+0x33bc] ;  /* 0x0033bc0001027983 */ /* 0x001ea80000300800 */
[----:B------:R-:W4:Y:S04]  /*3ec70*/  LDL R6, [R1+0x18a4] ;  /* 0x0018a40001067983 */ /* 0x000f280000100800 */
[----:B------:R-:W4:Y:S01]  /*3ec80*/  LDL R7, [R1+0x18a8] ;  /* 0x0018a80001077983 */ /* 0x000f220000100800 */
[----:B------:R-:W-:-:S02]  /*3ec90*/  ISETP.GE.AND P3, PT, R52, R4, PT ;  /* 0x000000043400720c */ /* 0x000fc40003f66270 */
[----:B---3--:R-:W-:-:S11]  /*3eca0*/  PRMT R30, RZ, 0x7610, R30 ;  /* 0x00007610ff1e7816 */ /* 0x008fd6000000001e */
        /* <DEDUP_REMOVED lines=61> */
[----:B--2---:R-:W-:Y:S02]  /*3f080*/  PRMT R2, RZ, 0x7610, R2 ;  /* 0x00007610ff027816 */ /* 0x004fe40000000002 */
[----:B0-----:R-:W-:-:S04]  /*3f090*/  @!P2 LOP3.LUT R7, R7, R6, RZ, 0x3c, !PT ;  /* 0x000000060707a212 */ /* 0x001fc800078e3cff */
[----:B------:R-:W-:-:S04]  /*3f0a0*/  @!P2 LOP3.LUT R6, R7, R6, RZ, 0x3c, !PT ;  /* 0x000000060706a212 */ /* 0x000fc800078e3cff */
[----:B------:R-:W-:-:S05]  /*3f0b0*/  @!P2 LOP3.LUT R7, R7, R6, RZ, 0x3c, !PT ;  /* 0x000000060707a212 */ /* 0x000fca00078e3cff */
[----:B------:R-:W2:Y:S04]  /*3f0c0*/  @!P2 LDG.E.U16 R2, desc[UR6][R6.64] ;  /* 0x000000060602a981 */ /* 0x000ea8000c1e1500 */
[----:B----4-:R0:W-:Y:S04]  /*3f0d0*/  STL [R1+0x50], R61 ;  /* 0x0000503d01007387 */ /* 0x0101e80000100800 */
[----:B0-----:R-:W4:Y:S04]  /*3f0e0*/  LDL R61, [R1+0x1980] ;  /* 0x00198000013d7983 */ /* 0x001f280000100800 */
        /* <DEDUP_REMOVED lines=38> */
[----:B------:R-:W3:Y:S01]  /*3f350*/  LDL R7, [R1+0x197c] ;  /* 0x00197c0001077983 */ /* 0x000ee20000100800 */
[----:B------:R-:W-:Y:S01]  /*3f360*/  PRMT R60, RZ, 0x7610, R60 ;  /* 0x00007610ff3c7816 */ /* 0x000fe2000000003c */
[----:B------:R-:W-:-:S02]  /*3f370*/  @!P0 IMAD.MOV.U32 R6, RZ, RZ, R61 ;  /* 0x000000ffff068224 */ /* 0x000fc400078e003d */
[----:B------:R-:W4:Y:S04]  /*3f380*/  LDL R61, [R1+0x1874] ;  /* 0x00187400013d7983 */ /* 0x000f280000100800 */
[----:B---3--:R0:W3:Y:S04]  /*3f390*/  @!P0 LDG.E.U16 R60, desc[UR6][R6.64] ;  /* 0x00000006063c8981 */ /* 0x0080e8000c1e1500 */
[----:B------:R-:W0:Y:S04]  /*3f3a0*/  LDL R6, [R1+0x1974] ;  /* 0x0019740001067983 */ /* 0x000e280000100800 */
[----:B------:R-:W0:Y:S01]  /*3f3b0*/  LDL R7, [R1+0x1978] ;  /* 0x0019780001077983 */ /* 0x000e220000100800 */
[----:B--2---:R-:W-:-:S02]  /*3f3c0*/  PRMT R2, RZ, 0x7610, R2 ;  /* 0x00007610ff027816 */ /* 0x004fc40000000002 */
[----:B0-----:R-:W-:-:S04]  /*3f3d0*/  @!P2 LOP3.LUT R7, R7, R6, RZ, 0x3c, !PT ;  /* 0x000000060707a212 */ /* 0x001fc800078e3cff */
[----:B------:R-:W-:-:S04]  /*3f3e0*/  @!P2 LOP3.LUT R6, R7, R6, RZ, 0x3c, !PT ;  /* 0x000000060706a212 */ /* 0x000fc800078e3cff */
[----:B------:R-:W-:-:S05]  /*3f3f0*/  @!P2 LOP3.LUT R7, R7, R6, RZ, 0x3c, !PT ;  /* 0x000000060707a212 */ /* 0x000fca00078e3cff */
[----:B------:R-:W2:Y:S04]  /*3f400*/  @!P2 LDG.E.U16 R2, desc[UR6][R6.64] ;  /* 0x000000060602a981 */ /* 0x000ea8000c1e1500 */
[----:B---3--:R0:W-:Y:S04]  /*3f410*/  STL [R1+0x34], R60 ;  /* 0x0000343c01007387 */ /* 0x0081e80000100800 */
[----:B0-----:R-:W3:Y:S04]  /*3f420*/  LDL R60, [R1+0x1878] ;  /* 0x00187800013c7983 */ /* 0x001ee80000100800 */
        /* <DEDUP_REMOVED lines=9> */
[----:B------:R-:W3:Y:S01]  /*3f4c0*/  LDL R7, [R1+0x18f4] ;  /* 0x0018f40001077983 */ /* 0x000ee20000100800 */
[----:B------:R-:W-:Y:S01]  /*3f4d0*/  PRMT R32, RZ, 0x7610, R32 ;  /* 0x00007610ff207816 */ /* 0x000fe20000000020 */
[----:B0-----:R-:W-:Y:S02]  /*3f4e0*/  @!P2 IMAD.MOV.U32 R6, RZ, RZ, R56 ;  /* 0x000000ffff06a224 */ /* 0x001fe400078e0038 */
[----:B----4-:R0:W-:Y:S01]  /*3f4f0*/  STL [R1+0x24], R26 ;  /* 0x0000241a01007387 */ /* 0x0101e20000100800 */
[----:B--2---:R-:W-:Y:S02]  /*3f500*/  PRMT R2, RZ, 0x7610, R2 ;  /* 0x00007610ff027816 */ /* 0x004fe40000000002 */
[----:B------:R-:W-:Y:S01]  /*3f510*/  PRMT R30, RZ, 0x7610, R30 ;  /* 0x00007610ff1e7816 */ /* 0x000fe2000000001e */
[----:B------:R-:W2:Y:S04]  /*3f520*/  LDL R56, [R1+0x17f4] ;  /* 0x0017f40001387983 */ /* 0x000ea80000100800 */
[----:B---3--:R1:W3:Y:S04]  /*3f530*/  @!P2 LDG.E.U16 R32, desc[UR6][R6.64] ;  /* 0x000000060620a981 */ /* 0x0082e8000c1e1500 */
[----:B0-----:R-:W4:Y:S04]  /*3f540*/  LDL R26, [R1+0x1800] ;  /* 0x00180000011a7983 */ /* 0x001f280000100800 */
[----:B------:R-:W1:Y:S04]  /*3f550*/  LDL R6, [R1+0x187c] ;  /* 0x00187c0001067983 */ /* 0x000e680000100800 */
[----:B------:R-:W1:Y:S02]  /*3f560*/  LDL R7, [R1+0x1880] ;  /* 0x0018800001077983 */ /* 0x000e640000100800 */
[----:B-1----:R-:W-:-:S04]  /*3f570*/  @!P0 LOP3.LUT R7, R7, R6, RZ, 0x3c, !PT ;  /* 0x0000000607078212 */ /* 0x002fc800078e3cff */
[----:B------:R-:W-:-:S04]  /*3f580*/  @!P0 LOP3.LUT R6, R7, R6, RZ, 0x3c, !PT ;  /* 0x0000000607068212 */ /* 0x000fc800078e3cff */
[----:B------:R-:W-:-:S05]  /*3f590*/  @!P0 LOP3.LUT R7, R7, R6, RZ, 0x3c, !PT ;  /* 0x0000000607078212 */ /* 0x000fca00078e3cff */
[----:B------:R0:W2:Y:S04]  /*3f5a0*/  @!P0 LDG.E.U16 R2, desc[UR6][R6.64] ;  /* 0x0000000606028981 */ /* 0x0000a8000c1e1500 */
[----:B---3--:R1:W-:Y:S01]  /*3f5b0*/  STL [R1+0x20], R32 ;  /* 0x0000202001007387 */ /* 0x0083e20000100800 */
[----:B0-----:R-:W-:Y:S02]  /*3f5c0*/  @!P2 IMAD.MOV.U32 R6, RZ, RZ, R60 ;  /* 0x000000ffff06a224 */ /* 0x001fe400078e003c */
[----:B------:R-:W-:Y:S01]  /*3f5d0*/  @!P2 IMAD.MOV.U32 R7, RZ, RZ, R61 ;  /* 0x000000ffff07a224 */ /* 0x000fe200078e003d */
[----:B-1----:R-:W3:Y:S04]  /*3f5e0*/  LDL R32, [R1+0x17f8] ;  /* 0x0017f80001207983 */ /* 0x002ee80000100800 */
[----:B------:R0:W3:Y:S04]  /*3f5f0*/  @!P2 LDG.E.U16 R30, desc[UR6][R6.64] ;  /* 0x00000006061ea981 */ /* 0x0000e8000c1e1500 */
[----:B--2---:R1:W-:Y:S04]  /*3f600*/  STL [R1+0x14], R2 ;  /* 0x0000140201007387 */ /* 0x0043e80000100800 */
[----:B-1----:R-:W2:Y:S04]  /*3f610*/  LDL.LU R2, [R1+0x338c] ;  /* 0x00338c0001027983 */ /* 0x002ea80000300800 */
[----:B------:R-:W3:Y:S01]  /*3f620*/  LDL R7, [R1+0x17fc] ;  /* 0x0017fc0001077983 */ /* 0x000ee20000100800 */
[----:B0-----:R-:W-:-:S02]  /*3f630*/  LOP3.LUT R6, R31, 0x40, RZ, 0xfc, !PT ;  /* 0x000000401f067812 */ /* 0x001fc400078efcff */
[----:B------:R-:W-:Y:S01]  /*3f640*/  PRMT R25, RZ, 0x7610, R25 ;  /* 0x00007610ff197816 */ /* 0x000fe20000000019 */
[----:B------:R-:W2:Y:S04]  /*3f650*/  LDL R61, [R1+0x177c] ;  /* 0x00177c00013d7983 */ /* 0x000ea80000100800 */
[----:B------:R-:W2:Y:S01]  /*3f660*/  LDL R60, [R1+0x1780] ;  /* 0x00178000013c7983 */ /* 0x000ea20000100800 */
[----:B------:R-:W-:Y:S01]  /*3f670*/  ISETP.GE.AND P1, PT, R6, R4, PT ;  /* 0x000000040600720c */ /* 0x000fe20003f26270 */
[----:B----4-:R-:W-:Y:S01]  /*3f680*/  @!P0 IMAD.MOV.U32 R6, RZ, RZ, R26 ;  /* 0x000000ffff068224 */ /* 0x010fe200078e001a */
[----:B------:R-:W-:Y:S01]  /*3f690*/  PRMT R0, RZ, 0x7610, R0 ;  /* 0x00007610ff007816 */ /* 0x000fe20000000000 */
[----:B------:R-:W4:Y:S04]  /*3f6a0*/  LDL R31, [R1+0x1774] ;  /* 0x00177400011f7983 */ /* 0x000f280000100800 */
[----:B---3--:R0:W3:Y:S04]  /*3f6b0*/  @!P0 LDG.E.U16 R25, desc[UR6][R6.64] ;  /* 0x0000000606198981 */ /* 0x0080e8000c1e1500 */
[----:B------:R1:W-:Y:S01]  /*3f6c0*/  STL [R1+0x10], R30 ;  /* 0x0000101e01007387 */ /* 0x0003e20000100800 */
[----:B------:R-:W-:-:S03]  /*3f6d0*/  PRMT R59, RZ, 0x7610, R59 ;  /* 0x00007610ff3b7816 */ /* 0x000fc6000000003b */
[----:B------:R-:W4:Y:S01]  /*3f6e0*/  LDL R26, [R1+0x176c] ;  /* 0x00176c00011a7983 */ /* 0x000f220000100800 */
[----:B0-----:R-:W-:Y:S02]  /*3f6f0*/  @!P2 IMAD.MOV.U32 R6, RZ, RZ, R32 ;  /* 0x000000ffff06a224 */ /* 0x001fe400078e0020 */
[----:B------:R-:W-:Y:S01]  /*3f700*/  @!P2 IMAD.MOV.U32 R7, RZ, RZ, R56 ;  /* 0x000000ffff07a224 */ /* 0x000fe200078e0038 */
[----:B-1----:R-:W4:Y:S04]  /*3f710*/  LDL R30, [R1+0x1778] ;  /* 0x00177800011e7983 */ /* 0x002f280000100800 */
[----:B------:R2:W4:Y:S02]  /*3f720*/  @!P2 LDG.E.U16 R0, desc[UR6][R6.64] ;  /* 0x000000060600a981 */ /* 0x000524000c1e1500 */
[----:B--2---:R-:W-:-:S02]  /*3f730*/  @!P0 IMAD.MOV.U32 R6, RZ, RZ, R60 ;  /* 0x000000ffff068224 */ /* 0x004fc400078e003c */
[----:B------:R-:W-:-:S05]  /*3f740*/  @!P0 IMAD.MOV.U32 R7, RZ, RZ, R61 ;  /* 0x000000ffff078224 */ /* 0x000fca00078e003d */
[----:B------:R4:W2:Y:S04]  /*3f750*/  @!P0 LDG.E.U16 R59, desc[UR6][R6.64] ;  /* 0x00000006063b8981 */ /* 0x0008a8000c1e1500 */
[----:B---3--:R0:W-:Y:S04]  /*3f760*/  STL [R1+0x4], R25 ;  /* 0x0000041901007387 */ /* 0x0081e80000100800 */
[----:B------:R-:W3:Y:S04]  /*3f770*/  LDL R56, [R1+0x16fc] ;  /* 0x0016fc0001387983 */ /* 0x000ee80000100800 */
[----:B------:R-:W3:Y:S04]  /*3f780*/  LDL R32, [R1+0x1700] ;  /* 0x0017000001207983 */ /* 0x000ee80000100800 */
[----:B0-----:R-:W3:Y:S01]  /*3f790*/  LDL R25, [R1+0x1770] ;  /* 0x0017700001197983 */ /* 0x001ee20000100800 */
[----:B------:R-:W-:Y:S01]  /*3f7a0*/  PRMT R58, RZ, 0x7610, R58 ;  /* 0x00007610ff3a7816 */ /* 0x000fe2000000003a */
[----:B----4-:R-:W-:-:S02]  /*3f7b0*/  @!P2 IMAD.MOV.U32 R6, RZ, RZ, R30 ;  /* 0x000000ffff06a224 */ /* 0x010fc400078e001e */
[----:B------:R-:W-:Y:S01]  /*3f7c0*/  @!P2 IMAD.MOV.U32 R7, RZ, RZ, R31 ;  /* 0x000000ffff07a224 */ /* 0x000fe200078e001f */
[----:B------:R-:W-:Y:S01]  /*3f7d0*/  PRMT R57, RZ, 0x7610, R57 ;  /* 0x00007610ff397816 */ /* 0x000fe20000000039 */
[----:B------:R-:W-:Y:S04]  /*3f7e0*/  STL [R1+0x3314], R0 ;  /* 0x0033140001007387 */ /* 0x000fe80000100800 */
[----:B------:R0:W4:Y:S02]  /*3f7f0*/  @!P2 LDG.E.U16 R58, desc[UR6][R6.64] ;  /* 0x00000006063aa981 */ /* 0x000124000c1e1500 */
[----:B0-----:R-:W-:Y:S02]  /*3f800*/  @!P1 IMAD.MOV.U32 R7, RZ, RZ, R26 ;  /* 0x000000ffff079224 */ /* 0x001fe400078e001a */
[----:B--2---:R0:W-:Y:S04]  /*3f810*/  STL [R1+0x3318], R59 ;  /* 0x0033183b01007387 */ /* 0x0041e80000100800 */
[----:B------:R-:W2:Y:S04]  /*3f820*/  LDL R31, [R1+0x16f4] ;  /* 0x0016f400011f7983 */ /* 0x000ea80000100800 */
[----:B------:R-:W2:Y:S01]  /*3f830*/  LDL R30, [R1+0x16f8] ;  /* 0x0016f800011e7983 */ /* 0x000ea20000100800 */
[----:B------:R-:W-:Y:S01]  /*3f840*/  PRMT R55, RZ, 0x7610, R55 ;  /* 0x00007610ff377816 */ /* 0x000fe20000000037 */
[----:B---3--:R-:W-:-:S05]  /*3f850*/  @!P1 IMAD.MOV.U32 R6, RZ, RZ, R25 ;  /* 0x000000ffff069224 */ /* 0x008fca00078e0019 */
[----:B------:R1:W3:Y:S02]  /*3f860*/  @!P1 LDG.E.U16 R57, desc[UR6][R6.64] ;  /* 0x0000000606399981 */ /* 0x0002e4000c1e1500 */
[----:B-1----:R-:W-:Y:S02]  /*3f870*/  @!P0 IMAD.MOV.U32 R6, RZ, RZ, R32 ;  /* 0x000000ffff068224 */ /* 0x002fe400078e0020 */
[----:B------:R-:W-:-:S05]  /*3f880*/  @!P0 IMAD.MOV.U32 R7, RZ, RZ, R56 ;  /* 0x000000ffff078224 */ /* 0x000fca00078e0038 */
[----:B------:R2:W3:Y:S04]  /*3f890*/  @!P0 LDG.E.U16 R55, desc[UR6][R6.64] ;  /* 0x0000000606378981 */ /* 0x0004e8000c1e1500 */
[----:B----4-:R-:W-:Y:S04]  /*3f8a0*/  STL [R1+0x331c], R58 ;  /* 0x00331c3a01007387 */ /* 0x010fe80000100800 */
[----:B------:R-:W4:Y:S04]  /*3f8b0*/  LDL R26, [R1+0x16ec] ;  /* 0x0016ec00011a7983 */ /* 0x000f280000100800 */
[----:B------:R-:W4:Y:S01]  /*3f8c0*/  LDL R25, [R1+0x16f0] ;  /* 0x0016f00001197983 */ /* 0x000f220000100800 */
[----:B------:R-:W-:Y:S01]  /*3f8d0*/  PRMT R54, RZ, 0x7610, R54 ;  /* 0x00007610ff367816 */ /* 0x000fe20000000036 */
[----:B--2---:R-:W-:-:S02]  /*3f8e0*/  @!P2 IMAD.MOV.U32 R6, RZ, RZ, R30 ;  /* 0x000000ffff06a224 */ /* 0x004fc400078e001e */
[----:B------:R-:W-:-:S05]  /*3f8f0*/  @!P2 IMAD.MOV.U32 R7, RZ, RZ, R31 ;  /* 0x000000ffff07a224 */ /* 0x000fca00078e001f */
[----:B------:R4:W2:Y:S04]  /*3f900*/  @!P2 LDG.E.U16 R54, desc[UR6][R6.64] ;  /* 0x000000060636a981 */ /* 0x0008a8000c1e1500 */
[----:B---3--:R1:W-:Y:S04]  /*3f910*/  STL [R1+0x3320], R57 ;  /* 0x0033203901007387 */ /* 0x0083e80000100800 */
[----:B0-----:R-:W3:Y:S04]  /*3f920*/  LDL R59, [R1+0x167c] ;  /* 0x00167c00013b7983 */ /* 0x001ee80000100800 */
[----:B------:R-:W3:Y:S04]  /*3f930*/  LDL R56, [R1+0x1674] ;  /* 0x0016740001387983 */ /* 0x000ee80000100800 */
[----:B------:R-:W3:Y:S04]  /*3f940*/  LDL R32, [R1+0x1678] ;  /* 0x0016780001207983 */ /* 0x000ee80000100800 */
[----:B-1----:R-:W3:Y:S04]  /*3f950*/  LDL R57, [R1+0x1680] ;  /* 0x0016800001397983 */ /* 0x002ee80000100800 */
[----:B------:R-:W-:Y:S04]  /*3f960*/  STL [R1+0x3324], R55 ;  /* 0x0033243701007387 */ /* 0x000fe80000100800 */
[----:B------:R-:W3:Y:S04]  /*3f970*/  LDL R31, [R1+0x166c] ;  /* 0x00166c00011f7983 */ /* 0x000ee80000100800 */
[----:B------:R-:W3:Y:S01]  /*3f980*/  LDL R30, [R1+0x1670] ;  /* 0x00167000011e7983 */ /* 0x000ee20000100800 */
[----:B------:R-:W-:Y:S01]  /*3f990*/  PRMT R53, RZ, 0x7610, R53 ;  /* 0x00007610ff357816 */ /* 0x000fe20000000035 */
[----:B----4-:R-:W-:-:S02]  /*3f9a0*/  @!P1 IMAD.MOV.U32 R6, RZ, RZ, R25 ;  /* 0x000000ffff069224 */ /* 0x010fc400078e0019 */
[----:B------:R-:W-:Y:S01]  /*3f9b0*/  @!P1 IMAD.MOV.U32 R7, RZ, RZ, R26 ;  /* 0x000000ffff079224 */ /* 0x000fe200078e001a */
[----:B------:R-:W-:-:S04]  /*3f9c0*/  PRMT R51, RZ, 0x7610, R51 ;  /* 0x00007610ff337816 */ /* 0x000fc80000000033 */
[----:B------:R3:W4:Y:S04]  /*3f9d0*/  @!P1 LDG.E.U16 R53, desc[UR6][R6.64] ;  /* 0x0000000606359981 */ /* 0x000728000c1e1500 */
[----:B--2---:R-:W-:Y:S04]  /*3f9e0*/  STL [R1+0x3328], R54 ;  /* 0x0033283601007387 */ /* 0x004fe80000100800 */
[----:B------:R-:W2:Y:S04]  /*3f9f0*/  LDL R26, [R1+0x15fc] ;  /* 0x0015fc00011a7983 */ /* 0x000ea80000100800 */
[----:B------:R-:W2:Y:S01]  /*3fa00*/  LDL R25, [R1+0x1600] ;  /* 0x0016000001197983 */ /* 0x000ea20000100800 */
[----:B------:R-:W-:-:S02]  /*3fa10*/  PRMT R50, RZ, 0x7610, R50 ;  /* 0x00007610ff327816 */ /* 0x000fc40000000032 */
[----:B------:R-:W-:Y:S01]  /*3fa20*/  PRMT R49, RZ, 0x7610, R49 ;  /* 0x00007610ff317816 */ /* 0x000fe20000000031 */
[----:B---3--:R-:W-:Y:S02]  /*3fa30*/  @!P0 IMAD.MOV.U32 R7, RZ, RZ, R59 ;  /* 0x000000ffff078224 */ /* 0x008fe400078e003b */
[----:B------:R-:W-:-:S05]  /*3fa40*/  @!P0 IMAD.MOV.U32 R6, RZ, RZ, R57 ;  /* 0x000000ffff068224 */ /* 0x000fca00078e0039 */
[----:B------:R0:W3:Y:S02]  /*3fa50*/  @!P0 LDG.E.U16 R51, desc[UR6][R6.64] ;  /* 0x0000000606338981 */ /* 0x0000e4000c1e1500 */
[----:B0-----:R-:W-:Y:S02]  /*3fa60*/  @!P2 IMAD.MOV.U32 R6, RZ, RZ, R32 ;  /* 0x000000ffff06a224 */ /* 0x001fe400078e0020 */
[----:B------:R-:W-:-:S05]  /*3fa70*/  @!P2 IMAD.MOV.U32 R7, RZ, RZ, R56 ;  /* 0x000000ffff07a224 */ /* 0x000fca00078e0038 */
[----:B------:R0:W3:Y:S02]  /*3fa80*/  @!P2 LDG.E.U16 R50, desc[UR6][R6.64] ;  /* 0x000000060632a981 */ /* 0x0000e4000c1e1500 */
[----:B0-----:R-:W-:Y:S02]  /*3fa90*/  @!P1 IMAD.MOV.U32 R6, RZ, RZ, R30 ;  /* 0x000000ffff069224 */ /* 0x001fe400078e001e */
[----:B------:R-:W-:-:S05]  /*3faa0*/  @!P1 IMAD.MOV.U32 R7, RZ, RZ, R31 ;  /* 0x000000ffff079224 */ /* 0x000fca00078e001f */
[----:B------:R2:W3:Y:S01]  /*3fab0*/  @!P1 LDG.E.U16 R49, desc[UR6][R6.64] ;  /* 0x0000000606319981 */ /* 0x0004e2000c1e1500 */
[----:B------:R-:W-:-:S03]  /*3fac0*/  PRMT R47, RZ, 0x7610, R47 ;  /* 0x00007610ff2f7816 */ /* 0x000fc6000000002f */
[----:B----4-:R-:W-:Y:S01]  /*3fad0*/  STL [R1+0x332c], R53 ;  /* 0x00332c3501007387 */ /* 0x010fe20000100800 */
[----:B--2---:R-:W-:Y:S02]  /*3fae0*/  @!P0 IMAD.MOV.U32 R6, RZ, RZ, R25 ;  /* 0x000000ffff068224 */ /* 0x004fe400078e0019 */
[----:B------:R-:W-:-:S05]  /*3faf0*/  @!P0 IMAD.MOV.U32 R7, RZ, RZ, R26 ;  /* 0x000000ffff078224 */ /* 0x000fca00078e001a */
[----:B------:R-:W2:Y:S04]  /*3fb00*/  @!P0 LDG.E.U16 R47, desc[UR6][R6.64] ;  /* 0x00000006062f8981 */ /* 0x000ea8000c1e1500 */
[----:B---3--:R0:W-:Y:S04]  /*3fb10*/  STL [R1+0x3330], R51 ;  /* 0x0033303301007387 */ /* 0x0081e80000100800 */
[----:B------:R-:W3:Y:S04]  /*3fb20*/  LDL R32, [R1+0x15f8] ;  /* 0x0015f80001207983 */ /* 0x000ee80000100800 */
[----:B0-----:R-:W4:Y:S04]  /*3fb30*/  LDL R51, [R1+0x15f4] ;  /* 0x0015f40001337983 */ /* 0x001f280000100800 */
[----:B------:R-:W-:Y:S04]  /*3fb40*/  STL [R1+0x3334], R50 ;  /* 0x0033343201007387 */ /* 0x000fe80000100800 */
[----:B------:R-:W4:Y:S04]  /*3fb50*/  LDL R31, [R1+0x15ec] ;  /* 0x0015ec00011f7983 */ /* 0x000f280000100800 */
[----:B------:R-:W4:Y:S04]  /*3fb60*/  LDL R30, [R1+0x15f0] ;  /* 0x0015f000011e7983 */ /* 0x000f280000100800 */
[----:B------:R-:W-:Y:S04]  /*3fb70*/  STL [R1+0x3338], R49 ;  /* 0x0033383101007387 */ /* 0x000fe80000100800 */
[----:B------:R-:W4:Y:S04]  /*3fb80*/  LDL R56, [R1+0x157c] ;  /* 0x00157c0001387983 */ /* 0x000f280000100800 */
[----:B------:R-:W4:Y:S04]  /*3fb90*/  LDL R53, [R1+0x1580] ;  /* 0x0015800001357983 */ /* 0x000f280000100800 */
[----:B------:R-:W4:Y:S04]  /*3fba0*/  LDL R26, [R1+0x1574] ;  /* 0x00157400011a7983 */ /* 0x000f280000100800 */
[----:B------:R-:W4:Y:S01]  /*3fbb0*/  LDL R25, [R1+0x1578] ;  /* 0x0015780001197983 */ /* 0x000f220000100800 */
[----:B------:R-:W-:-:S03]  /*3fbc0*/  PRMT R46, RZ, 0x7610, R46 ;  /* 0x00007610ff2e7816 */ /* 0x000fc6000000002e */
[----:B--2---:R-:W-:Y:S01]  /*3fbd0*/  STL [R1+0x333c], R47 ;  /* 0x00333c2f01007387 */ /* 0x004fe20000100800 */
[----:B------:R-:W-:Y:S02]  /*3fbe0*/  PRMT R45, RZ, 0x7610, R45 ;  /* 0x00007610ff2d7816 */ /* 0x000fe4000000002d */
[----:B------:R-:W-:Y:S01]  /*3fbf0*/  PRMT R43, RZ, 0x7610, R43 ;  /* 0x00007610ff2b7816 */ /* 0x000fe2000000002b */
[----:B---3--:R-:W-:Y:S02]  /*3fc00*/  @!P2 IMAD.MOV.U32 R6, RZ, RZ, R32 ;  /* 0x000000ffff06a224 */ /* 0x008fe400078e0020 */
[----:B------:R-:W2:Y:S01]  /*3fc10*/  LDL R32, [R1+0x1570] ;  /* 0x0015700001207983 */ /* 0x000ea20000100800 */
[----:B----4-:R-:W-:-:S03]  /*3fc20*/  @!P2 IMAD.MOV.U32 R7, RZ, RZ, R51 ;  /* 0x000000ffff07a224 */ /* 0x010fc600078e0033 */
[----:B------:R-:W3:Y:S04]  /*3fc30*/  LDL R51, [R1+0x156c] ;  /* 0x00156c0001337983 */ /* 0x000ee80000100800 */
[----:B------:R0:W4:Y:S02]  /*3fc40*/  @!P2 LDG.E.U16 R46, desc[UR6][R6.64] ;  /* 0x00000006062ea981 */ /* 0x000124000c1e1500 */
[----:B0-----:R-:W-:Y:S02]  /*3fc50*/  @!P1 IMAD.MOV.U32 R6, RZ, RZ, R30 ;  /* 0x000000ffff069224 */ /* 0x001fe400078e001e */
[----:B------:R-:W-:-:S05]  /*3fc60*/  @!P1 IMAD.MOV.U32 R7, RZ, RZ, R31 ;  /* 0x000000ffff079224 */ /* 0x000fca00078e001f */
[----:B------:R0:W4:Y:S02]  /*3fc70*/  @!P1 LDG.E.U16 R45, desc[UR6][R6.64] ;  /* 0x00000006062d9981 */ /* 0x000124000c1e1500 */
[----:B0-----:R-:W-:Y:S02]  /*3fc80*/  @!P0 IMAD.MOV.U32 R6, RZ, RZ, R53 ;  /* 0x000000ffff068224 */ /* 0x001fe400078e0035 */
[----:B------:R-:W-:-:S05]  /*3fc90*/  @!P0 IMAD.MOV.U32 R7, RZ, RZ, R56 ;  /* 0x000000ffff078224 */ /* 0x000fca00078e0038 */
[----:B------:R0:W4:Y:S01]  /*3fca0*/  @!P0 LDG.E.U16 R43, desc[UR6][R6.64] ;  /* 0x00000006062b8981 */ /* 0x000122000c1e1500 */
[----:B------:R-:W-:Y:S02]  /*3fcb0*/  PRMT R42, RZ, 0x7610, R42 ;  /* 0x00007610ff2a7816 */ /* 0x000fe4000000002a */
[----:B------:R-:W-:Y:S01]  /*3fcc0*/  PRMT R41, RZ, 0x7610, R41 ;  /* 0x00007610ff297816 */ /* 0x000fe20000000029 */
[----:B0-----:R-:W-:Y:S02]  /*3fcd0*/  @!P2 IMAD.MOV.U32 R6, RZ, RZ, R25 ;  /* 0x000000ffff06a224 */ /* 0x001fe400078e0019 */
[----:B------:R-:W-:-:S05]  /*3fce0*/  @!P2 IMAD.MOV.U32 R7, RZ, RZ, R26 ;  /* 0x000000ffff07a224 */ /* 0x000fca00078e001a */
[----:B------:R2:W4:Y:S02]  /*3fcf0*/  @!P2 LDG.E.U16 R42, desc[UR6][R6.64] ;  /* 0x00000006062aa981 */ /* 0x000524000c1e1500 */
[----:B--2---:R-:W-:Y:S02]  /*3fd00*/  @!P1 IMAD.MOV.U32 R6, RZ, RZ, R32 ;  /* 0x000000ffff069224 */ /* 0x004fe400078e0020 */
[----:B---3--:R-:W-:-:S05]  /*3fd10*/  @!P1 IMAD.MOV.U32 R7, RZ, RZ, R51 ;  /* 0x000000ffff079224 */ /* 0x008fca00078e0033 */
[----:B------:R-:W2:Y:S04]  /*3fd20*/  @!P1 LDG.E.U16 R41, desc[UR6][R6.64] ;  /* 0x0000000606299981 */ /* 0x000ea8000c1e1500 */
[----:B----4-:R-:W-:Y:S04]  /*3fd30*/  STL [R1+0x3340], R46 ;  /* 0x0033402e01007387 */ /* 0x010fe80000100800 */
[----:B------:R-:W3:Y:S04]  /*3fd40*/  LDL R31, [R1+0x14fc] ;  /* 0x0014fc00011f7983 */ /* 0x000ee80000100800 */
[----:B------:R-:W4:Y:S04]  /*3fd50*/  LDL R30, [R1+0x1500] ;  /* 0x00150000011e7983 */ /* 0x000f280000100800 */
[----:B------:R-:W-:Y:S04]  /*3fd60*/  STL [R1+0x3344], R45 ;  /* 0x0033442d01007387 */ /* 0x000fe80000100800 */
[----:B------:R-:W-:Y:S04]  /*3fd70*/  STL [R1+0x3348], R43 ;  /* 0x0033482b01007387 */ /* 0x000fe80000100800 */
[----:B------:R-:W3:Y:S04]  /*3fd80*/  LDL R26, [R1+0x14f4] ;  /* 0x0014f400011a7983 */ /* 0x000ee80000100800 */
[----:B------:R-:W3:Y:S04]  /*3fd90*/  LDL R25, [R1+0x14f8] ;  /* 0x0014f80001197983 */ /* 0x000ee80000100800 */
[----:B------:R-:W-:Y:S04]  /*3fda0*/  STL [R1+0x334c], R42 ;  /* 0x00334c2a01007387 */ /* 0x000fe80000100800 */
[----:B------:R-:W3:Y:S04]  /*3fdb0*/  LDL R59, [R1+0x14ec] ;  /* 0x0014ec00013b7983 */ /* 0x000ee80000100800 */
[----:B------:R-:W3:Y:S01]  /*3fdc0*/  LDL R32, [R1+0x14f0] ;  /* 0x0014f00001207983 */ /* 0x000ee20000100800 */
[----:B------:R-:W-:-:S03]  /*3fdd0*/  PRMT R39, RZ, 0x7610, R39 ;  /* 0x00007610ff277816 */ /* 0x000fc60000000027 */
[----:B--2---:R0:W-:Y:S04]  /*3fde0*/  STL [R1+0x3350], R41 ;  /* 0x0033502901007387 */ /* 0x0041e80000100800 */
[----:B------:R-:W2:Y:S04]  /*3fdf0*/  LDL R57, [R1+0x147c] ;  /* 0x00147c0001397983 */ /* 0x000ea80000100800 */
[----:B------:R-:W2:Y:S01]  /*3fe00*/  LDL R56, [R1+0x1480] ;  /* 0x0014800001387983 */ /* 0x000ea20000100800 */
[----:B----4-:R-:W-:Y:S02]  /*3fe10*/  @!P0 IMAD.MOV.U32 R6, RZ, RZ, R30 ;  /* 0x000000ffff068224 */ /* 0x010fe400078e001e */
[----:B---3--:R-:W-:Y:S01]  /*3fe20*/  @!P0 IMAD.MOV.U32 R7, RZ, RZ, R31 ;  /* 0x000000ffff078224 */ /* 0x008fe200078e001f */
[----:B------:R-:W3:Y:S04]  /*3fe30*/  LDL R30, [R1+0x1478] ;  /* 0x00147800011e7983 */ /* 0x000ee80000100800 */
[----:B------:R-:W4:Y:S04]  /*3fe40*/  LDL R31, [R1+0x1474] ;  /* 0x00147400011f7983 */ /* 0x000f280000100800 */
[----:B------:R-:W4:Y:S04]  /*3fe50*/  LDL R53, [R1+0x146c] ;  /* 0x00146c0001357983 */ /* 0x000f280000100800 */
[----:B------:R-:W4:Y:S04]  /*3fe60*/  LDL R51, [R1+0x1470] ;  /* 0x0014700001337983 */ /* 0x000f280000100800 */
[----:B------:R1:W4:Y:S01]  /*3fe70*/  @!P0 LDG.E.U16 R39, desc[UR6][R6.64] ;  /* 0x0000000606278981 */ /* 0x000322000c1e1500 */
[----:B------:R-:W-:-:S02]  /*3fe80*/  PRMT R38, RZ, 0x7610, R38 ;  /* 0x00007610ff267816 */ /* 0x000fc40000000026 */
[----:B------:R-:W-:Y:S01]  /*3fe90*/  PRMT R37, RZ, 0x7610, R37 ;  /* 0x00007610ff257816 */ /* 0x000fe20000000025 */
[----:B0-----:R-:W4:Y:S01]  /*3fea0*/  LDL R41, [R1+0x13f4] ;  /* 0x0013f40001297983 */ /* 0x001f220000100800 */
[----:B------:R-:W-:Y:S02]  /*3feb0*/  PRMT R35, RZ, 0x7610, R35 ;  /* 0x00007610ff237816 */ /* 0x000fe40000000023 */
[----:B------:R-:W-:Y:S02]  /*3fec0*/  PRMT R34, RZ, 0x7610, R34 ;  /* 0x00007610ff227816 */ /* 0x000fe40000000022 */
[----:B------:R-:W-:Y:S02]  /*3fed0*/  PRMT R33, RZ, 0x7610, R33 ;  /* 0x00007610ff217816 */ /* 0x000fe40000000021 */
[----:B------:R-:W-:Y:S02]  /*3fee0*/  PRMT R23, RZ, 0x7610, R23 ;  /* 0x00007610ff177816 */ /* 0x000fe40000000017 */
[----:B------:R-:W-:-:S02]  /*3fef0*/  PRMT R22, RZ, 0x7610, R22 ;  /* 0x00007610ff167816 */ /* 0x000fc40000000016 */
[----:B------:R-:W-:Y:S02]  /*3ff00*/  PRMT R21, RZ, 0x7610, R21 ;  /* 0x00007610ff157816 */ /* 0x000fe40000000015 */
        /* <DEDUP_REMOVED lines=8> */
[----:B------:R-:W-:Y:S01]  /*3ff90*/  PRMT R12, RZ, 0x7610, R12 ;  /* 0x00007610ff0c7816 */ /* 0x000fe2000000000c */
[----:B------:R-:W4:Y:S01]  /*3ffa0*/  LDL R60, [R1+0x116c] ;  /* 0x00116c00013c7983 */ /* 0x000f220000100800 */
[----:B-1----:R-:W-:Y:S02]  /*3ffb0*/  @!P2 IMAD.MOV.U32 R7, RZ, RZ, R26 ;  /* 0x000000ffff07a224 */ /* 0x002fe400078e001a */
[----:B------:R-:W-:Y:S01]  /*3ffc0*/  @!P2 IMAD.MOV.U32 R6, RZ, RZ, R25 ;  /* 0x000000ffff06a224 */ /* 0x000fe200078e0019 */
[----:B------:R-:W4:Y:S04]  /*3ffd0*/  LDL R26, [R1+0x13fc] ;  /* 0x0013fc00011a7983 */ /* 0x000f280000100800 */
[----:B------:R-:W4:Y:S04]  /*3ffe0*/  LDL R25, [R1+0x1400] ;  /* 0x0014000001197983 */ /* 0x000f280000100800 */
[----:B------:R0:W4:Y:S02]  /*3fff0*/  @!P2 LDG.E.U16 R38, desc[UR6][R6.64] ;  /* 0x000000060626a981 */ /* 0x000124000c1e1500 */
[----:B0-----:R-:W-:-:S02]  /*40000*/  @!P1 IMAD.MOV.U32 R7, RZ, RZ, R59 ;  /* 0x000000ffff079224 */ /* 0x001fc400078e003b */
[----:B------:R-:W-:Y:S01]  /*40010*/  @!P1 IMAD.MOV.U32 R6, RZ, RZ, R32 ;  /* 0x000000ffff069224 */ /* 0x000fe200078e0020 */
[----:B------:R-:W4:Y:S04]  /*40020*/  LDL R59, [R1+0x1170] ;  /* 0x00117000013b7983 */ /* 0x000f280000100800 */
[----:B------:R-:W4:Y:S04]  /*40030*/  LDL R32, [R1+0x13f8] ;  /* 0x0013f80001207983 */ /* 0x000f280000100800 */
[----:B------:R2:W4:Y:S02]  /*40040*/  @!P1 LDG.E.U16 R37, desc[UR6][R6.64] ;  /* 0x0000000606259981 */ /* 0x000524000c1e1500 */
[----:B--2---:R-:W-:-:S02]  /*40050*/  @!P0 IMAD.MOV.U32 R7, RZ, RZ, R57 ;  /* 0x000000ffff078224 */ /* 0x004fc400078e0039 */
[----:B------:R-:W-:Y:S01]  /*40060*/  @!P0 IMAD.MOV.U32 R6, RZ, RZ, R56 ;  /* 0x000000ffff068224 */ /* 0x000fe200078e0038 */
[----:B------:R-:W2:Y:S04]  /*40070*/  LDL R57, [R1+0x1374] ;  /* 0x0013740001397983 */ /* 0x000ea80000100800 */
[----:B------:R-:W2:Y:S04]  /*40080*/  LDL R56, [R1+0x1378] ;  /* 0x0013780001387983 */ /* 0x000ea80000100800 */
[----:B------:R3:W2:Y:S02]  /*40090*/  @!P0 LDG.E.U16 R35, desc[UR6][R6.64] ;  /* 0x0000000606238981 */ /* 0x0006a4000c1e1500 */
[----:B---3--:R-:W-:-:S02]  /*400a0*/  @!P2 IMAD.MOV.U32 R6, RZ, RZ, R30 ;  /* 0x000000ffff06a224 */ /* 0x008fc400078e001e */
[----:B----4-:R-:W-:Y:S01]  /*400b0*/  @!P2 IMAD.MOV.U32 R7, RZ, RZ, R31 ;  /* 0x000000ffff07a224 */ /* 0x010fe200078e001f */
[----:B------:R-:W3:Y:S04]  /*400c0*/  LDL R30, [R1+0x13f0] ;  /* 0x0013f000011e7983 */ /* 0x000ee80000100800 */
[----:B------:R-:W4:Y:S04]  /*400d0*/  LDL R31, [R1+0x13ec] ;  /* 0x0013ec00011f7983 */ /* 0x000f280000100800 */
[----:B------:R0:W2:Y:S02]  /*400e0*/  @!P2 LDG.E.U16 R34, desc[UR6][R6.64] ;  /* 0x000000060622a981 */ /* 0x0000a4000c1e1500 */
[----:B0-----:R-:W-:-:S02]  /*400f0*/  @!P1 IMAD.MOV.U32 R6, RZ, RZ, R51 ;  /* 0x000000ffff069224 */ /* 0x001fc400078e0033 */
[----:B------:R-:W-:Y:S01]  /*40100*/  @!P1 IMAD.MOV.U32 R7, RZ, RZ, R53 ;  /* 0x000000ffff079224 */ /* 0x000fe200078e0035 */
[----:B------:R-:W2:Y:S04]  /*40110*/  LDL R51, [R1+0x1300] ;  /* 0x0013000001337983 */ /* 0x000ea80000100800 */
[----:B------:R-:W2:Y:S04]  /*40120*/  LDL R53, [R1+0x12fc] ;  /* 0x0012fc0001357983 */ /* 0x000ea80000100800 */
        /* <DEDUP_REMOVED lines=15> */
[----:B------:R2:W4:Y:S02]  /*40220*/  @!P1 LDG.E.U16 R21, desc[UR6][R6.64] ;  /* 0x0000000606159981 */ /* 0x000524000c1e1500 */
[----:B--2---:R-:W-:-:S02]  /*40230*/  @!P0 IMAD.MOV.U32 R6, RZ, RZ, R25 ;  /* 0x000000ffff068224 */ /* 0x004fc400078e0019 */
        /* <DEDUP_REMOVED lines=37> */
[----:B------:R-:W3:Y:S04]  /*40490*/  LDL R31, [R1+0x117c] ;  /* 0x00117c00011f7983 */ /* 0x000ee80000100800 */
[----:B------:R0:W4:Y:S02]  /*404a0*/  @!P2 LDG.E.U16 R13, desc[UR6][R6.64] ;  /* 0x00000006060da981 */ /* 0x000124000c1e1500 */
[----:B0-----:R-:W-:-:S02]  /*404b0*/  @!P1 IMAD.MOV.U32 R6, RZ, RZ, R56 ;  /* 0x000000ffff069224 */ /* 0x001fc400078e0038 */
[----:B------:R-:W-:Y:S01]  /*404c0*/  @!P1 IMAD.MOV.U32 R7, RZ, RZ, R57 ;  /* 0x000000ffff079224 */ /* 0x000fe200078e0039 */
[----:B------:R-:W-:Y:S01]  /*404d0*/  PRMT R11, RZ, 0x7610, R11 ;  /* 0x00007610ff0b7816 */ /* 0x000fe2000000000b */
[----:B------:R-:W4:Y:S04]  /*404e0*/  LDL R57, [R1+0x10fc] ;  /* 0x0010fc0001397983 */ /* 0x000f280000100800 */
[----:B------:R2:W4:Y:S04]  /*404f0*/  @!P1 LDG.E.U16 R12, desc[UR6][R6.64] ;  /* 0x00000006060c9981 */ /* 0x000528000c1e1500 */
[----:B------:R-:W4:Y:S01]  /*40500*/  LDL R56, [R1+0x1100] ;  /* 0x0011000001387983 */ /* 0x000f220000100800 */
[----:B--2---:R-:W-:-:S02]  /*40510*/  @!P0 IMAD.MOV.U32 R6, RZ, RZ, R25 ;  /* 0x000000ffff068224 */ /* 0x004fc400078e0019 */
[----:B------:R-:W-:Y:S01]  /*40520*/  @!P0 IMAD.MOV.U32 R7, RZ, RZ, R26 ;  /* 0x000000ffff078224 */ /* 0x000fe200078e001a */
[----:B------:R-:W2:Y:S04]  /*40530*/  LDL R25, [R1+0x1178] ;  /* 0x0011780001197983 */ /* 0x000ea80000100800 */
[----:B------:R-:W4:Y:S04]  /*40540*/  LDL R26, [R1+0x1174] ;  /* 0x00117400011a7983 */ /* 0x000f280000100800 */
[----:B------:R0:W4:Y:S01]  /*40550*/  @!P0 LDG.E.U16 R11, desc[UR6][R6.64] ;  /* 0x00000006060b8981 */ /* 0x000122000c1e1500 */
[----:B------:R-:W-:Y:S01]  /*40560*/  PRMT R8, RZ, 0x7610, R8 ;  /* 0x00007610ff087816 */ /* 0x000fe20000000008 */
[----:B0-----:R-:W-:-:S02]  /*40570*/  @!P2 IMAD.MOV.U32 R6, RZ, RZ, R51 ;  /* 0x000000ffff06a224 */ /* 0x001fc400078e0033 */
[----:B------:R-:W-:Y:S01]  /*40580*/  @!P2 IMAD.MOV.U32 R7, RZ, RZ, R53 ;  /* 0x000000ffff07a224 */ /* 0x000fe200078e0035 */
[----:B------:R-:W4:Y:S04]  /*40590*/  LDL R51, [R1+0x1908] ;  /* 0x0019080001337983 */ /* 0x000f280000100800 */
[----:B------:R-:W4:Y:S04]  /*405a0*/  LDL R53, [R1+0x1904] ;  /* 0x0019040001357983 */ /* 0x000f280000100800 */
[----:B---3--:R2:W3:Y:S02]  /*405b0*/  @!P0 LDG.E.U16 R8, desc[UR6][R30.64] ;  /* 0x000000061e088981 */ /* 0x0084e4000c1e1500 */
[----:B--2---:R-:W-:-:S02]  /*405c0*/  @!P2 IMAD.MOV.U32 R30, RZ, RZ, R25 ;  /* 0x000000ffff1ea224 */ /* 0x004fc400078e0019 */
[----:B----4-:R-:W-:Y:S01]  /*405d0*/  @!P2 IMAD.MOV.U32 R31, RZ, RZ, R26 ;  /* 0x000000ffff1fa224 */ /* 0x010fe200078e001a */
[----:B------:R-:W2:Y:S04]  /*405e0*/  LDL R25, [R1+0x1928] ;  /* 0x0019280001197983 */ /* 0x000ea80000100800 */
[----:B------:R-:W4:Y:S01]  /*405f0*/  LDL R26, [R1+0x1924] ;  /* 0x00192400011a7983 */ /* 0x000f220000100800 */
[----:B------:R-:W-:Y:S02]  /*40600*/  PRMT R10, RZ, 0x7610, R10 ;  /* 0x00007610ff0a7816 */ /* 0x000fe4000000000a */
[----:B------:R-:W-:-:S04]  /*40610*/  PRMT R9, RZ, 0x7610, R9 ;  /* 0x00007610ff097816 */ /* 0x000fc80000000009 */
[----:B------:R0:W3:Y:S02]  /*40620*/  @!P2 LDG.E.U16 R10, desc[UR6][R6.64] ;  /* 0x00000006060aa981 */ /* 0x0000e4000c1e1500 */
[----:B0-----:R-:W-:Y:S02]  /*40630*/  @!P1 IMAD.MOV.U32 R6, RZ, RZ, R32 ;  /* 0x000000ffff069224 */ /* 0x001fe400078e0020 */
[----:B------:R-:W-:Y:S01]  /*40640*/  @!P1 IMAD.MOV.U32 R7, RZ, RZ, R41 ;  /* 0x000000ffff079224 */ /* 0x000fe200078e0029 */
[CC--:B------:R-:W-:Y:S02]  /*40650*/  ISETP.GE.AND P5, PT, R52.reuse, R4.reuse, PT ;  /* 0x000000043400720c */ /* 0x0c0fe40003fa6270 */
[----:B------:R-:W-:Y:S02]  /*40660*/  PRMT R5, RZ, 0x7610, R5 ;  /* 0x00007610ff057816 */ /* 0x000fe40000000005 */
[----:B------:R-:W-:Y:S02]  /*40670*/  ISETP.GE.AND P3, PT, R52, R4, PT ;  /* 0x000000043400720c */ /* 0x000fe40003f66270 */
[----:B------:R-:W-:Y:S01]  /*40680*/  PRMT R49, RZ, 0x7610, R49 ;  /* 0x00007610ff317816 */ /* 0x000fe20000000031 */
[----:B------:R0:W3:Y:S01]  /*40690*/  @!P1 LDG.E.U16 R9, desc[UR6][R6.64] ;  /* 0x0000000606099981 */ /* 0x0000e2000c1e1500 */
[----:B------:R-:W-:-:S03]  /*406a0*/  PRMT R48, RZ, 0x7610, R48 ;  /* 0x00007610ff307816 */ /* 0x000fc60000000030 */
[----:B------:R-:W3:Y:S04]  /*406b0*/  LDL R41, [R1+0x1944] ;  /* 0x0019440001297983 */ /* 0x000ee80000100800 */
[----:B------:R-:W3:Y:S01]  /*406c0*/  LDL R32, [R1+0x1948] ;  /* 0x0019480001207983 */ /* 0x000ee20000100800 */
[----:B0-----:R-:W-:-:S06]  /*406d0*/  PRMT R7, RZ, 0x7610, R7 ;  /* 0x00007610ff077816 */ /* 0x001fcc0000000007 */
[----:B------:R0:W3:Y:S01]  /*406e0*/  @!P2 LDG.E.U16 R7, desc[UR6][R30.64] ;  /* 0x000000061e07a981 */ /* 0x0000e2000c1e1500 */
[----:B------:R-:W-:Y:S01]  /*406f0*/  PRMT R6, RZ, 0x7610, R6 ;  /* 0x00007610ff067816 */ /* 0x000fe20000000006 */
[----:B0-----:R-:W-:Y:S02]  /*40700*/  @!P1 IMAD.MOV.U32 R30, RZ, RZ, R59 ;  /* 0x000000ffff1e9224 */ /* 0x001fe400078e003b */
[----:B------:R-:W-:-:S05]  /*40710*/  @!P1 IMAD.MOV.U32 R31, RZ, RZ, R60 ;  /* 0x000000ffff1f9224 */ /* 0x000fca00078e003c */
[----:B------:R0:W3:Y:S02]  /*40720*/  @!P1 LDG.E.U16 R5, desc[UR6][R30.64] ;  /* 0x000000061e059981 */ /* 0x0000e4000c1e1500 */
[----:B0-----:R-:W-:Y:S02]  /*40730*/  @!P0 IMAD.MOV.U32 R30, RZ, RZ, R56 ;  /* 0x000000ffff1e8224 */ /* 0x001fe400078e0038 */
[----:B------:R-:W-:Y:S01]  /*40740*/  @!P0 IMAD.MOV.U32 R31, RZ, RZ, R57 ;  /* 0x000000ffff1f8224 */ /* 0x000fe200078e0039 */
[----:B------:R-:W3:Y:S04]  /*40750*/  LDL R56, [R1+0x2f50] ;  /* 0x002f500001387983 */ /* 0x000ee80000100800 */
[----:B------:R-:W3:Y:S04]  /*40760*/  LDL R57, [R1+0x2f44] ;  /* 0x002f440001397983 */ /* 0x000ee80000100800 */
[----:B------:R0:W3:Y:S02]  /*40770*/  @!P0 LDG.E.U16 R6, desc[UR6][R30.64] ;  /* 0x000000061e068981 */ /* 0x0000e4000c1e1500 */
[----:B0-----:R-:W-:-:S02]  /*40780*/  @!P5 IMAD.MOV.U32 R30, RZ, RZ, R51 ;  /* 0x000000ffff1ed224 */ /* 0x001fc400078e0033 */
[----:B------:R-:W-:Y:S01]  /*40790*/  @!P5 IMAD.MOV.U32 R31, RZ, RZ, R53 ;  /* 0x000000ffff1fd224 */ /* 0x000fe200078e0035 */
[----:B------:R-:W-:Y:S01]  /*407a0*/  ISETP.GE.AND P4, PT, R52, R4, PT ;  /* 0x000000043400720c */ /* 0x000fe20003f86270 */
[----:B------:R-:W3:Y:S04]  /*407b0*/  LDL R53, [R1+0x19a4] ;  /* 0x0019a40001357983 */ /* 0x000ee80000100800 */
[----:B------:R2:W3:Y:S04]  /*407c0*/  @!P5 LDG.E.U16 R49, desc[UR6][R30.64] ;  /* 0x000000061e31d981 */ /* 0x0004e8000c1e1500 */
[----:B------:R-:W3:Y:S01]  /*407d0*/  LDL R51, [R1+0x19a8] ;  /* 0x0019a80001337983 */ /* 0x000ee20000100800 */
[----:B--2---:R-:W-:-:S02]  /*407e0*/  @!P3 IMAD.MOV.U32 R30, RZ, RZ, R25 ;  /* 0x000000ffff1eb224 */ /* 0x004fc400078e0019 */
[----:B----4-:R-:W-:Y:S01]  /*407f0*/  @!P3 IMAD.MOV.U32 R31, RZ, RZ, R26 ;  /* 0x000000ffff1fb224 */ /* 0x010fe200078e001a */
[----:B------:R-:W2:Y:S04]  /*40800*/  LDL R25, [R1+0x1988] ;  /* 0x0019880001197983 */ /* 0x000ea80000100800 */
[----:B------:R-:W4:Y:S04]  /*40810*/  LDL R26, [R1+0x1984] ;  /* 0x00198400011a7983 */ /* 0x000f280000100800 */
[----:B------:R3:W2:Y:S02]  /*40820*/  @!P3 LDG.E.U16 R48, desc[UR6][R30.64] ;  /* 0x000000061e30b981 */ /* 0x0006a4000c1e1500 */
[----:B---3--:R-:W-:-:S02]  /*40830*/  @!P4 IMAD.MOV.U32 R31, RZ, RZ, R41 ;  /* 0x000000ffff1fc224 */ /* 0x008fc400078e0029 */
[----:B------:R-:W-:Y:S01]  /*40840*/  @!P4 IMAD.MOV.U32 R30, RZ, RZ, R32 ;  /* 0x000000ffff1ec224 */ /* 0x000fe200078e0020 */
[----:B------:R0:W-:Y:S04]  /*40850*/  STL [R1+0x424], R49 ;  /* 0x0004243101007387 */ /* 0x0001e80000100800 */
[----:B0-----:R-:W3:Y:S01]  /*40860*/  LDL R49, [R1+0x19c4] ;  /* 0x0019c40001317983 */ /* 0x001ee20000100800 */
[----:B------:R-:W-:Y:S02]  /*40870*/  PRMT R58, RZ, 0x7610, R58 ;  /* 0x00007610ff3a7816 */ /* 0x000fe4000000003a */
[----:B------:R-:W-:Y:S02]  /*40880*/  ISETP.GE.AND P5, PT, R52, R4, PT ;  /* 0x000000043400720c */ /* 0x000fe40003fa6270 */
[----:B------:R-:W-:-:S02]  /*40890*/  PRMT R55, RZ, 0x7610, R55 ;  /* 0x00007610ff377816 */ /* 0x000fc40000000037 */
[----:B------:R0:W3:Y:S04]  /*408a0*/  @!P4 LDG.E.U16 R58, desc[UR6][R30.64] ;  /* 0x000000061e3ac981 */ /* 0x0000e8000c1e1500 */
[----:B--2---:R1:W-:Y:S04]  /*408b0*/  STL [R1+0x41c], R48 ;  /* 0x00041c3001007387 */ /* 0x0043e80000100800 */
[----:B------:R-:W2:Y:S04]  /*408c0*/  LDL R41, [R1+0x1a04] ;  /* 0x001a040001297983 */ /* 0x000ea80000100800 */
[----:B------:R-:W2:Y:S04]  /*408d0*/  LDL R32, [R1+0x1a08] ;  /* 0x001a080001207983 */ /* 0x000ea80000100800 */
[----:B-1----:R-:W2:Y:S01]  /*408e0*/  LDL R48, [R1+0x19c8] ;  /* 0x0019c80001307983 */ /* 0x002ea20000100800 */
[----:B0-----:R-:W-:-:S02]  /*408f0*/  @!P2 IMAD.MOV.U32 R30, RZ, RZ, R56 ;  /* 0x000000ffff1ea224 */ /* 0x001fc400078e0038 */
[----:B------:R-:W-:-:S05]  /*40900*/  @!P2 IMAD.MOV.U32 R31, RZ, RZ, R57 ;  /* 0x000000ffff1fa224 */ /* 0x000fca00078e0039 */
[----:B------:R0:W2:Y:S02]  /*40910*/  @!P2 LDG.E.U16 R55, desc[UR6][R30.64] ;  /* 0x000000061e37a981 */ /* 0x0000a4000c1e1500 */
[----:B0-----:R-:W-:Y:S02]  /*40920*/  @!P5 IMAD.MOV.U32 R30, RZ, RZ, R25 ;  /* 0x000000ffff1ed224 */ /* 0x001fe400078e0019 */
[----:B----4-:R-:W-:Y:S01]  /*40930*/  @!P5 IMAD.MOV.U32 R31, RZ, RZ, R26 ;  /* 0x000000ffff1fd224 */ /* 0x010fe200078e001a */
[----:B------:R-:W4:Y:S04]  /*40940*/  LDL R25, [R1+0x2f58] ;  /* 0x002f580001197983 */ /* 0x000f280000100800 */
[----:B------:R-:W4:Y:S01]  /*40950*/  LDL R26, [R1+0x2f4c] ;  /* 0x002f4c00011a7983 */ /* 0x000f220000100800 */
[----:B------:R-:W-:-:S02]  /*40960*/  ISETP.GE.AND P6, PT, R52, R4, PT ;  /* 0x000000043400720c */ /* 0x000fc40003fc6270 */
[----:B------:R-:W-:Y:S02]  /*40970*/  PRMT R54, RZ, 0x7610, R54 ;  /* 0x00007610ff367816 */ /* 0x000fe40000000036 */
[CC--:B------:R-:W-:Y:S02]  /*40980*/  ISETP.GE.AND P4, PT, R52.reuse, R4.reuse, PT ;  /* 0x000000043400720c */ /* 0x0c0fe40003f86270 */
[----:B------:R-:W-:Y:S02]  /*40990*/  PRMT R50, RZ, 0x7610, R50 ;  /* 0x00007610ff327816 */ /* 0x000fe40000000032 */
[----:B------:R-:W-:Y:S01]  /*409a0*/  ISETP.GE.AND P3, PT, R52, R4, PT ;  /* 0x000000043400720c */ /* 0x000fe20003f66270 */
[----:B------:R0:W4:Y:S01]  /*409b0*/  @!P5 LDG.E.U16 R54, desc[UR6][R30.64] ;  /* 0x000000061e36d981 */ /* 0x000122000c1e1500 */
[----:B------:R-:W-:-:S03]  /*409c0*/  PRMT R42, RZ, 0x7610, R42 ;  /* 0x00007610ff2a7816 */ /* 0x000fc6000000002a */
[----:B0-----:R-:W-:Y:S02]  /*409d0*/  @!P6 IMAD.MOV.U32 R30, RZ, RZ, R51 ;  /* 0x000000ffff1ee224 */ /* 0x001fe400078e0033 */
[----:B------:R-:W-:-:S05]  /*409e0*/  @!P6 IMAD.MOV.U32 R31, RZ, RZ, R53 ;  /* 0x000000ffff1fe224 */ /* 0x000fca00078e0035 */
[----:B------:R3:W4:Y:S01]  /*409f0*/  @!P6 LDG.E.U16 R50, desc[UR6][R30.64] ;  /* 0x000000061e32e981 */ /* 0x000722000c1e1500 */
[----:B------:R-:W-:Y:S01]  /*40a00*/  PRMT R28, RZ, 0x7610, R28 ;  /* 0x00007610ff1c7816 */ /* 0x000fe2000000001c */
[----:B---3--:R-:W-:Y:S01]  /*40a10*/  @!P4 IMAD.MOV.U32 R31, RZ, RZ, R49 ;  /* 0x000000ffff1fc224 */ /* 0x008fe200078e0031 */
[----:B------:R-:W-:Y:S01]  /*40a20*/  PRMT R2, RZ, 0x7610, R2 ;  /* 0x00007610ff027816 */ /* 0x000fe20000000002 */
[----:B------:R-:W3:Y:S01]  /*40a30*/  LDL R49, [R1+0x1a24] ;  /* 0x001a240001317983 */ /* 0x000ee20000100800 */
[----:B--2---:R-:W-:-:S03]  /*40a40*/  @!P4 IMAD.MOV.U32 R30, RZ, RZ, R48 ;  /* 0x000000ffff1ec224 */ /* 0x004fc600078e0030 */
[----:B------:R-:W2:Y:S04]  /*40a50*/  LDL R48, [R1+0x1a28] ;  /* 0x001a280001307983 */ /* 0x000ea80000100800 */
[----:B------:R0:W3:Y:S02]  /*40a60*/  @!P4 LDG.E.U16 R42, desc[UR6][R30.64] ;  /* 0x000000061e2ac981 */ /* 0x0000e4000c1e1500 */
[----:B0-----:R-:W-:Y:S02]  /*40a70*/  @!P3 IMAD.MOV.U32 R30, RZ, RZ, R32 ;  /* 0x000000ffff1eb224 */ /* 0x001fe400078e0020 */
[----:B------:R-:W-:Y:S01]  /*40a80*/  @!P3 IMAD.MOV.U32 R31, RZ, RZ, R41 ;  /* 0x000000ffff1fb224 */ /* 0x000fe200078e0029 */
[----:B------:R-:W2:Y:S04]  /*40a90*/  LDL R32, [R1+0x1a44] ;  /* 0x001a440001207983 */ /* 0x000ea80000100800 */
[----:B------:R4:W3:Y:S02]  /*40aa0*/  @!P3 LDG.E.U16 R28, desc[UR6][R30.64] ;  /* 0x000000061e1cb981 */ /* 0x0008e4000c1e1500 */
[----:B----4-:R-:W-:-:S02]  /*40ab0*/  @!P1 IMAD.MOV.U32 R30, RZ, RZ, R25 ;  /* 0x000000ffff1e9224 */ /* 0x010fc400078e0019 */
[----:B------:R-:W-:-:S05]  /*40ac0*/  @!P1 IMAD.MOV.U32 R31, RZ, RZ, R26 ;  /* 0x000000ffff1f9224 */ /* 0x000fca00078e001a */
[----:B------:R-:W4:Y:S01]  /*40ad0*/  @!P1 LDG.E.U16 R2, desc[UR6][R30.64] ;  /* 0x000000061e029981 */ /* 0x000f22000c1e1500 */
[----:B------:R-:W-:-:S03]  /*40ae0*/  ISETP.GE.AND P6, PT, R52, R4, PT ;  /* 0x000000043400720c */ /* 0x000fc60003fc6270 */
[----:B---3--:R0:W-:Y:S04]  /*40af0*/  STL [R1+0x40c], R28 ;  /* 0x00040c1c01007387 */ /* 0x0081e80000100800 */
[----:B------:R-:W-:Y:S04]  /*40b00*/  STL [R1+0x420], R58 ;  /* 0x0004203a01007387 */ /* 0x000fe80000100800 */
[----:B------:R-:W3:Y:S04]  /*40b10*/  LDL R26, [R1+0x1a84] ;  /* 0x001a8400011a7983 */ /* 0x000ee80000100800 */
[----:B------:R-:W3:Y:S04]  /*40b20*/  LDL R25, [R1+0x1a88] ;  /* 0x001a880001197983 */ /* 0x000ee80000100800 */
[----:B0-----:R-:W3:Y:S04]  /*40b30*/  LDL R28, [R1+0x1a48] ;  /* 0x001a4800011c7983 */ /* 0x001ee80000100800 */
[----:B------:R0:W-:Y:S04]  /*40b40*/  STL [R1+0x408], R42 ;  /* 0x0004082a01007387 */ /* 0x0001e80000100800 */
[----:B------:R-:W3:Y:S04]  /*40b50*/  LDL R41, [R1+0x1aa8] ;  /* 0x001aa80001297983 */ /* 0x000ee80000100800 */
[----:B0-----:R-:W3:Y:S04]  /*40b60*/  LDL R42, [R1+0x1aa4] ;  /* 0x001aa400012a7983 */ /* 0x001ee80000100800 */
        /* <DEDUP_REMOVED lines=87> */
[----:B------:R-:W-:-:S03]  /*410e0*/  ISETP.GE.AND P5, PT, R52, R4, PT ;  /* 0x000000043400720c */ /* 0x000fc60003fa6270 */
[----:B------:R-:W-:Y:S04]  /*410f0*/  STL [R1+0x32a4], R2 ;  /* 0x0032a40201007387 */ /* 0x000fe80000100800 */
[----:B------:R-:W-:Y:S04]  /*41100*/  STL [R1+0x32ac], R2 ;  /* 0x0032ac0201007387 */ /* 0x000fe80000100800 */
[----:B------:R-:W-:Y:S04]  /*41110*/  STL [R1+0x32b4], R2 ;  /* 0x0032b40201007387 */ /* 0x000fe80000100800 */
[----:B------:R-:W-:Y:S04]  /*41120*/  STL [R1+0x32bc], R2 ;  /* 0x0032bc0201007387 */ /* 0x000fe80000100800 */
[----:B------:R-:W-:Y:S04]  /*41130*/  STL [R1+0x32c4], R2 ;  /* 0x0032c40201007387 */ /* 0x000fe80000100800 */
[----:B------:R-:W-:Y:S01]  /*41140*/  STL [R1+0x32cc], R2 ;  /* 0x0032cc0201007387 */ /* 0x000fe20000100800 */
[----:B------:R-:W-:-:S03]  /*41150*/  PRMT R47, RZ, 0x7610, R47 ;  /* 0x00007610ff2f7816 */ /* 0x000fc6000000002f */
[----:B------:R-:W-:Y:S04]  /*41160*/  STL [R1+0x32d4], R2 ;  /* 0x0032d40201007387 */ /* 0x000fe80000100800 */
[----:B------:R-:W-:Y:S01]  /*41170*/  STL [R1+0x32dc], R2 ;  /* 0x0032dc0201007387 */ /* 0x000fe20000100800 */
[----:B--2---:R-:W-:Y:S02]  /*41180*/  @!P6 IMAD.MOV.U32 R30, RZ, RZ, R48 ;  /* 0x000000ffff1ee224 */ /* 0x004fe400078e0030 */
[----:B------:R-:W-:Y:S01]  /*41190*/  @!P6 IMAD.MOV.U32 R31, RZ, RZ, R49 ;  /* 0x000000ffff1fe224 */ /* 0x000fe200078e0031 */
[----:B------:R-:W-:Y:S04]  /*411a0*/  STL [R1+0x32e4], R2 ;  /* 0x0032e40201007387 */ /* 0x000fe80000100800 */
[----:B------:R-:W-:Y:S04]  /*411b0*/  STL [R1+0x32ec], R2 ;  /* 0x0032ec0201007387 */ /* 0x000fe80000100800 */
[----:B------:R-:W-:Y:S04]  /*411c0*/  STL [R1+0x32f4], R2 ;  /* 0x0032f40201007387 */ /* 0x000fe80000100800 */
[----:B------:R-:W-:Y:S04]  /*411d0*/  STL [R1+0x32fc], R2 ;  /* 0x0032fc0201007387 */ /* 0x000fe80000100800 */
[----:B------:R-:W-:Y:S04]  /*411e0*/  STL [R1+0x3304], R2 ;  /* 0x0033040201007387 */ /* 0x000fe80000100800 */
[----:B------:R0:W2:Y:S04]  /*411f0*/  @!P6 LDG.E.U16 R47, desc[UR6][R30.64] ;  /* 0x000000061e2fe981 */ /* 0x0000a8000c1e1500 */
[----:B------:R-:W-:Y:S01]  /*41200*/  STL [R1+0x330c], R2 ;  /* 0x00330c0201007387 */ /* 0x000fe20000100800 */
[----:B0-----:R-:W-:-:S03]  /*41210*/  @!P5 IMAD.MOV.U32 R31, RZ, RZ, R32 ;  /* 0x000000ffff1fd224 */ /* 0x001fc600078e0020 */
[----:B------:R-:W4:Y:S01]  /*41220*/  LDL R32, [R1+0x1ac4] ;  /* 0x001ac40001207983 */ /* 0x000f220000100800 */
[----:B---3--:R-:W-:-:S03]  /*41230*/  @!P5 IMAD.MOV.U32 R30, RZ, RZ, R28 ;  /* 0x000000ffff1ed224 */ /* 0x008fc600078e001c */
[----:B------:R-:W3:Y:S01]  /*41240*/  LDL R28, [R1+0x1ac8] ;  /* 0x001ac800011c7983 */ /* 0x000ee20000100800 */
[----:B------:R-:W-:Y:S02]  /*41250*/  ISETP.GE.AND P4, PT, R52, R4, PT ;  /* 0x000000043400720c */ /* 0x000fe40003f86270 */
[----:B------:R-:W-:Y:S02]  /*41260*/  PRMT R45, RZ, 0x7610, R45 ;  /* 0x00007610ff2d7816 */ /* 0x000fe4000000002d */
[----:B------:R-:W-:-:S04]  /*41270*/  PRMT R44, RZ, 0x7610, R44 ;  /* 0x00007610ff2c7816 */ /* 0x000fc8000000002c */
[----:B------:R0:W2:Y:S01]  /*41280*/  @!P5 LDG.E.U16 R45, desc[UR6][R30.64] ;  /* 0x000000061e2dd981 */ /* 0x0000a2000c1e1500 */
[----:B------:R-:W-:-:S04]  /*41290*/  ISETP.GE.AND P3, PT, R52, R4, PT ;  /* 0x000000043400720c */ /* 0x000fc80003f66270 */
[----:B0-----:R-:W-:Y:S02]  /*412a0*/  @!P4 IMAD.MOV.U32 R30, RZ, RZ, R25 ;  /* 0x000000ffff1ec224 */ /* 0x001fe400078e0019 */
[----:B------:R-:W-:Y:S01]  /*412b0*/  @!P4 IMAD.MOV.U32 R31, RZ, RZ, R26 ;  /* 0x000000ffff1fc224 */ /* 0x000fe200078e001a */
[----:B------:R-:W-:Y:S02]  /*412c0*/  ISETP.GE.AND P5, PT, R52, R4, PT ;  /* 0x000000043400720c */ /* 0x000fe40003fa6270 */
[----:B------:R-:W-:Y:S02]  /*412d0*/  PRMT R36, RZ, 0x7610, R36 ;  /* 0x00007610ff247816 */ /* 0x000fe40000000024 */
[----:B------:R-:W-:Y:S01]  /*412e0*/  PRMT R27, RZ, 0x7610, R27 ;  /* 0x00007610ff1b7816 */ /* 0x000fe2000000001b */
[----:B------:R-:W2:Y:S04]  /*412f0*/  LDL R26, [R1+0x1b04] ;  /* 0x001b0400011a7983 */ /* 0x000ea80000100800 */
[----:B------:R0:W2:Y:S04]  /*41300*/  @!P4 LDG.E.U16 R44, desc[UR6][R30.64] ;  /* 0x000000061e2cc981 */ /* 0x0000a8000c1e1500 */
[----:B------:R-:W2:Y:S01]  /*41310*/  LDL R25, [R1+0x1b08] ;  /* 0x001b080001197983 */ /* 0x000ea20000100800 */
[----:B0-----:R-:W-:-:S02]  /*41320*/  @!P3 IMAD.MOV.U32 R30, RZ, RZ, R41 ;  /* 0x000000ffff1eb224 */ /* 0x001fc400078e0029 */
[----:B------:R-:W-:-:S05]  /*41330*/  @!P3 IMAD.MOV.U32 R31, RZ, RZ, R42 ;  /* 0x000000ffff1fb224 */ /* 0x000fca00078e002a */
[----:B------:R4:W2:Y:S02]  /*41340*/  @!P3 LDG.E.U16 R36, desc[UR6][R30.64] ;  /* 0x000000061e24b981 */ /* 0x0008a4000c1e1500 */
[----:B----4-:R-:W-:Y:S02]  /*41350*/  @!P5 IMAD.MOV.U32 R31, RZ, RZ, R32 ;  /* 0x000000ffff1fd224 */ /* 0x010fe400078e0020 */
[----:B---3--:R-:W-:-:S05]  /*41360*/  @!P5 IMAD.MOV.U32 R30, RZ, RZ, R28 ;  /* 0x000000ffff1ed224 */ /* 0x008fca00078e001c */
[----:B------:R0:W3:Y:S04]  /*41370*/  @!P5 LDG.E.U16 R27, desc[UR6][R30.64] ;  /* 0x000000061e1bd981 */ /* 0x0000e8000c1e1500 */
[----:B--2---:R1:W-:Y:S04]  /*41380*/  STL [R1+0x404], R45 ;  /* 0x0004042d01007387 */ /* 0x0043e80000100800 */
[----:B-1----:R-:W2:Y:S04]  /*41390*/  LDL R45, [R1+0x1b24] ;  /* 0x001b2400012d7983 */ /* 0x002ea80000100800 */
[----:B------:R1:W-:Y:S04]  /*413a0*/  STL [R1+0x3f4], R44 ;  /* 0x0003f42c01007387 */ /* 0x0003e80000100800 */
[----:B-1----:R-:W4:Y:S04]  /*413b0*/  LDL R44, [R1+0x1b28] ;  /* 0x001b2800012c7983 */ /* 0x002f280000100800 */
[----:B------:R-:W4:Y:S04]  /*413c0*/  LDL.LU R56, [R1+0xf58] ;  /* 0x000f580001387983 */ /* 0x000f280000300800 */
[----:B------:R-:W4:Y:S04]  /*413d0*/  LDL.LU R60, [R1+0xf54] ;  /* 0x000f5400013c7983 */ /* 0x000f280000300800 */
[----:B------:R-:W4:Y:S04]  /*413e0*/  LDL.LU R61, [R1+0xf50] ;  /* 0x000f5000013d7983 */ /* 0x000f280000300800 */
[----:B------:R-:W4:Y:S04]  /*413f0*/  LDL R42, [R1+0x1b44] ;  /* 0x001b4400012a7983 */ /* 0x000f280000100800 */
[----:B------:R-:W4:Y:S04]  /*41400*/  LDL R41, [R1+0x1b48] ;  /* 0x001b480001297983 */ /* 0x000f280000100800 */
[----:B------:R-:W4:Y:S04]  /*41410*/  LDL R32, [R1+0x1b88] ;  /* 0x001b880001207983 */ /* 0x000f280000100800 */
[----:B------:R1:W-:Y:S04]  /*41420*/  STL [R1+0x3f8], R36 ;  /* 0x0003f82401007387 */ /* 0x0003e80000100800 */
[----:B------:R-:W-:Y:S04]  /*41430*/  STL [R1+0x400], R47 ;  /* 0x0004002f01007387 */ /* 0x000fe80000100800 */
[----:B------:R-:W4:Y:S04]  /*41440*/  LDL R28, [R1+0x1ba4] ;  /* 0x001ba400011c7983 */ /* 0x000f280000100800 */
[----:B-1----:R-:W4:Y:S01]  /*41450*/  LDL R36, [R1+0x1b84] ;  /* 0x001b840001247983 */ /* 0x002f220000100800 */
[----:B------:R-:W-:-:S13]  /*41460*/  ISETP.GE.AND P3, PT, R52, R4, PT ;  /* 0x000000043400720c */ /* 0x000fda0003f66270 */
[----:B0-----:R-:W-:Y:S02]  /*41470*/  @!P3 IMAD.MOV.U32 R30, RZ, RZ, R25 ;  /* 0x000000ffff1eb224 */ /* 0x001fe400078e0019 */
[----:B------:R-:W-:Y:S01]  /*41480*/  @!P3 IMAD.MOV.U32 R31, RZ, RZ, R26 ;  /* 0x000000ffff1fb224 */ /* 0x000fe200078e001a */
[----:B---3--:R0:W-:Y:S04]  /*41490*/  STL [R1+0x3f0], R27 ;  /* 0x0003f01b01007387 */ /* 0x0081e80000100800 */
[----:B------:R-:W3:Y:S04]  /*414a0*/  LDL R26, [R1+0x1bc4] ;  /* 0x001bc400011a7983 */ /* 0x000ee80000100800 */
[----:B------:R-:W3:Y:S04]  /*414b0*/  LDL R25, [R1+0x1bc8] ;  /* 0x001bc80001197983 */ /* 0x000ee80000100800 */
[----:B0-----:R-:W3:Y:S01]  /*414c0*/  LDL R27, [R1+0x1ba8] ;  /* 0x001ba800011b7983 */ /* 0x001ee20000100800 */
[----:B------:R-:W-:-:S02]  /*414d0*/  PRMT R46, RZ, 0x7610, R46 ;  /* 0x00007610ff2e7816 */ /* 0x000fc4000000002e */
[----:B------:R-:W-:-:S04]  /*414e0*/  ISETP.GE.AND P4, PT, R52, R4, PT ;  /* 0x000000043400720c */ /* 0x000fc80003f86270 */
[----:B------:R2:W3:Y:S01]  /*414f0*/  @!P3 LDG.E.U16 R46, desc[UR6][R30.64] ;  /* 0x000000061e2eb981 */ /* 0x0004e2000c1e1500 */
[----:B------:R-:W-:Y:S02]  /*41500*/  ISETP.GE.AND P3, PT, R52, R4, PT ;  /* 0x000000043400720c */ /* 0x000fe40003f66270 */
[----:B------:R-:W-:Y:S02]  /*41510*/  PRMT R43, RZ, 0x7610, R43 ;  /* 0x00007610ff2b7816 */ /* 0x000fe4000000002b */
[----:B------:R-:W-:-:S04]  /*41520*/  PRMT R40, RZ, 0x7610, R40 ;  /* 0x00007610ff287816 */ /* 0x000fc80000000028 */
[----:B--2---:R-:W-:Y:S02]  /*41530*/  @!P4 IMAD.MOV.U32 R31, RZ, RZ, R45 ;  /* 0x000000ffff1fc224 */ /* 0x004fe400078e002d */
[----:B----4-:R-:W-:-:S05]  /*41540*/  @!P4 IMAD.MOV.U32 R30, RZ, RZ, R44 ;  /* 0x000000ffff1ec224 */ /* 0x010fca00078e002c */
[----:B------:R0:W2:Y:S01]  /*41550*/  @!P4 LDG.E.U16 R43, desc[UR6][R30.64] ;  /* 0x000000061e2bc981 */ /* 0x0000a2000c1e1500 */
[----:B------:R-:W-:Y:S01]  /*41560*/  ISETP.GE.AND P4, PT, R52, R4, PT ;  /* 0x000000043400720c */ /* 0x000fe20003f86270 */
[----:B0-----:R-:W-:Y:S02]  /*41570*/  @!P3 IMAD.MOV.U32 R30, RZ, RZ, R41 ;  /* 0x000000ffff1eb224 */ /* 0x001fe400078e0029 */
[----:B------:R-:W-:-:S05]  /*41580*/  @!P3 IMAD.MOV.U32 R31, RZ, RZ, R42 ;  /* 0x000000ffff1fb224 */ /* 0x000fca00078e002a */
[----:B------:R0:W4:Y:S01]  /*41590*/  @!P3 LDG.E.U16 R40, desc[UR6][R30.64] ;  /* 0x000000061e28b981 */ /* 0x000122000c1e1500 */
[CC--:B------:R-:W-:Y:S02]  /*415a0*/  ISETP.GE.AND P3, PT, R52.reuse, R4.reuse, PT ;  /* 0x000000043400720c */ /* 0x0c0fe40003f66270 */
[----:B------:R-:W-:Y:S02]  /*415b0*/  PRMT R29, RZ, 0x7610, R29 ;  /* 0x00007610ff1d7816 */ /* 0x000fe4000000001d */
[----:B------:R-:W-:Y:S02]  /*415c0*/  ISETP.GE.AND P5, PT, R52, R4, PT ;  /* 0x000000043400720c */ /* 0x000fe40003fa6270 */
[----:B------:R-:W-:Y:S01]  /*415d0*/  PRMT R4, RZ, 0x7610, R4 ;  /* 0x00007610ff047816 */ /* 0x000fe20000000004 */
[----:B0-----:R-:W-:Y:S02]  /*415e0*/  @!P4 IMAD.MOV.U32 R30, RZ, RZ, R32 ;  /* 0x000000ffff1ec224 */ /* 0x001fe400078e0020 */
[----:B------:R-:W-:-:S05]  /*415f0*/  @!P4 IMAD.MOV.U32 R31, RZ, RZ, R36 ;  /* 0x000000ffff1fc224 */ /* 0x000fca00078e0024 */
[----:B------:R0:W4:Y:S02]  /*41600*/  @!P4 LDG.E.U16 R29, desc[UR6][R30.64] ;  /* 0x000000061e1dc981 */ /* 0x000124000c1e1500 */
[----:B0-----:R-:W-:Y:S01]  /*41610*/  @!P3 IMAD.MOV.U32 R31, RZ, RZ, R28 ;  /* 0x000000ffff1fb224 */ /* 0x001fe200078e001c */
[----:B------:R-:W-:Y:S01]  /*41620*/  PRMT R0, RZ, 0x7610, R0 ;  /* 0x00007610ff007816 */ /* 0x000fe20000000000 */
[----:B---3--:R-:W-:-:S05]  /*41630*/  @!P3 IMAD.MOV.U32 R30, RZ, RZ, R27 ;  /* 0x000000ffff1eb224 */ /* 0x008fca00078e001b */
[----:B------:R0:W3:Y:S02]  /*41640*/  @!P3 LDG.E.U16 R4, desc[UR6][R30.64] ;  /* 0x000000061e04b981 */ /* 0x0000e4000c1e1500 */
[----:B0-----:R-:W-:Y:S02]  /*41650*/  @!P5 IMAD.MOV.U32 R30, RZ, RZ, R25 ;  /* 0x000000ffff1ed224 */ /* 0x001fe400078e0019 */
[----:B------:R-:W-:-:S05]  /*41660*/  @!P5 IMAD.MOV.U32 R31, RZ, RZ, R26 ;  /* 0x000000ffff1fd224 */ /* 0x000fca00078e001a */
[----:B------:R-:W4:Y:S04]  /*41670*/  @!P5 LDG.E.U16 R0, desc[UR6][R30.64] ;  /* 0x000000061e00d981 */ /* 0x000f28000c1e1500 */
[----:B------:R-:W-:Y:S04]  /*41680*/  STS.U16 [R3+UR4+0x1340], R56 ;  /* 0x0013403803007988 */ /* 0x000fe80008000404 */
[----:B------:R-:W-:Y:S04]  /*41690*/  STS.U16 [R3+UR4+0x1380], R60 ;  /* 0x0013803c03007988 */ /* 0x000fe80008000404 */
[----:B------:R-:W-:Y:S04]  /*416a0*/  STS.U16 [R3+UR4+0x13c0], R61 ;  /* 0x0013c03d03007988 */ /* 0x000fe80008000404 */
[----:B---3--:R0:W-:Y:S04]  /*416b0*/  STL [R1+0x3ac], R4 ;  /* 0x0003ac0401007387 */ /* 0x0081e80000100800 */
[----:B0-----:R-:W3:Y:S04]  /*416c0*/  LDL.LU R4, [R1+0xf4c] ;  /* 0x000f4c0001047983 */ /* 0x001ee80000300800 */
[----:B------:R-:W3:Y:S04]  /*416d0*/  LDL.LU R41, [R1+0xf48] ;  /* 0x000f480001297983 */ /* 0x000ee80000300800 */
[----:B------:R-:W3:Y:S04]  /*416e0*/  LDL.LU R42, [R1+0xf44] ;  /* 0x000f4400012a7983 */ /* 0x000ee80000300800 */
[----:B--2---:R0:W-:Y:S04]  /*416f0*/  STL [R1+0x3e8], R43 ;  /* 0x0003e82b01007387 */ /* 0x0041e80000100800 */
[----:B0-----:R-:W2:Y:S04]  /*41700*/  LDL.LU R43, [R1+0xf40] ;  /* 0x000f4000012b7983 */ /* 0x001ea80000300800 */
[----:B------:R-:W2:Y:S04]  /*41710*/  LDL.LU R45, [R1+0xf3c] ;  /* 0x000f3c00012d7983 */ /* 0x000ea80000300800 */
[----:B------:R0:W-:Y:S04]  /*41720*/  STL [R1+0x3ec], R46 ;  /* 0x0003ec2e01007387 */ /* 0x0001e80000100800 */
        /* <DEDUP_REMOVED lines=11> */
[----:B----4-:R-:W-:Y:S04]  /*417e0*/  STL [R1+0x3e4], R40 ;  /* 0x0003e42801007387 */ /* 0x010fe80000100800 */
[----:B------:R0:W-:Y:S04]  /*417f0*/  STL [R1+0x3a8], R0 ;  /* 0x0003a80001007387 */ /* 0x0001e80000100800 */
[----:B0-----:R-:W4:Y:S04]  /*41800*/  LDL.LU R0, [R1+0xf0c] ;  /* 0x000f0c0001007983 */ /* 0x001f280000300800 */
[----:B------:R-:W4:Y:S04]  /*41810*/  LDL.LU R25, [R1+0xf08] ;  /* 0x000f080001197983 */ /* 0x000f280000300800 */
[----:B------:R-:W4:Y:S04]  /*41820*/  LDL.LU R26, [R1+0xf04] ;  /* 0x000f0400011a7983 */ /* 0x000f280000300800 */
[----:B------:R-:W4:Y:S04]  /*41830*/  LDL.LU R27, [R1+0xf00] ;  /* 0x000f0000011b7983 */ /* 0x000f280000300800 */
[----:B------:R0:W-:Y:S04]  /*41840*/  STL [R1+0x3e0], R29 ;  /* 0x0003e01d01007387 */ /* 0x0001e80000100800 */
        /* <DEDUP_REMOVED lines=11> */
[----:B---3--:R0:W-:Y:S04]  /*41900*/  STS.U16 [R3+UR4+0x1740], R4 ;  /* 0x0017400403007988 */ /* 0x0081e80008000404 */
[----:B------:R1:W-:Y:S04]  /*41910*/  STS.U16 [R3+UR4+0x1700], R41 ;  /* 0x0017002903007988 */ /* 0x0003e80008000404 */
[----:B------:R3:W-:Y:S04]  /*41920*/  STS.U16 [R3+UR4+0x17c0], R42 ;  /* 0x0017c02a03007988 */ /* 0x0007e80008000404 */
[----:B0-----:R-:W4:Y:S04]  /*41930*/  LDL.LU R4, [R1+0xed0] ;  /* 0x000ed00001047983 */ /* 0x001f280000300800 */
[----:B-1----:R-:W4:Y:S04]  /*41940*/  LDL.LU R41, [R1+0xecc] ;  /* 0x000ecc0001297983 */ /* 0x002f280000300800 */
[----:B--2---:R0:W-:Y:S04]  /*41950*/  STS.U16 [R3+UR4+0x1780], R43 ;  /* 0x0017802b03007988 */ /* 0x0041e80008000404 */
[----:B---3--:R-:W2:Y:S04]  /*41960*/  LDL.LU R42, [R1+0xec8] ;  /* 0x000ec800012a7983 */ /* 0x008ea80000300800 */
[----:B------:R1:W-:Y:S04]  /*41970*/  STS.U16 [R3+UR4+0x1b00], R45 ;  /* 0x001b002d03007988 */ /* 0x0003e80008000404 */
[----:B0-----:R-:W3:Y:S04]  /*41980*/  LDL.LU R43, [R1+0xec4] ;  /* 0x000ec400012b7983 */ /* 0x001ee80000300800 */
[----:B------:R0:W-:Y:S04]  /*41990*/  STS.U16 [R3+UR4+0x1b40], R46 ;  /* 0x001b402e03007988 */ /* 0x0001e80008000404 */
[----:B-1----:R-:W3:Y:S04]  /*419a0*/  LDL.LU R45, [R1+0xec0] ;  /* 0x000ec000012d7983 */ /* 0x002ee80000300800 */
[----:B------:R1:W-:Y:S04]  /*419b0*/  STS.U16 [R3+UR4+0x1b80], R47 ;  /* 0x001b802f03007988 */ /* 0x0003e80008000404 */
[----:B------:R1:W-:Y:S04]  /*419c0*/  STS.U16 [R3+UR4+0x1bc0], R49 ;  /* 0x001bc03103007988 */ /* 0x0003e80008000404 */
[----:B------:R1:W-:Y:S04]  /*419d0*/  STS.U16 [R3+UR4+0x1f40], R50 ;  /* 0x001f403203007988 */ /* 0x0003e80008000404 */
[----:B------:R1:W-:Y:S04]  /*419e0*/  STS.U16 [R3+UR4+0x1f00], R51 ;  /* 0x001f003303007988 */ /* 0x0003e80008000404 */
[----:B0-----:R-:W3:Y:S04]  /*419f0*/  LDL.LU R46, [R1+0xebc] ;  /* 0x000ebc00012e7983 */ /* 0x001ee80000300800 */
[----:B-1----:R-:W3:Y:S04]  /*41a00*/  LDL.LU R47, [R1+0xeb8] ;  /* 0x000eb800012f7983 */ /* 0x002ee80000300800 */
[----:B------:R0:W-:Y:S04]  /*41a10*/  STS.U16 [R3+UR4+0x1fc0], R53 ;  /* 0x001fc03503007988 */ /* 0x0001e80008000404 */
[----:B------:R-:W3:Y:S04]  /*41a20*/  LDL.LU R49, [R1+0xeb4] ;  /* 0x000eb40001317983 */ /* 0x000ee80000300800 */
[----:B------:R-:W3:Y:S04]  /*41a30*/  LDL.LU R50, [R1+0xeb0] ;  /* 0x000eb00001327983 */ /* 0x000ee80000300800 */
[----:B------:R-:W3:Y:S04]  /*41a40*/  LDL.LU R51, [R1+0xeac] ;  /* 0x000eac0001337983 */ /* 0x000ee80000300800 */
[----:B------:R1:W-:Y:S04]  /*41a50*/  STS.U16 [R3+UR4+0x1f80], R54 ;  /* 0x001f803603007988 */ /* 0x0003e80008000404 */
[----:B------:R1:W-:Y:S04]  /*41a60*/  STS.U16 [R3+UR4+0x2300], R55 ;  /* 0x0023003703007988 */ /* 0x0003e80008000404 */
[----:B------:R1:W-:Y:S04]  /*41a70*/  STS.U16 [R3+UR4+0x2340], R57 ;  /* 0x0023403903007988 */ /* 0x0003e80008000404 */
[----:B0-----:R-:W3:Y:S04]  /*41a80*/  LDL.LU R53, [R1+0xea8] ;  /* 0x000ea80001357983 */ /* 0x001ee80000300800 */
[----:B------:R0:W-:Y:S04]  /*41a90*/  STS.U16 [R3+UR4+0x2380], R58 ;  /* 0x0023803a03007988 */ /* 0x0001e80008000404 */
[----:B------:R0:W-:Y:S04]  /*41aa0*/  STS.U16 [R3+UR4+0x23c0], R59 ;  /* 0x0023c03b03007988 */ /* 0x0001e80008000404 */
[----:B-1----:R-:W3:Y:S04]  /*41ab0*/  LDL.LU R54, [R1+0xea4] ;  /* 0x000ea40001367983 */ /* 0x002ee80000300800 */
[----:B------:R-:W3:Y:S04]  /*41ac0*/  LDL.LU R55, [R1+0xea0] ;  /* 0x000ea00001377983 */ /* 0x000ee80000300800 */
[----:B------:R-:W3:Y:S04]  /*41ad0*/  LDL.LU R57, [R1+0xe9c] ;  /* 0x000e9c0001397983 */ /* 0x000ee80000300800 */
[----:B----4-:R1:W-:Y:S04]  /*41ae0*/  STS.U16 [R3+UR4+0x2740], R0 ;  /* 0x0027400003007988 */ /* 0x0103e80008000404 */
[----:B------:R4:W-:Y:S04]  /*41af0*/  STS.U16 [R3+UR4+0x2700], R25 ;  /* 0x0027001903007988 */ /* 0x0009e80008000404 */
[----:B0-----:R-:W3:Y:S04]  /*41b00*/  LDL.LU R58, [R1+0xe98] ;  /* 0x000e9800013a7983 */ /* 0x001ee80000300800 */
[----:B------:R-:W3:Y:S04]  /*41b10*/  LDL.LU R59, [R1+0xe94] ;  /* 0x000e9400013b7983 */ /* 0x000ee80000300800 */
[----:B------:R0:W-:Y:S04]  /*41b20*/  STS.U16 [R3+UR4+0x27c0], R26 ;  /* 0x0027c01a03007988 */ /* 0x0001e80008000404 */
[----:B------:R0:W-:Y:S04]  /*41b30*/  STS.U16 [R3+UR4+0x2780], R27 ;  /* 0x0027801b03007988 */ /* 0x0001e80008000404 */
[----:B------:R0:W-:Y:S04]  /*41b40*/  STS.U16 [R3+UR4+0x2b00], R28 ;  /* 0x002b001c03007988 */ /* 0x0001e80008000404 */
[----:B-1----:R-:W3:Y:S04]  /*41b50*/  LDL.LU R0, [R1+0xe90] ;  /* 0x000e900001007983 */ /* 0x002ee80000300800 */
[----:B----4-:R-:W4:Y:S04]  /*41b60*/  LDL.LU R25, [R1+0xe8c] ;  /* 0x000e8c0001197983 */ /* 0x010f280000300800 */
[----:B------:R1:W-:Y:S04]  /*41b70*/  STS.U16 [R3+UR4+0x2b40], R29 ;  /* 0x002b401d03007988 */ /* 0x0003e80008000404 */
[----:B0-----:R-:W4:Y:S04]  /*41b80*/  LDL.LU R26, [R1+0xe88] ;  /* 0x000e8800011a7983 */ /* 0x001f280000300800 */
[----:B------:R-:W4:Y:S04]  /*41b90*/  LDL.LU R27, [R1+0xe84] ;  /* 0x000e8400011b7983 */ /* 0x000f280000300800 */
[----:B------:R-:W4:Y:S04]  /*41ba0*/  LDL.LU R28, [R1+0xe80] ;  /* 0x000e8000011c7983 */ /* 0x000f280000300800 */
[----:B------:R0:W-:Y:S04]  /*41bb0*/  STS.U16 [R3+UR4+0x2b80], R32 ;  /* 0x002b802003007988 */ /* 0x0001e80008000404 */
[----:B------:R0:W-:Y:S04]  /*41bc0*/  STS.U16 [R3+UR4+0x2bc0], R36 ;  /* 0x002bc02403007988 */ /* 0x0001e80008000404 */
[----:B------:R0:W-:Y:S04]  /*41bd0*/  STS.U16 [R3+UR4+0x2f40], R40 ;  /* 0x002f402803007988 */ /* 0x0001e80008000404 */
[----:B-1----:R-:W4:Y:S04]  /*41be0*/  LDL.LU R29, [R1+0xe7c] ;  /* 0x000e7c00011d7983 */ /* 0x002f280000300800 */
[----:B------:R1:W-:Y:S04]  /*41bf0*/  STS.U16 [R3+UR4+0x2f00], R44 ;  /* 0x002f002c03007988 */ /* 0x0003e80008000404 */
[----:B------:R1:W-:Y:S04]  /*41c00*/  STS.U16 [R3+UR4+0x2fc0], R48 ;  /* 0x002fc03003007988 */ /* 0x0003e80008000404 */
[----:B0-----:R-:W4:Y:S04]  /*41c10*/  LDL.LU R32, [R1+0xe78] ;  /* 0x000e780001207983 */ /* 0x001f280000300800 */
[----:B------:R-:W4:Y:S04]  /*41c20*/  LDL.LU R36, [R1+0xe74] ;  /* 0x000e740001247983 */ /* 0x000f280000300800 */
[----:B------:R-:W4:Y:S04]  /*41c30*/  LDL.LU R40, [R1+0xe70] ;  /* 0x000e700001287983 */ /* 0x000f280000300800 */
[----:B------:R0:W-:Y:S04]  /*41c40*/  STS.U16 [R3+UR4+0x2f80], R52 ;  /* 0x002f803403007988 */ /* 0x0001e80008000404 */
[----:B------:R0:W-:Y:S04]  /*41c50*/  STS.U16 [R3+UR4+0x3300], R56 ;  /* 0x0033003803007988 */ /* 0x0001e80008000404 */
[----:B-1----:R-:W4:Y:S04]  /*41c60*/  LDL.LU R44, [R1+0xe6c] ;  /* 0x000e6c00012c7983 */ /* 0x002f280000300800 */
[----:B------:R-:W4:Y:S04]  /*41c70*/  LDL.LU R48, [R1+0xe68] ;  /* 0x000e680001307983 */ /* 0x000f280000300800 */
[----:B------:R1:W-:Y:S04]  /*41c80*/  STS.U16 [R3+UR4+0x3340], R60 ;  /* 0x0033403c03007988 */ /* 0x0003e80008000404 */
[----:B------:R1:W-:Y:S04]  /*41c90*/  STS.U16 [R3+UR4+0x3380], R61 ;  /* 0x0033803d03007988 */ /* 0x0003e80008000404 */
[----:B0-----:R-:W4:Y:S04]  /*41ca0*/  LDL.LU R52, [R1+0xe64] ;  /* 0x000e640001347983 */ /* 0x001f280000300800 */
[----:B------:R-:W4:Y:S04]  /*41cb0*/  LDL.LU R56, [R1+0xe60] ;  /* 0x000e600001387983 */ /* 0x000f280000300800 */
[----:B-1----:R-:W4:Y:S04]  /*41cc0*/  LDL.LU R60, [R1+0x740] ;  /* 0x00074000013c7983 */ /* 0x002f280000300800 */
[----:B------:R-:W4:Y:S04]  /*41cd0*/  LDL.LU R61, [R1+0x734] ;  /* 0x00073400013d7983 */ /* 0x000f280000300800 */
[----:B------:R0:W-:Y:S04]  /*41ce0*/  STS.U16 [R3+UR4+0x33c0], R4 ;  /* 0x0033c00403007988 */ /* 0x0001e80008000404 */
[----:B------:R1:W-:Y:S04]  /*41cf0*/  STS.U16 [R3+UR4+0x3740], R41 ;  /* 0x0037402903007988 */ /* 0x0003e80008000404 */
[----:B--2---:R2:W-:Y:S04]  /*41d00*/  STS.U16 [R3+UR4+0x3700], R42 ;  /* 0x0037002a03007988 */ /* 0x0045e80008000404 */
[----:B0-----:R-:W4:Y:S04]  /*41d10*/  LDL.LU R4, [R1+0x728] ;  /* 0x0007280001047983 */ /* 0x001f280000300800 */
[----:B-1----:R-:W4:Y:S04]  /*41d20*/  LDL.LU R41, [R1+0x71c] ;  /* 0x00071c0001297983 */ /* 0x002f280000300800 */
[----:B---3--:R0:W-:Y:S04]  /*41d30*/  STS.U16 [R3+UR4+0x37c0], R43 ;  /* 0x0037c02b03007988 */ /* 0x0081e80008000404 */
[----:B--2---:R-:W2:Y:S04]  /*41d40*/  LDL.LU R42, [R1+0x6b0] ;  /* 0x0006b000012a7983 */ /* 0x004ea80000300800 */
        /* <DEDUP_REMOVED lines=23> */
[----:B------:R1:W-:Y:S04]  /*41ec0*/  STS.U16 [R3+UR4+0x43c0], R0 ;  /* 0x0043c00003007988 */ /* 0x0003e80008000404 */
[----:B0-----:R-:W3:Y:S04]  /*41ed0*/  LDL.LU R58, [R1+0x45c] ;  /* 0x00045c00013a7983 */ /* 0x001ee80000300800 */
[----:B------:R-:W3:Y:S04]  /*41ee0*/  LDL.LU R59, [R1+0x454] ;  /* 0x00045400013b7983 */ /* 0x000ee80000300800 */
[----:B----4-:R0:W-:Y:S04]  /*41ef0*/  STS.U16 [R3+UR4+0x4740], R25 ;  /* 0x0047401903007988 */ /* 0x0101e80008000404 */
[----:B------:R4:W-:Y:S04]  /*41f00*/  STS.U16 [R3+UR4+0x4700], R26 ;  /* 0x0047001a03007988 */ /* 0x0009e80008000404 */
[----:B------:R4:W-:Y:S04]  /*41f10*/  STS.U16 [R3+UR4+0x47c0], R27 ;  /* 0x0047c01b03007988 */ /* 0x0009e80008000404 */
[----:B------:R4:W-:Y:S04]  /*41f20*/  STS.U16 [R3+UR4+0x4780], R28 ;  /* 0x0047801c03007988 */ /* 0x0009e80008000404 */
[----:B-1----:R-:W3:Y:S04]  /*41f30*/  LDL.LU R0, [R1+0x44c] ;  /* 0x00044c0001007983 */ /* 0x002ee80000300800 */
[----:B0-----:R-:W3:Y:S04]  /*41f40*/  LDL.LU R25, [R1+0x444] ;  /* 0x0004440001197983 */ /* 0x001ee80000300800 */
[----:B------:R0:W-:Y:S04]  /*41f50*/  STS.U16 [R3+UR4+0x4b00], R29 ;  /* 0x004b001d03007988 */ /* 0x0001e80008000404 */
[----:B----4-:R-:W4:Y:S04]  /*41f60*/  LDL.LU R26, [R1+0x434] ;  /* 0x00043400011a7983 */ /* 0x010f280000300800 */
[----:B------:R-:W4:Y:S04]  /*41f70*/  LDL.LU R27, [R1+0x430] ;  /* 0x00043000011b7983 */ /* 0x000f280000300800 */
[----:B------:R-:W4:Y:S04]  /*41f80*/  LDL.LU R28, [R1+0x42c] ;  /* 0x00042c00011c7983 */ /* 0x000f280000300800 */
[----:B------:R1:W-:Y:S04]  /*41f90*/  STS.U16 [R3+UR4+0x4b40], R32 ;  /* 0x004b402003007988 */ /* 0x0003e80008000404 */
[----:B------:R1:W-:Y:S04]  /*41fa0*/  STS.U16 [R3+UR4+0x4b80], R36 ;  /* 0x004b802403007988 */ /* 0x0003e80008000404 */
[----:B------:R1:W-:Y:S04]  /*41fb0*/  STS.U16 [R3+UR4+0x4bc0], R40 ;  /* 0x004bc02803007988 */ /* 0x0003e80008000404 */
[----:B0-----:R-:W4:Y:S04]  /*41fc0*/  LDL.LU R29, [R1+0x428] ;  /* 0x00042800011d7983 */ /* 0x001f280000300800 */
[----:B------:R0:W-:Y:S04]  /*41fd0*/  STS.U16 [R3+UR4+0x4f40], R44 ;  /* 0x004f402c03007988 */ /* 0x0001e80008000404 */
[----:B------:R0:W-:Y:S04]  /*41fe0*/  STS.U16 [R3+UR4+0x4f00], R48 ;  /* 0x004f003003007988 */ /* 0x0001e80008000404 */
[----:B-1----:R-:W4:Y:S04]  /*41ff0*/  LDL.LU R32, [R1+0x398] ;  /* 0x0003980001207983 */ /* 0x002f280000300800 */
[----:B------:R-:W4:Y:S04]  /*42000*/  LDL.LU R36, [R1+0x38c] ;  /* 0x00038c0001247983 */ /* 0x000f280000300800 */
[----:B------:R-:W4:Y:S04]  /*42010*/  LDL.LU R40, [R1+0x384] ;  /* 0x0003840001287983 */ /* 0x000f280000300800 */
[----:B------:R1:W-:Y:S04]  /*42020*/  STS.U16 [R3+UR4+0x4fc0], R52 ;  /* 0x004fc03403007988 */ /* 0x0003e80008000404 */
[----:B0-----:R-:W4:Y:S04]  /*42030*/  LDL.LU R44, [R1+0x37c] ;  /* 0x00037c00012c7983 */ /* 0x001f280000300800 */
[----:B------:R-:W4:Y:S04]  /*42040*/  LDL.LU R48, [R1+0x354] ;  /* 0x0003540001307983 */ /* 0x000f280000300800 */
[----:B------:R0:W-:Y:S04]  /*42050*/  STS.U16 [R3+UR4+0x4f80], R56 ;  /* 0x004f803803007988 */ /* 0x0001e80008000404 */
[----:B------:R0:W-:Y:S04]  /*42060*/  STS.U16 [R3+UR4+0x5300], R60 ;  /* 0x0053003c03007988 */ /* 0x0001e80008000404 */
[----:B------:R0:W-:Y:S04]  /*42070*/  STS.U16 [R3+UR4+0x5340], R61 ;  /* 0x0053403d03007988 */ /* 0x0001e80008000404 */
[----:B-1----:R-:W4:Y:S04]  /*42080*/  LDL.LU R52, [R1+0x34c] ;  /* 0x00034c0001347983 */ /* 0x002f280000300800 */
[----:B0-----:R-:W4:Y:S04]  /*42090*/  LDL.LU R56, [R1+0x344] ;  /* 0x0003440001387983 */ /* 0x001f280000300800 */
[----:B------:R-:W4:Y:S04]  /*420a0*/  LDL.LU R60, [R1+0x33c] ;  /* 0x00033c00013c7983 */ /* 0x000f280000300800 */
[----:B------:R-:W4:Y:S04]  /*420b0*/  LDL.LU R61, [R1+0x328] ;  /* 0x00032800013d7983 */ /* 0x000f280000300800 */
[----:B------:R-:W-:Y:S04]  /*420c0*/  STS.U16 [R3+UR4+0x5380], R4 ;  /* 0x0053800403007988 */ /* 0x000fe80008000404 */
[----:B------:R-:W-:Y:S04]  /*420d0*/  STS.U16 [R3+UR4+0x53c0], R41 ;  /* 0x0053c02903007988 */ /* 0x000fe80008000404 */
[----:B--2---:R-:W-:Y:S04]  /*420e0*/  STS.U16 [R3+UR4+0x5740], R42 ;  /* 0x0057402a03007988 */ /* 0x004fe80008000404 */
[----:B---3--:R-:W-:Y:S04]  /*420f0*/  STS.U16 [R3+UR4+0x5700], R43 ;  /* 0x0057002b03007988 */ /* 0x008fe80008000404 */
        /* <DEDUP_REMOVED lines=14> */
[----:B----4-:R1:W-:Y:S04]  /*421e0*/  STS.U16 [R3+UR4+0x6740], R26 ;  /* 0x0067401a03007988 */ /* 0x0103e80008000404 */
[----:B------:R2:W-:Y:S04]  /*421f0*/  STS.U16 [R3+UR4+0x6700], R27 ;  /* 0x0067001b03007988 */ /* 0x0005e80008000404 */
[----:B------:R3:W-:Y:S04]  /*42200*/  STS.U16 [R3+UR4+0x67c0], R28 ;  /* 0x0067c01c03007988 */ /* 0x0007e80008000404 */
[----:B0-----:R-:W4:Y:S04]  /*42210*/  LDL.LU R25, [R1+0x324] ;  /* 0x0003240001197983 */ /* 0x001f280000300800 */
[----:B-1----:R-:W4:Y:S04]  /*42220*/  LDL.LU R26, [R1+0x320] ;  /* 0x00032000011a7983 */ /* 0x002f280000300800 */
[----:B--2---:R-:W2:Y:S04]  /*42230*/  LDL.LU R27, [R1+0x31c] ;  /* 0x00031c00011b7983 */ /* 0x004ea80000300800 */
[----:B------:R0:W-:Y:S04]  /*42240*/  STS.U16 [R3+UR4+0x6780], R29 ;  /* 0x0067801d03007988 */ /* 0x0001e80008000404 */
[----:B---3--:R-:W3:Y:S04]  /*42250*/  LDL.LU R28, [R1+0x308] ;  /* 0x00030800011c7983 */ /* 0x008ee80000300800 */
[----:B------:R1:W-:Y:S04]  /*42260*/  STS.U16 [R3+UR4+0x6b00], R32 ;  /* 0x006b002003007988 */ /* 0x0003e80008000404 */
[----:B------:R1:W-:Y:S04]  /*42270*/  STS.U16 [R3+UR4+0x6b40], R36 ;  /* 0x006b402403007988 */ /* 0x0003e80008000404 */
[----:B------:R1:W-:Y:S04]  /*42280*/  STS.U16 [R3+UR4+0x6b80], R40 ;  /* 0x006b802803007988 */ /* 0x0003e80008000404 */
[----:B------:R1:W-:Y:S04]  /*42290*/  STS.U16 [R3+UR4+0x6bc0], R44 ;  /* 0x006bc02c03007988 */ /* 0x0003e80008000404 */
[----:B0-----:R-:W3:Y:S04]  /*422a0*/  LDL.LU R29, [R1+0x2fc] ;  /* 0x0002fc00011d7983 */ /* 0x001ee80000300800 */
[----:B-1----:R-:W3:Y:S04]  /*422b0*/  LDL.LU R32, [R1+0x2f4] ;  /* 0x0002f40001207983 */ /* 0x002ee80000300800 */
[----:B------:R-:W3:Y:S04]  /*422c0*/  LDL.LU R36, [R1+0x2d4] ;  /* 0x0002d40001247983 */ /* 0x000ee80000300800 */
[----:B------:R0:W-:Y:S04]  /*422d0*/  STS.U16 [R3+UR4+0x6f40], R48 ;  /* 0x006f403003007988 */ /* 0x0001e80008000404 */
[----:B------:R-:W3:Y:S04]  /*422e0*/  LDL.LU R40, [R1+0x2b8] ;  /* 0x0002b80001287983 */ /* 0x000ee80000300800 */
[----:B------:R-:W3:Y:S04]  /*422f0*/  LDL.LU R44, [R1+0x2ac] ;  /* 0x0002ac00012c7983 */ /* 0x000ee80000300800 */
[----:B------:R1:W-:Y:S04]  /*42300*/  STS.U16 [R3+UR4+0x6f00], R52 ;  /* 0x006f003403007988 */ /* 0x0003e80008000404 */
[----:B------:R1:W-:Y:S04]  /*42310*/  STS.U16 [R3+UR4+0x6fc0], R56 ;  /* 0x006fc03803007988 */ /* 0x0003e80008000404 */
[----:B------:R1:W-:Y:S04]  /*42320*/  STS.U16 [R3+UR4+0x6f80], R60 ;  /* 0x006f803c03007988 */ /* 0x0003e80008000404 */
[----:B0-----:R-:W3:Y:S04]  /*42330*/  LDL.LU R48, [R1+0x2a0] ;  /* 0x0002a00001307983 */ /* 0x001ee80000300800 */
[----:B------:R0:W-:Y:S04]  /*42340*/  STS.U16 [R3+UR4+0x7300], R61 ;  /* 0x0073003d03007988 */ /* 0x0001e80008000404 */
[----:B-1----:R-:W3:Y:S04]  /*42350*/  LDL.LU R52, [R1+0x294] ;  /* 0x0002940001347983 */ /* 0x002ee80000300800 */
[----:B------:R-:W3:Y:S04]  /*42360*/  LDL.LU R56, [R1+0x278] ;  /* 0x0002780001387983 */ /* 0x000ee80000300800 */
[----:B------:R-:W3:Y:S04]  /*42370*/  LDL.LU R60, [R1+0x26c] ;  /* 0x00026c00013c7983 */ /* 0x000ee80000300800 */
[----:B0-----:R-:W3:Y:S04]  /*42380*/  LDL.LU R61, [R1+0x260] ;  /* 0x00026000013d7983 */ /* 0x001ee80000300800 */
[----:B------:R-:W3:Y:S04]  /*42390*/  LDL.LU R4, [R1+0x254] ;  /* 0x0002540001047983 */ /* 0x000ee80000300800 */
        /* <DEDUP_REMOVED lines=16> */
[----:B----4-:R0:W-:Y:S04]  /*424a0*/  STS.U16 [R3+UR4+0x7340], R25 ;  /* 0x0073401903007988 */ /* 0x0101e80008000404 */
[----:B------:R1:W-:Y:S04]  /*424b0*/  STS.U16 [R3+UR4+0x7380], R26 ;  /* 0x0073801a03007988 */ /* 0x0003e80008000404 */
[----:B--2---:R2:W-:Y:S04]  /*424c0*/  STS.U16 [R3+UR4+0x73c0], R27 ;  /* 0x0073c01b03007988 */ /* 0x0045e80008000404 */
[----:B---3--:R3:W-:Y:S04]  /*424d0*/  STS.U16 [R3+UR4+0x7740], R28 ;  /* 0x0077401c03007988 */ /* 0x0087e80008000404 */
[----:B0-----:R-:W4:Y:S04]  /*424e0*/  LDL.LU R25, [R1+0x3388] ;  /* 0x0033880001197983 */ /* 0x001f280000300800 */
[----:B------:R0:W-:Y:S04]  /*424f0*/  STS.U16 [R3+UR4+0x7700], R29 ;  /* 0x0077001d03007988 */ /* 0x0001e80008000404 */
[----:B------:R0:W-:Y:S04]  /*42500*/  STS.U16 [R3+UR4+0x77c0], R32 ;  /* 0x0077c02003007988 */ /* 0x0001e80008000404 */
[----:B-1----:R-:W4:Y:S04]  /*42510*/  LDL.LU R26, [R1+0x3384] ;  /* 0x00338400011a7983 */ /* 0x002f280000300800 */
[----:B--2---:R-:W2:Y:S04]  /*42520*/  LDL.LU R27, [R1+0x3380] ;  /* 0x00338000011b7983 */ /* 0x004ea80000300800 */
[----:B------:R1:W-:Y:S04]  /*42530*/  STS.U16 [R3+UR4+0x7780], R36 ;  /* 0x0077802403007988 */ /* 0x0003e80008000404 */
[----:B------:R1:W-:Y:S04]  /*42540*/  STS.U16 [R3+UR4+0x7b00], R40 ;  /* 0x007b002803007988 */ /* 0x0003e80008000404 */
[----:B---3--:R-:W3:Y:S04]  /*42550*/  LDL.LU R28, [R1+0x337c] ;  /* 0x00337c00011c7983 */ /* 0x008ee80000300800 */
[----:B------:R1:W-:Y:S04]  /*42560*/  STS.U16 [R3+UR4+0x7b40], R44 ;  /* 0x007b402c03007988 */ /* 0x0003e80008000404 */
[----:B0-----:R-:W4:Y:S04]  /*42570*/  LDL.LU R29, [R1+0x3378] ;  /* 0x00337800011d7983 */ /* 0x001f280000300800 */
[----:B------:R-:W4:Y:S04]  /*42580*/  LDL.LU R32, [R1+0x3374] ;  /* 0x0033740001207983 */ /* 0x000f280000300800 */
[----:B-1----:R-:W4:Y:S04]  /*42590*/  LDL.LU R36, [R1+0x3370] ;  /* 0x0033700001247983 */ /* 0x002f280000300800 */
[----:B------:R0:W-:Y:S04]  /*425a0*/  STS.U16 [R3+UR4+0x7b80], R48 ;  /* 0x007b803003007988 */ /* 0x0001e80008000404 */
[----:B------:R1:W-:Y:S04]  /*425b0*/  STS.U16 [R3+UR4+0x7bc0], R52 ;  /* 0x007bc03403007988 */ /* 0x0003e80008000404 */
[----:B------:R1:W-:Y:S04]  /*425c0*/  STS.U16 [R3+UR4+0x7f40], R56 ;  /* 0x007f403803007988 */ /* 0x0003e80008000404 */
[----:B------:R-:W4:Y:S04]  /*425d0*/  LDL.LU R40, [R1+0x336c] ;  /* 0x00336c0001287983 */ /* 0x000f280000300800 */
[----:B------:R-:W4:Y:S04]  /*425e0*/  LDL.LU R44, [R1+0x3368] ;  /* 0x00336800012c7983 */ /* 0x000f280000300800 */
[----:B------:R1:W-:Y:S04]  /*425f0*/  STS.U16 [R3+UR4+0x7f00], R60 ;  /* 0x007f003c03007988 */ /* 0x0003e80008000404 */
[----:B0-----:R-:W4:Y:S04]  /*42600*/  LDL.LU R48, [R1+0x3364] ;  /* 0x0033640001307983 */ /* 0x001f280000300800 */
[----:B------:R0:W-:Y:S04]  /*42610*/  STS.U16 [R3+UR4+0x7fc0], R61 ;  /* 0x007fc03d03007988 */ /* 0x0001e80008000404 */
[----:B------:R0:W-:Y:S04]  /*42620*/  STS.U16 [R3+UR4+0x7f80], R4 ;  /* 0x007f800403007988 */ /* 0x0001e80008000404 */
[----:B-1----:R-:W4:Y:S04]  /*42630*/  LDL.LU R52, [R1+0x3360] ;  /* 0x0033600001347983 */ /* 0x002f280000300800 */
[----:B------:R-:W4:Y:S04]  /*42640*/  LDL.LU R56, [R1+0x335c] ;  /* 0x00335c0001387983 */ /* 0x000f280000300800 */
[----:B------:R-:W4:Y:S04]  /*42650*/  LDL.LU R60, [R1+0x3358] ;  /* 0x00335800013c7983 */ /* 0x000f280000300800 */
[----:B0-----:R-:W4:Y:S01]  /*42660*/  LDL.LU R61, [R1+0x3354] ;  /* 0x00335400013d7983 */ /* 0x001f220000300800 */
[----:B------:R-:W0:Y:S02]  /*42670*/  S2R R3, SR_TID.X ;  /* 0x0000000000037919 */ /* 0x000e240000002100 */
[----:B0-----:R-:W-:-:S05]  /*42680*/  LOP3.LUT R3, R3, 0x1f, RZ, 0xc0, !PT ;  /* 0x0000001f03037812 */ /* 0x001fca00078ec0ff */
[----:B------:R-:W-:-:S05]  /*42690*/  IMAD.SHL.U32 R3, R3, 0x2, RZ ;  /* 0x0000000203037824 */ /* 0x000fca00078e00ff */
[----:B------:R0:W-:Y:S04]  /*426a0*/  STS.U16 [R3+UR4+0x80c0], R41 ;  /* 0x0080c02903007988 */ /* 0x0001e80008000404 */
[----:B------:R1:W-:Y:S04]  /*426b0*/  STS.U16 [R3+UR4+0x8080], R42 ;  /* 0x0080802a03007988 */ /* 0x0003e80008000404 */
[----:B------:R1:W-:Y:S04]  /*426c0*/  STS.U16 [R3+UR4+0x84c0], R43 ;  /* 0x0084c02b03007988 */ /* 0x0003e80008000404 */
[----:B------:R1:W-:Y:S04]  /*426d0*/  STS.U16 [R3+UR4+0x8480], R45 ;  /* 0x0084802d03007988 */ /* 0x0003e80008000404 */
[----:B------:R1:W-:Y:S04]  /*426e0*/  STS.U16 [R3+UR4+0x8880], R46 ;  /* 0x0088802e03007988 */ /* 0x0003e80008000404 */
[----:B------:R1:W-:Y:S04]  /*426f0*/  STS.U16 [R3+UR4+0x88c0], R47 ;  /* 0x0088c02f03007988 */ /* 0x0003e80008000404 */
[----:B0-----:R-:W2:Y:S04]  /*42700*/  LDL.LU R41, [R1+0x60] ;  /* 0x0000600001297983 */ /* 0x001ea80000300800 */
[----:B-1----:R-:W3:Y:S04]  /*42710*/  LDL.LU R42, [R1+0x5c] ;  /* 0x00005c00012a7983 */ /* 0x002ee80000300800 */
        /* <DEDUP_REMOVED lines=26> */
[----:B---3--:R1:W-:Y:S04]  /*428c0*/  STS.U16 [R3+UR4+0x8040], R42 ;  /* 0x0080402a03007988 */ /* 0x0083e80008000404 */
[----:B----4-:R2:W-:Y:S04]  /*428d0*/  STS.U16 [R3+UR4+0x8440], R43 ;  /* 0x0084402b03007988 */ /* 0x0105e80008000404 */
[----:B------:R3:W-:Y:S04]  /*428e0*/  STS.U16 [R3+UR4+0x8400], R45 ;  /* 0x0084002d03007988 */ /* 0x0007e80008000404 */
[----:B------:R4:W-:Y:S04]  /*428f0*/  STS.U16 [R3+UR4+0x8800], R46 ;  /* 0x0088002e03007988 */ /* 0x0009e80008000404 */
[----:B------:R4:W-:Y:S04]  /*42900*/  STS.U16 [R3+UR4+0x8840], R47 ;  /* 0x0088402f03007988 */ /* 0x0009e80008000404 */
[----:B0-----:R-:W4:Y:S04]  /*42910*/  LDL.LU R41, [R1+0x3350] ;  /* 0x0033500001297983 */ /* 0x001f280000300800 */
[----:B-1----:R-:W4:Y:S04]  /*42920*/  LDL.LU R42, [R1+0x334c] ;  /* 0x00334c00012a7983 */ /* 0x002f280000300800 */
[----:B--2---:R-:W2:Y:S04]  /*42930*/  LDL.LU R43, [R1+0x3348] ;  /* 0x00334800012b7983 */ /* 0x004ea80000300800 */
[----:B---3--:R-:W3:Y:S04]  /*42940*/  LDL.LU R45, [R1+0x3344] ;  /* 0x00334400012d7983 */ /* 0x008ee80000300800 */
[----:B----4-:R-:W4:Y:S04]  /*42950*/  LDL.LU R46, [R1+0x3340] ;  /* 0x00334000012e7983 */ /* 0x010f280000300800 */
[----:B------:R-:W2:Y:S04]  /*42960*/  LDL.LU R47, [R1+0x333c] ;  /* 0x00333c00012f7983 */ /* 0x000ea80000300800 */
[----:B------:R0:W-:Y:S04]  /*42970*/  STS.U16 [R3+UR4+0x8c40], R49 ;  /* 0x008c403103007988 */ /* 0x0001e80008000404 */
[----:B------:R1:W-:Y:S04]  /*42980*/  STS.U16 [R3+UR4+0x8c00], R50 ;  /* 0x008c003203007988 */ /* 0x0003e80008000404 */
[----:B------:R1:W-:Y:S04]  /*42990*/  STS.U16 [R3+UR4+0x9000], R51 ;  /* 0x0090003303007988 */ /* 0x0003e80008000404 */
[----:B------:R1:W-:Y:S04]  /*429a0*/  STS.U16 [R3+UR4+0x9040], R53 ;  /* 0x0090403503007988 */ /* 0x0003e80008000404 */
[----:B------:R1:W-:Y:S04]  /*429b0*/  STS.U16 [R3+UR4+0x9440], R54 ;  /* 0x0094403603007988 */ /* 0x0003e80008000404 */
[----:B------:R1:W-:Y:S04]  /*429c0*/  STS.U16 [R3+UR4+0x9400], R55 ;  /* 0x0094003703007988 */ /* 0x0003e80008000404 */
[----:B0-----:R-:W3:Y:S04]  /*429d0*/  LDL.LU R49, [R1+0x3338] ;  /* 0x0033380001317983 */ /* 0x001ee80000300800 */
[----:B-1----:R-:W4:Y:S04]  /*429e0*/  LDL.LU R50, [R1+0x3334] ;  /* 0x0033340001327983 */ /* 0x002f280000300800 */
[----:B------:R-:W2:Y:S04]  /*429f0*/  LDL.LU R51, [R1+0x3330] ;  /* 0x0033300001337983 */ /* 0x000ea80000300800 */
[----:B------:R-:W3:Y:S04]  /*42a00*/  LDL.LU R53, [R1+0x332c] ;  /* 0x00332c0001357983 */ /* 0x000ee80000300800 */
[----:B------:R-:W4:Y:S04]  /*42a10*/  LDL.LU R54, [R1+0x3328] ;  /* 0x0033280001367983 */ /* 0x000f280000300800 */
[----:B------:R-:W2:Y:S04]  /*42a20*/  LDL.LU R55, [R1+0x3324] ;  /* 0x0033240001377983 */ /* 0x000ea80000300800 */
        /* <DEDUP_REMOVED lines=8> */
[----:B------:R-:W-:Y:S04]  /*42ab0*/  STS.U16 [R3+UR4+0xa000], R4 ;  /* 0x00a0000403007988 */ /* 0x000fe80008000404 */
[----:B------:R-:W-:Y:S01]  /*42ac0*/  STS.U16 [R3+UR4+0xd4c0], R5 ;  /* 0x00d4c00503007988 */ /* 0x000fe20008000404 */
[----:B------:R-:W-:-:S03]  /*42ad0*/  PRMT R2, RZ, 0x7610, R2 ;  /* 0x00007610ff027816 */ /* 0x000fc60000000002 */
[----:B---3--:R0:W-:Y:S04]  /*42ae0*/  STS.U16 [R3+UR4+0xa040], R0 ;  /* 0x00a0400003007988 */ /* 0x0081e80008000404 */
[----:B0-----:R-:W3:Y:S04]  /*42af0*/  LDL.LU R0, [R1+0x3310] ;  /* 0x0033100001007983 */ /* 0x001ee80000300800 */
[----:B------:R-:W4:Y:S04]  /*42b00*/  LDL R4, [R1+0x1be0] ;  /* 0x001be00001047983 */ /* 0x000f280000100800 */
[----:B------:R-:W4:Y:S04]  /*42b10*/  LDL R5, [R1+0x1bdc] ;  /* 0x001bdc0001057983 */ /* 0x000f280000100800 */
[----:B----4-:R-:W4:Y:S04]  /*42b20*/  @!P0 LDG.E.U16 R2, desc[UR6][R4.64] ;  /* 0x0000000604028981 */ /* 0x010f28000c1e1500 */
[----:B----4-:R0:W-:Y:S04]  /*42b30*/  STL [R1+0x3a4], R2 ;  /* 0x0003a40201007387 */ /* 0x0101e80000100800 */
[----:B0-----:R-:W4:Y:S04]  /*42b40*/  LDL.LU R2, [R1+0x330c] ;  /* 0x00330c0001027983 */ /* 0x001f280000300800 */
[----:B------:R-:W2:Y:S04]  /*42b50*/  LDL R4, [R1+0x1bd4] ;  /* 0x001bd40001047983 */ /* 0x000ea80000100800 */
[----:B------:R-:W2:Y:S01]  /*42b60*/  LDL R5, [R1+0x1bd8] ;  /* 0x001bd80001057983 */ /* 0x000ea20000100800 */
[----:B---3--:R-:W-:-:S02]  /*42b70*/  PRMT R0, RZ, 0x7610, R0 ;  /* 0x00007610ff007816 */ /* 0x008fc40000000000 */
[----:B--2---:R-:W-:-:S04]  /*42b80*/  @!P2 LOP3.LUT R5, R5, R4, RZ, 0x3c, !PT ;  /* 0x000000040505a212 */ /* 0x004fc800078e3cff */
[----:B------:R-:W-:-:S04]  /*42b90*/  @!P2 LOP3.LUT R4, R5, R4, RZ, 0x3c, !PT ;  /* 0x000000040504a212 */ /* 0x000fc800078e3cff */
[----:B------:R-:W-:-:S05]  /*42ba0*/  @!P2 LOP3.LUT R5, R5, R4, RZ, 0x3c, !PT ;  /* 0x000000040505a212 */ /* 0x000fca00078e3cff */
[----:B------:R-:W2:Y:S04]  /*42bb0*/  @!P2 LDG.E.U16 R0, desc[UR6][R4.64] ;  /* 0x000000060400a981 */ /* 0x000ea8000c1e1500 */
[----:B--2---:R0:W-:Y:S04]  /*42bc0*/  STL [R1+0x3a0], R0 ;  /* 0x0003a00001007387 */ /* 0x0041e80000100800 */
[----:B0-----:R-:W2:Y:S04]  /*42bd0*/  LDL.LU R0, [R1+0x3308] ;  /* 0x0033080001007983 */ /* 0x001ea80000300800 */
[----:B------:R-:W3:Y:S04]  /*42be0*/  LDL R4, [R1+0x1bbc] ;  /* 0x001bbc0001047983 */ /* 0x000ee80000100800 */
[----:B------:R-:W3:Y:S01]  /*42bf0*/  LDL R5, [R1+0x1bc0] ;  /* 0x001bc00001057983 */ /* 0x000ee20000100800 */
[----:B----4-:R-:W-:-:S02]  /*42c00*/  PRMT R2, RZ, 0x7610, R2 ;  /* 0x00007610ff027816 */ /* 0x010fc40000000002 */
[----:B---3--:R-:W-:-:S04]  /*42c10*/  @!P0 LOP3.LUT R5, R5, R4, RZ, 0x3c, !PT ;  /* 0x0000000405058212 */ /* 0x008fc800078e3cff */
        /* <DEDUP_REMOVED lines=1787> */
[----:B------:R-:W3:Y:S04]  /*49bd0*/  LDL R4, [R1+0xfd4] ;  /* 0x000fd40001047983 */ /* 0x000ee80000100800 */
[----:B------:R-:W3:Y:S02]  /*49be0*/  LDL R5, [R1+0xfd8] ;  /* 0x000fd80001057983 */ /* 0x000ee40000100800 */
[----:B---3--:R-:W-:-:S02]  /*49bf0*/  @!P2 LOP3.LUT R5, R5, R4, RZ, 0x3c, !PT ;  /* 0x000000040505a212 */ /* 0x008fc400078e3cff */
[----:B--2---:R-:W-:Y:S02]  /*49c00*/  PRMT R0, RZ, 0x7610, R0 ;  /* 0x00007610ff007816 */ /* 0x004fe40000000000 */
[----:B------:R-:W-:-:S04]  /*49c10*/  @!P2 LOP3.LUT R4, R5, R4, RZ, 0x3c, !PT ;  /* 0x000000040504a212 */ /* 0x000fc800078e3cff */
[----:B------:R-:W-:-:S05]  /*49c20*/  @!P2 LOP3.LUT R5, R5, R4, RZ, 0x3c, !PT ;  /* 0x000000040505a212 */ /* 0x000fca00078e3cff */
[----:B------:R-:W2:Y:S04]  /*49c30*/  @!P2 LDG.E.U16 R0, desc[UR6][R4.64] ;  /* 0x000000060400a981 */ /* 0x000ea8000c1e1500 */
        /* <DEDUP_REMOVED lines=29> */
[----:B------:R-:W3:Y:S01]  /*49e10*/  LDL R5, [R1+0xfac] ;  /* 0x000fac0001057983 */ /* 0x000ee20000100800 */
[----:B----4-:R-:W-:-:S03]  /*49e20*/  @!P1 IMAD.MOV.U32 R4, RZ, RZ, R30 ;  /* 0x000000ffff049224 */ /* 0x010fc600078e001e */
[----:B------:R-:W4:Y:S01]  /*49e30*/  LDL R30, [R1+0x2bfc] ;  /* 0x002bfc00011e7983 */ /* 0x000f220000100800 */
[----:B--2---:R-:W-:-:S06]  /*49e40*/  PRMT R0, RZ, 0x7610, R0 ;  /* 0x00007610ff007816 */ /* 0x004fcc0000000000 */
[----:B---3--:R-:W2:Y:S04]  /*49e50*/  @!P1 LDG.E.U16 R0, desc[UR6][R4.64] ;  /* 0x0000000604009981 */ /* 0x008ea8000c1e1500 */
        /* <DEDUP_REMOVED lines=12> */
[----:B------:R-:W3:Y:S04]  /*49f20*/  LDL R5, [R1+0xf98] ;  /* 0x000f980001057983 */ /* 0x000ee80000100800 */
[----:B------:R0:W-:Y:S02]  /*49f30*/  STS.U16 [R3+UR4+0xc8c0], R27 ;  /* 0x00c8c01b03007988 */ /* 0x0001e40008000404 */
[----:B0-----:R-:W-:-:S02]  /*49f40*/  PRMT R27, RZ, 0x7610, R27 ;  /* 0x00007610ff1b7816 */ /* 0x001fc4000000001b */
[----:B---3--:R-:W-:-:S04]  /*49f50*/  @!P2 LOP3.LUT R5, R5, R4, RZ, 0x3c, !PT ;  /* 0x000000040505a212 */ /* 0x008fc800078e3cff */
[----:B------:R-:W-:-:S04]  /*49f60*/  @!P2 LOP3.LUT R4, R5, R4, RZ, 0x3c, !PT ;  /* 0x000000040504a212 */ /* 0x000fc800078e3cff */
[----:B------:R-:W-:-:S05]  /*49f70*/  @!P2 LOP3.LUT R5, R5, R4, RZ, 0x3c, !PT ;  /* 0x000000040505a212 */ /* 0x000fca00078e3cff */
[----:B------:R0:W3:Y:S04]  /*49f80*/  @!P2 LDG.E.U16 R27, desc[UR6][R4.64] ;  /* 0x00000006041ba981 */ /* 0x0000e8000c1e1500 */
[----:B------:R-:W0:Y:S04]  /*49f90*/  LDL R4, [R1+0xf8c] ;  /* 0x000f8c0001047983 */ /* 0x000e280000100800 */
[----:B------:R-:W0:Y:S04]  /*49fa0*/  LDL R5, [R1+0xf90] ;  /* 0x000f900001057983 */ /* 0x000e280000100800 */
[----:B------:R1:W-:Y:S02]  /*49fb0*/  STS.U16 [R3+UR4+0xd480], R24 ;  /* 0x00d4801803007988 */ /* 0x0003e40008000404 */
[----:B-1----:R-:W-:-:S02]  /*49fc0*/  PRMT R24, RZ, 0x7610, R24 ;  /* 0x00007610ff187816 */ /* 0x002fc40000000018 */
[----:B0-----:R-:W-:-:S04]  /*49fd0*/  @!P1 LOP3.LUT R5, R5, R4, RZ, 0x3c, !PT ;  /* 0x0000000405059212 */ /* 0x001fc800078e3cff */
[----:B------:R-:W-:-:S04]  /*49fe0*/  @!P1 LOP3.LUT R4, R5, R4, RZ, 0x3c, !PT ;  /* 0x0000000405049212 */ /* 0x000fc800078e3cff */
[----:B------:R-:W-:Y:S01]  /*49ff0*/  @!P1 LOP3.LUT R5, R5, R4, RZ, 0x3c, !PT ;  /* 0x0000000405059212 */ /* 0x000fe200078e3cff */
[----:B---3--:R0:W-:Y:S04]  /*4a000*/  STL [R1+0x68], R27 ;  /* 0x0000681b01007387 */ /* 0x0081e80000100800 */
[----:B------:R1:W3:Y:S01]  /*4a010*/  @!P1 LDG.E.U16 R24, desc[UR6][R4.64] ;  /* 0x0000000604189981 */ /* 0x0002e2000c1e1500 */
[----:B--2---:R-:W-:-:S03]  /*4a020*/  PRMT R0, RZ, 0x7610, R0 ;  /* 0x00007610ff007816 */ /* 0x004fc60000000000 */
[----:B0-----:R-:W2:Y:S04]  /*4a030*/  LDL R27, [R1+0x2c20] ;  /* 0x002c2000011b7983 */ /* 0x001ea80000100800 */
[----:B------:R-:W1:Y:S04]  /*4a040*/  LDL R4, [R1+0xf80] ;  /* 0x000f800001047983 */ /* 0x000e680000100800 */
[----:B------:R-:W1:Y:S02]  /*4a050*/  LDL R5, [R1+0x2c00] ;  /* 0x002c000001057983 */ /* 0x000e640000100800 */
[----:B-1----:R-:W-:-:S04]  /*4a060*/  @!P0 LOP3.LUT R5, R5, R4, RZ, 0x3c, !PT ;  /* 0x0000000405058212 */ /* 0x002fc800078e3cff */
[----:B------:R-:W-:-:S04]  /*4a070*/  @!P0 LOP3.LUT R4, R5, R4, RZ, 0x3c, !PT ;  /* 0x0000000405048212 */ /* 0x000fc800078e3cff */
[----:B------:R-:W-:-:S05]  /*4a080*/  @!P0 LOP3.LUT R5, R5, R4, RZ, 0x3c, !PT ;  /* 0x0000000405058212 */ /* 0x000fca00078e3cff */
[----:B------:R-:W4:Y:S04]  /*4a090*/  @!P0 LDG.E.U16 R0, desc[UR6][R4.64] ;  /* 0x0000000604008981 */ /* 0x000f28000c1e1500 */
[----:B---3--:R0:W-:Y:S04]  /*4a0a0*/  STL [R1+0x64], R24 ;  /* 0x0000641801007387 */ /* 0x0081e80000100800 */
[----:B0-----:R-:W3:Y:S04]  /*4a0b0*/  LDL R24, [R1+0x2c1c] ;  /* 0x002c1c0001187983 */ /* 0x001ee80000100800 */
[----:B----4-:R0:W-:Y:S04]  /*4a0c0*/  STL [R1+0x60], R0 ;  /* 0x0000600001007387 */ /* 0x0101e80000100800 */
[----:B0-----:R-:W4:Y:S04]  /*4a0d0*/  LDL.LU R0, [R1+0x2fd4] ;  /* 0x002fd40001007983 */ /* 0x001f280000300800 */
[----:B------:R-:W2:Y:S04]  /*4a0e0*/  LDL R5, [R1+0x2bf8] ;  /* 0x002bf80001057983 */ /* 0x000ea80000100800 */
[----:B------:R0:W-:Y:S01]  /*4a0f0*/  STS.U16 [R3+UR4+0xc480], R28 ;  /* 0x00c4801c03007988 */ /* 0x0001e20008000404 */
[----:B------:R-:W-:-:S03]  /*4a100*/  @!P2 IMAD.MOV.U32 R4, RZ, RZ, R30 ;  /* 0x000000ffff04a224 */ /* 0x000fc600078e001e */
        /* <DEDUP_REMOVED lines=8> */
[----:B0-----:R-:W-:-:S03]  /*4a190*/  PRMT R28, RZ, 0x7610, R28 ;  /* 0x00007610ff1c7816 */ /* 0x001fc6000000001c */
        /* <DEDUP_REMOVED lines=43> */
[----:B------:R-:W4:Y:S04]  /*4a450*/  LDL R30, [R1+0x2c04] ;  /* 0x002c0400011e7983 */ /* 0x000f280000100800 */
[----:B--2---:R1:W2:Y:S04]  /*4a460*/  @!P2 LDG.E.U16 R28, desc[UR6][R4.64] ;  /* 0x00000006041ca981 */ /* 0x0042a8000c1e1500 */
[----:B------:R-:W1:Y:S04]  /*4a470*/  LDL R4, [R1+0x2bf0] ;  /* 0x002bf00001047983 */ /* 0x000e680000100800 */
[----:B------:R-:W1:Y:S01]  /*4a480*/  LDL R5, [R1+0x2bf4] ;  /* 0x002bf40001057983 */ /* 0x000e620000100800 */
[----:B0-----:R-:W-:-:S02]  /*4a490*/  PRMT R3, RZ, 0x7610, R3 ;  /* 0x00007610ff037816 */ /* 0x001fc40000000003 */
[----:B-1----:R-:W-:-:S04]  /*4a4a0*/  @!P1 LOP3.LUT R5, R5, R4, RZ, 0x3c, !PT ;  /* 0x0000000405059212 */ /* 0x002fc800078e3cff */
[----:B------:R-:W-:-:S04]  /*4a4b0*/  @!P1 LOP3.LUT R4, R5, R4, RZ, 0x3c, !PT ;  /* 0x0000000405049212 */ /* 0x000fc800078e3cff */
[----:B------:R-:W-:-:S05]  /*4a4c0*/  @!P1 LOP3.LUT R5, R5, R4, RZ, 0x3c, !PT ;  /* 0x0000000405059212 */ /* 0x000fca00078e3cff */
[----:B------:R-:W3:Y:S04]  /*4a4d0*/  @!P1 LDG.E.U16 R3, desc[UR6][R4.64] ;  /* 0x0000000604039981 */ /* 0x000ee8000c1e1500 */
[----:B--2---:R0:W-:Y:S04]  /*4a4e0*/  STL [R1+0x5c], R28 ;  /* 0x00005c1c01007387 */ /* 0x0041e80000100800 */
[----:B0-----:R-:W2:Y:S04]  /*4a4f0*/  LDL R28, [R1+0x2c40] ;  /* 0x002c4000011c7983 */ /* 0x001ea80000100800 */
[----:B---3--:R-:W-:Y:S04]  /*4a500*/  STL [R1+0x58], R3 ;  /* 0x0000580301007387 */ /* 0x008fe80000100800 */
[----:B------:R-:W3:Y:S01]  /*4a510*/  LDL R5, [R1+0x2be4] ;  /* 0x002be40001057983 */ /* 0x000ee20000100800 */
[----:B------:R-:W-:Y:S01]  /*4a520*/  PRMT R26, RZ, 0x7610, R26 ;  /* 0x00007610ff1a7816 */ /* 0x000fe2000000001a */
[----:B------:R-:W-:Y:S01]  /*4a530*/  @!P0 IMAD.MOV.U32 R4, RZ, RZ, R27 ;  /* 0x000000ffff048224 */ /* 0x000fe200078e001b */
[----:B------:R-:W-:Y:S01]  /*4a540*/  PRMT R14, RZ, 0x7610, R14 ;  /* 0x00007610ff0e7816 */ /* 0x000fe2000000000e */
[----:B------:R-:W4:Y:S04]  /*4a550*/  LDL R27, [R1+0x2c38] ;  /* 0x002c3800011b7983 */ /* 0x000f280000100800 */
[----:B---3--:R0:W3:Y:S04]  /*4a560*/  @!P0 LDG.E.U16 R26, desc[UR6][R4.64] ;  /* 0x00000006041a8981 */ /* 0x0080e8000c1e1500 */
[----:B------:R-:W2:Y:S01]  /*4a570*/  LDL R5, [R1+0x2c18] ;  /* 0x002c180001057983 */ /* 0x000ea20000100800 */
[----:B0-----:R-:W-:-:S03]  /*4a580*/  @!P2 IMAD.MOV.U32 R4, RZ, RZ, R24 ;  /* 0x000000ffff04a224 */ /* 0x001fc600078e0018 */
[----:B---3--:R0:W-:Y:S01]  /*4a590*/  STL [R1+0x54], R26 ;  /* 0x0000541a01007387 */ /* 0x0081e20000100800 */
[----:B------:R-:W-:Y:S02]  /*4a5a0*/  PRMT R31, RZ, 0x7610, R31 ;  /* 0x00007610ff1f7816 */ /* 0x000fe4000000001f */
[----:B------:R-:W-:Y:S01]  /*4a5b0*/  PRMT R10, RZ, 0x7610, R10 ;  /* 0x00007610ff0a7816 */ /* 0x000fe2000000000a */
[----:B------:R-:W3:Y:S04]  /*4a5c0*/  LDL R24, [R1+0x2c30] ;  /* 0x002c300001187983 */ /* 0x000ee80000100800 */
[----:B--2---:R1:W2:Y:S04]  /*4a5d0*/  @!P2 LDG.E.U16 R14, desc[UR6][R4.64] ;  /* 0x00000006040ea981 */ /* 0x0042a8000c1e1500 */
[----:B0-----:R-:W3:Y:S04]  /*4a5e0*/  LDL R26, [R1+0x2c3c] ;  /* 0x002c3c00011a7983 */ /* 0x001ee80000100800 */
[----:B------:R-:W1:Y:S04]  /*4a5f0*/  LDL R4, [R1+0x2c10] ;  /* 0x002c100001047983 */ /* 0x000e680000100800 */
[----:B------:R-:W1:Y:S02]  /*4a600*/  LDL R5, [R1+0x2c14] ;  /* 0x002c140001057983 */ /* 0x000e640000100800 */
[----:B-1----:R-:W-:-:S04]  /*4a610*/  @!P1 LOP3.LUT R5, R5, R4, RZ, 0x3c, !PT ;  /* 0x0000000405059212 */ /* 0x002fc800078e3cff */
[----:B------:R-:W-:-:S04]  /*4a620*/  @!P1 LOP3.LUT R4, R5, R4, RZ, 0x3c, !PT ;  /* 0x0000000405049212 */ /* 0x000fc800078e3cff */
[----:B------:R-:W-:-:S05]  /*4a630*/  @!P1 LOP3.LUT R5, R5, R4, RZ, 0x3c, !PT ;  /* 0x0000000405059212 */ /* 0x000fca00078e3cff */
[----:B------:R0:W3:Y:S02]  /*4a640*/  @!P1 LDG.E.U16 R31, desc[UR6][R4.64] ;  /* 0x00000006041f9981 */ /* 0x0000e4000c1e1500 */
[----:B0-----:R-:W-:Y:S02]  /*4a650*/  @!P0 IMAD.MOV.U32 R4, RZ, RZ, R28 ;  /* 0x000000ffff048224 */ /* 0x001fe400078e001c */
[----:B----4-:R-:W-:-:S05]  /*4a660*/  @!P0 IMAD.MOV.U32 R5, RZ, RZ, R30 ;  /* 0x000000ffff058224 */ /* 0x010fca00078e001e */
[----:B------:R3:W4:Y:S04]  /*4a670*/  @!P0 LDG.E.U16 R10, desc[UR6][R4.64] ;  /* 0x00000006040a8981 */ /* 0x000728000c1e1500 */
[----:B--2---:R0:W-:Y:S04]  /*4a680*/  STL [R1+0x50], R14 ;  /* 0x0000500e01007387 */ /* 0x0041e80000100800 */
[----:B0-----:R-:W2:Y:S01]  /*4a690*/  LDL R14, [R1+0x2c34] ;  /* 0x002c3400010e7983 */ /* 0x001ea20000100800 */
[----:B------:R-:W-:Y:S01]  /*4a6a0*/  PRMT R7, RZ, 0x7610, R7 ;  /* 0x00007610ff077816 */ /* 0x000fe20000000007 */
[----:B---3--:R-:W-:-:S02]  /*4a6b0*/  @!P2 IMAD.MOV.U32 R4, RZ, RZ, R26 ;  /* 0x000000ffff04a224 */ /* 0x008fc400078e001a */
[----:B------:R-:W-:-:S05]  /*4a6c0*/  @!P2 IMAD.MOV.U32 R5, RZ, RZ, R27 ;  /* 0x000000ffff05a224 */ /* 0x000fca00078e001b */
[----:B------:R0:W3:Y:S04]  /*4a6d0*/  @!P2 LDG.E.U16 R7, desc[UR6][R4.64] ;  /* 0x000000060407a981 */ /* 0x0000e8000c1e1500 */
[----:B------:R1:W-:Y:S04]  /*4a6e0*/  STL [R1+0x4c], R31 ;  /* 0x00004c1f01007387 */ /* 0x0003e80000100800 */
[----:B------:R-:W3:Y:S04]  /*4a6f0*/  LDL R30, [R1+0x2c48] ;  /* 0x002c4800011e7983 */ /* 0x000ee80000100800 */
[----:B------:R-:W3:Y:S04]  /*4a700*/  LDL R28, [R1+0x2c44] ;  /* 0x002c4400011c7983 */ /* 0x000ee80000100800 */
[----:B-1----:R-:W3:Y:S04]  /*4a710*/  LDL R31, [R1+0x2c24] ;  /* 0x002c2400011f7983 */ /* 0x002ee80000100800 */
[----:B----4-:R1:W-:Y:S01]  /*4a720*/  STL [R1+0x48], R10 ;  /* 0x0000480a01007387 */ /* 0x0103e20000100800 */
[----:B------:R-:W-:Y:S01]  /*4a730*/  PRMT R8, RZ, 0x7610, R8 ;  /* 0x00007610ff087816 */ /* 0x000fe20000000008 */
[----:B0-----:R-:W-:Y:S01]  /*4a740*/  @!P1 IMAD.MOV.U32 R5, RZ, RZ, R24 ;  /* 0x000000ffff059224 */ /* 0x001fe200078e0018 */
[----:B------:R-:W-:-:S02]  /*4a750*/  PRMT R29, RZ, 0x7610, R29 ;  /* 0x00007610ff1d7816 */ /* 0x000fc4000000001d */
[----:B------:R-:W-:Y:S01]  /*4a760*/  PRMT R9, RZ, 0x7610, R9 ;  /* 0x00007610ff097816 */ /* 0x000fe20000000009 */
[----:B------:R-:W4:Y:S04]  /*4a770*/  LDL R27, [R1+0x2c4c] ;  /* 0x002c4c00011b7983 */ /* 0x000f280000100800 */
[----:B-1----:R-:W4:Y:S01]  /*4a780*/  LDL R10, [R1+0x2c50] ;  /* 0x002c5000010a7983 */ /* 0x002f220000100800 */
[----:B--2---:R-:W-:-:S05]  /*4a790*/  @!P1 IMAD.MOV.U32 R4, RZ, RZ, R14 ;  /* 0x000000ffff049224 */ /* 0x004fca00078e000e */
[----:B------:R0:W2:Y:S04]  /*4a7a0*/  @!P1 LDG.E.U16 R8, desc[UR6][R4.64] ;  /* 0x0000000604089981 */ /* 0x0000a8000c1e1500 */
[----:B---3--:R1:W-:Y:S04]  /*4a7b0*/  STL [R1+0x44], R7 ;  /* 0x0000440701007387 */ /* 0x0083e80000100800 */
[----:B------:R-:W3:Y:S04]  /*4a7c0*/  LDL R26, [R1+0x2c5c] ;  /* 0x002c5c00011a7983 */ /* 0x000ee80000100800 */
[----:B------:R-:W3:Y:S04]  /*4a7d0*/  LDL R24, [R1+0x2c68] ;  /* 0x002c680001187983 */ /* 0x000ee80000100800 */
[----:B------:R-:W3:Y:S04]  /*4a7e0*/  LDL R14, [R1+0x2c64] ;  /* 0x002c6400010e7983 */ /* 0x000ee80000100800 */
[----:B-1----:R-:W3:Y:S01]  /*4a7f0*/  LDL R7, [R1+0x2c58] ;  /* 0x002c580001077983 */ /* 0x002ee20000100800 */
[----:B0-----:R-:W-:-:S02]  /*4a800*/  @!P0 IMAD.MOV.U32 R4, RZ, RZ, R30 ;  /* 0x000000ffff048224 */ /* 0x001fc400078e001e */
[----:B------:R-:W-:-:S05]  /*4a810*/  @!P0 IMAD.MOV.U32 R5, RZ, RZ, R31 ;  /* 0x000000ffff058224 */ /* 0x000fca00078e001f */
[----:B------:R0:W3:Y:S02]  /*4a820*/  @!P0 LDG.E.U16 R29, desc[UR6][R4.64] ;  /* 0x00000006041d8981 */ /* 0x0000e4000c1e1500 */
[----:B0-----:R-:W-:Y:S02]  /*4a830*/  @!P2 IMAD.MOV.U32 R5, RZ, RZ, R28 ;  /* 0x000000ffff05a224 */ /* 0x001fe400078e001c */
[----:B----4-:R-:W-:-:S05]  /*4a840*/  @!P2 IMAD.MOV.U32 R4, RZ, RZ, R10 ;  /* 0x000000ffff04a224 */ /* 0x010fca00078e000a */
[----:B------:R3:W4:Y:S04]  /*4a850*/  @!P2 LDG.E.U16 R9, desc[UR6][R4.64] ;  /* 0x000000060409a981 */ /* 0x000728000c1e1500 */
[----:B--2---:R0:W-:Y:S04]  /*4a860*/  STL [R1+0x40], R8 ;  /* 0x0000400801007387 */ /* 0x0041e80000100800 */
[----:B------:R-:W2:Y:S04]  /*4a870*/  LDL R10, [R1+0x2c6c] ;  /* 0x002c6c00010a7983 */ /* 0x000ea80000100800 */
[----:B0-----:R-:W2:Y:S01]  /*4a880*/  LDL R8, [R1+0x2c70] ;  /* 0x002c700001087983 */ /* 0x001ea20000100800 */
[----:B------:R-:W-:Y:S01]  /*4a890*/  PRMT R6, RZ, 0x7610, R6 ;  /* 0x00007610ff067816 */ /* 0x000fe20000000006 */
[----:B---3--:R-:W-:-:S02]  /*4a8a0*/  @!P1 IMAD.MOV.U32 R4, RZ, RZ, R7 ;  /* 0x000000ffff049224 */ /* 0x008fc400078e0007 */
[----:B------:R-:W-:-:S05]  /*4a8b0*/  @!P1 IMAD.MOV.U32 R5, RZ, RZ, R27 ;  /* 0x000000ffff059224 */ /* 0x000fca00078e001b */
[----:B------:R0:W3:Y:S04]  /*4a8c0*/  @!P1 LDG.E.U16 R6, desc[UR6][R4.64] ;  /* 0x0000000604069981 */ /* 0x0000e8000c1e1500 */
[----:B----4-:R1:W-:Y:S01]  /*4a8d0*/  STL [R1+0x38], R9 ;  /* 0x0000380901007387 */ /* 0x0103e20000100800 */
[----:B------:R-:W-:Y:S01]  /*4a8e0*/  PRMT R23, RZ, 0x7610, R23 ;  /* 0x00007610ff177816 */ /* 0x000fe20000000017 */
[----:B0-----:R-:W-:Y:S02]  /*4a8f0*/  @!P0 IMAD.MOV.U32 R4, RZ, RZ, R24 ;  /* 0x000000ffff048224 */ /* 0x001fe400078e0018 */
[----:B------:R-:W-:Y:S01]  /*4a900*/  @!P0 IMAD.MOV.U32 R5, RZ, RZ, R26 ;  /* 0x000000ffff058224 */ /* 0x000fe200078e001a */
[----:B------:R-:W-:Y:S02]  /*4a910*/  PRMT R19, RZ, 0x7610, R19 ;  /* 0x00007610ff137816 */ /* 0x000fe40000000013 */
[----:B------:R-:W-:Y:S01]  /*4a920*/  PRMT R17, RZ, 0x7610, R17 ;  /* 0x00007610ff117816 */ /* 0x000fe20000000011 */
[----:B------:R-:W4:Y:S04]  /*4a930*/  LDL R7, [R1+0x2c7c] ;  /* 0x002c7c0001077983 */ /* 0x000f280000100800 */
[----:B------:R2:W4:Y:S04]  /*4a940*/  @!P0 LDG.E.U16 R23, desc[UR6][R4.64] ;  /* 0x0000000604178981 */ /* 0x000528000c1e1500 */
[----:B-1----:R-:W4:Y:S01]  /*4a950*/  LDL R9, [R1+0x2c78] ;  /* 0x002c780001097983 */ /* 0x002f220000100800 */
[----:B--2---:R-:W-:-:S02]  /*4a960*/  @!P2 IMAD.MOV.U32 R4, RZ, RZ, R8 ;  /* 0x000000ffff04a224 */ /* 0x004fc400078e0008 */
[----:B------:R-:W-:-:S05]  /*4a970*/  @!P2 IMAD.MOV.U32 R5, RZ, RZ, R14 ;  /* 0x000000ffff05a224 */ /* 0x000fca00078e000e */
[----:B------:R0:W2:Y:S02]  /*4a980*/  @!P2 LDG.E.U16 R19, desc[UR6][R4.64] ;  /* 0x000000060413a981 */ /* 0x0000a4000c1e1500 */
[----:B0-----:R-:W-:Y:S02]  /*4a990*/  @!P1 IMAD.MOV.U32 R5, RZ, RZ, R10 ;  /* 0x000000ffff059224 */ /* 0x001fe400078e000a */
[----:B---3--:R0:W-:Y:S04]  /*4a9a0*/  STL [R1+0x34], R6 ;  /* 0x0000340601007387 */ /* 0x0081e80000100800 */
[----:B------:R-:W3:Y:S04]  /*4a9b0*/  LDL R24, [R1+0x2c84] ;  /* 0x002c840001187983 */ /* 0x000ee80000100800 */
[----:B0-----:R-:W3:Y:S01]  /*4a9c0*/  LDL R6, [R1+0x2c88] ;  /* 0x002c880001067983 */ /* 0x001ee20000100800 */
[----:B----4-:R-:W-:-:S05]  /*4a9d0*/  @!P1 IMAD.MOV.U32 R4, RZ, RZ, R9 ;  /* 0x000000ffff049224 */ /* 0x010fca00078e0009 */
[----:B------:R0:W4:Y:S04]  /*4a9e0*/  @!P1 LDG.E.U16 R17, desc[UR6][R4.64] ;  /* 0x0000000604119981 */ /* 0x000128000c1e1500 */
[----:B------:R1:W-:Y:S04]  /*4a9f0*/  STL [R1+0x30], R23 ;  /* 0x0000301701007387 */ /* 0x0003e80000100800 */
[----:B------:R-:W4:Y:S04]  /*4aa00*/  LDL R14, [R1+0x2c8c] ;  /* 0x002c8c00010e7983 */ /* 0x000f280000100800 */
[----:B------:R-:W4:Y:S04]  /*4aa10*/  LDL R8, [R1+0x2c98] ;  /* 0x002c980001087983 */ /* 0x000f280000100800 */
[----:B------:R-:W4:Y:S04]  /*4aa20*/  LDL R10, [R1+0x2c9c] ;  /* 0x002c9c00010a7983 */ /* 0x000f280000100800 */
[----:B------:R-:W4:Y:S04]  /*4aa30*/  LDL R9, [R1+0x2ca8] ;  /* 0x002ca80001097983 */ /* 0x000f280000100800 */
[----:B-1----:R-:W4:Y:S04]  /*4aa40*/  LDL R23, [R1+0x2c90] ;  /* 0x002c900001177983 */ /* 0x002f280000100800 */
[----:B--2---:R1:W-:Y:S04]  /*4aa50*/  STL [R1+0x2c], R19 ;  /* 0x00002c1301007387 */ /* 0x0043e80000100800 */
[----:B------:R-:W-:Y:S01]  /*4aa60*/  STL [R1+0x3c], R29 ;  /* 0x00003c1d01007387 */ /* 0x000fe20000100800 */
[----:B0-----:R-:W-:-:S03]  /*4aa70*/  @!P0 IMAD.MOV.U32 R5, RZ, RZ, R7 ;  /* 0x000000ffff058224 */ /* 0x001fc600078e0007 */
[----:B-1----:R-:W2:Y:S01]  /*4aa80*/  LDL R19, [R1+0x2ca4] ;  /* 0x002ca40001137983 */ /* 0x002ea20000100800 */
[----:B---3--:R-:W-:-:S03]  /*4aa90*/  @!P0 IMAD.MOV.U32 R4, RZ, RZ, R6 ;  /* 0x000000ffff048224 */ /* 0x008fc600078e0006 */
[----:B----4-:R0:W-:Y:S04]  /*4aaa0*/  STL [R1+0x28], R17 ;  /* 0x0000281101007387 */ /* 0x0101e80000100800 */
[----:B------:R-:W3:Y:S04]  /*4aab0*/  LDL R7, [R1+0x2cac] ;  /* 0x002cac0001077983 */ /* 0x000ee80000100800 */
[----:B------:R-:W4:Y:S04]  /*4aac0*/  LDL R6, [R1+0x2cb8] ;  /* 0x002cb80001067983 */ /* 0x000f280000100800 */
[----:B0-----:R-:W3:Y:S01]  /*4aad0*/  LDL R17, [R1+0x2cb0] ;  /* 0x002cb00001117983 */ /* 0x001ee20000100800 */
[----:B------:R-:W-:-:S02]  /*4aae0*/  PRMT R25, RZ, 0x7610, R25 ;  /* 0x00007610ff197816 */ /* 0x000fc40000000019 */
[----:B------:R-:W-:-:S04]  /*4aaf0*/  PRMT R22, RZ, 0x7610, R22 ;  /* 0x00007610ff167816 */ /* 0x000fc80000000016 */
[----:B------:R0:W4:Y:S01]  /*4ab00*/  @!P0 LDG.E.U16 R25, desc[UR6][R4.64] ;  /* 0x0000000604198981 */ /* 0x000122000c1e1500 */
[----:B------:R-:W-:Y:S01]  /*4ab10*/  PRMT R21, RZ, 0x7610, R21 ;  /* 0x00007610ff157816 */ /* 0x000fe20000000015 */
[----:B0-----:R-:W-:Y:S02]  /*4ab20*/  @!P2 IMAD.MOV.U32 R4, RZ, RZ, R23 ;  /* 0x000000ffff04a224 */ /* 0x001fe400078e0017 */
[----:B------:R-:W-:-:S05]  /*4ab30*/  @!P2 IMAD.MOV.U32 R5, RZ, RZ, R24 ;  /* 0x000000ffff05a224 */ /* 0x000fca00078e0018 */
[----:B------:R0:W4:Y:S01]  /*4ab40*/  @!P2 LDG.E.U16 R22, desc[UR6][R4.64] ;  /* 0x000000060416a981 */ /* 0x000122000c1e1500 */
[----:B------:R-:W-:Y:S01]  /*4ab50*/  PRMT R20, RZ, 0x7610, R20 ;  /* 0x00007610ff147816 */ /* 0x000fe20000000014 */
[----:B0-----:R-:W-:Y:S02]  /*4ab60*/  @!P1 IMAD.MOV.U32 R4, RZ, RZ, R8 ;  /* 0x000000ffff049224 */ /* 0x001fe400078e0008 */
[----:B------:R-:W-:Y:S01]  /*4ab70*/  @!P1 IMAD.MOV.U32 R5, RZ, RZ, R14 ;  /* 0x000000ffff059224 */ /* 0x000fe200078e000e */
[----:B------:R-:W-:Y:S02]  /*4ab80*/  PRMT R16, RZ, 0x7610, R16 ;  /* 0x00007610ff107816 */ /* 0x000fe40000000010 */
[----:B------:R-:W-:Y:S01]  /*4ab90*/  PRMT R15, RZ, 0x7610, R15 ;  /* 0x00007610ff0f7816 */ /* 0x000fe2000000000f */
[----:B------:R-:W4:Y:S04]  /*4aba0*/  LDL R14, [R1+0x2cbc] ;  /* 0x002cbc00010e7983 */ /* 0x000f280000100800 */
[----:B------:R0:W4:Y:S04]  /*4abb0*/  @!P1 LDG.E.U16 R21, desc[UR6][R4.64] ;  /* 0x0000000604159981 */ /* 0x000128000c1e1500 */
[----:B------:R-:W4:Y:S01]  /*4abc0*/  LDL R8, [R1+0x2cc8] ;  /* 0x002cc80001087983 */ /* 0x000f220000100800 */
[----:B0-----:R-:W-:-:S02]  /*4abd0*/  @!P0 IMAD.MOV.U32 R4, RZ, RZ, R9 ;  /* 0x000000ffff048224 */ /* 0x001fc400078e0009 */
[----:B------:R-:W-:Y:S01]  /*4abe0*/  @!P0 IMAD.MOV.U32 R5, RZ, RZ, R10 ;  /* 0x000000ffff058224 */ /* 0x000fe200078e000a */
[----:B------:R-:W4:Y:S04]  /*4abf0*/  LDL R9, [R1+0x2ce8] ;  /* 0x002ce80001097983 */ /* 0x000f280000100800 */
[----:B------:R-:W4:Y:S04]  /*4ac00*/  LDL R10, [R1+0x2cdc] ;  /* 0x002cdc00010a7983 */ /* 0x000f280000100800 */
[----:B------:R2:W4:Y:S02]  /*4ac10*/  @!P0 LDG.E.U16 R20, desc[UR6][R4.64] ;  /* 0x0000000604148981 */ /* 0x000524000c1e1500 */
[----:B--2---:R-:W-:-:S02]  /*4ac20*/  @!P2 IMAD.MOV.U32 R5, RZ, RZ, R19 ;  /* 0x000000ffff05a224 */ /* 0x004fc400078e0013 */
[----:B---3--:R-:W-:Y:S02]  /*4ac30*/  @!P2 IMAD.MOV.U32 R4, RZ, RZ, R17 ;  /* 0x000000ffff04a224 */ /* 0x008fe400078e0011 */
[----:B------:R-:W2:Y:S04]  /*4ac40*/  LDL R17, [R1+0x2ce4] ;  /* 0x002ce40001117983 */ /* 0x000ea80000100800 */
[----:B------:R4:W3:Y:S02]  /*4ac50*/  @!P2 LDG.E.U16 R16, desc[UR6][R4.64] ;  /* 0x000000060410a981 */ /* 0x0008e4000c1e1500 */
[----:B----4-:R-:W-:Y:S02]  /*4ac60*/  @!P1 IMAD.MOV.U32 R4, RZ, RZ, R6 ;  /* 0x000000ffff049224 */ /* 0x010fe400078e0006 */
[----:B------:R-:W-:Y:S01]  /*4ac70*/  @!P1 IMAD.MOV.U32 R5, RZ, RZ, R7 ;  /* 0x000000ffff059224 */ /* 0x000fe200078e0007 */
[----:B------:R-:W4:Y:S04]  /*4ac80*/  LDL R6, [R1+0x2cf0] ;  /* 0x002cf00001067983 */ /* 0x000f280000100800 */
[----:B------:R-:W2:Y:S04]  /*4ac90*/  LDL R7, [R1+0x2cf8] ;  /* 0x002cf80001077983 */ /* 0x000ea80000100800 */
[----:B------:R0:W3:Y:S01]  /*4aca0*/  @!P1 LDG.E.U16 R15, desc[UR6][R4.64] ;  /* 0x00000006040f9981 */ /* 0x0000e2000c1e1500 */
[----:B------:R-:W-:Y:S01]  /*4acb0*/  PRMT R11, RZ, 0x7610, R11 ;  /* 0x00007610ff0b7816 */ /* 0x000fe2000000000b */
[----:B0-----:R-:W-:-:S02]  /*4acc0*/  @!P0 IMAD.MOV.U32 R5, RZ, RZ, R14 ;  /* 0x000000ffff058224 */ /* 0x001fc400078e000e */
[----:B------:R-:W-:-:S05]  /*4acd0*/  @!P0 IMAD.MOV.U32 R4, RZ, RZ, R8 ;  /* 0x000000ffff048224 */ /* 0x000fca00078e0008 */
[----:B------:R0:W2:Y:S04]  /*4ace0*/  @!P0 LDG.E.U16 R11, desc[UR6][R4.64] ;  /* 0x00000006040b8981 */ /* 0x0000a8000c1e1500 */
[----:B---3--:R1:W-:Y:S01]  /*4acf0*/  STL [R1+0x10], R15 ;  /* 0x0000100f01007387 */ /* 0x0083e20000100800 */
[----:B------:R-:W-:Y:S01]  /*4ad00*/  PRMT R18, RZ, 0x7610, R18 ;  /* 0x00007610ff127816 */ /* 0x000fe20000000012 */
[----:B0-----:R-:W-:Y:S02]  /*4ad10*/  @!P0 IMAD.MOV.U32 R4, RZ, RZ, R9 ;  /* 0x000000ffff048224 */ /* 0x001fe400078e0009 */
[----:B------:R-:W-:Y:S01]  /*4ad20*/  @!P0 IMAD.MOV.U32 R5, RZ, RZ, R10 ;  /* 0x000000ffff058224 */ /* 0x000fe200078e000a */
[----:B------:R-:W-:Y:S01]  /*4ad30*/  PRMT R60, RZ, 0x7610, R60 ;  /* 0x00007610ff3c7816 */ /* 0x000fe2000000003c */
[----:B------:R-:W3:Y:S04]  /*4ad40*/  LDL R14, [R1+0x2d5c] ;  /* 0x002d5c00010e7983 */ /* 0x000ee80000100800 */
[----:B------:R4:W3:Y:S04]  /*4ad50*/  @!P0 LDG.E.U16 R18, desc[UR6][R4.64] ;  /* 0x0000000604128981 */ /* 0x0008e8000c1e1500 */
[----:B------:R-:W3:Y:S04]  /*4ad60*/  LDL R8, [R1+0x2d68] ;  /* 0x002d680001087983 */ /* 0x000ee80000100800 */
[----:B-1----:R-:W3:Y:S04]  /*4ad70*/  LDL R15, [R1+0x2cec] ;  /* 0x002cec00010f7983 */ /* 0x002ee80000100800 */
[----:B------:R-:W-:Y:S04]  /*4ad80*/  STL [R1+0x24], R25 ;  /* 0x0000241901007387 */ /* 0x000fe80000100800 */
[----:B------:R0:W-:Y:S04]  /*4ad90*/  STL [R1+0x14], R16 ;  /* 0x0000141001007387 */ /* 0x0001e80000100800 */
[----:B------:R-:W3:Y:S01]  /*4ada0*/  LDL R9, [R1+0x2d70] ;  /* 0x002d700001097983 */ /* 0x000ee20000100800 */
[----:B----4-:R-:W-:-:S02]  /*4adb0*/  @!P2 IMAD.MOV.U32 R4, RZ, RZ, R6 ;  /* 0x000000ffff04a224 */ /* 0x010fc400078e0006 */
[----:B--2---:R-:W-:Y:S01]  /*4adc0*/  @!P2 IMAD.MOV.U32 R5, RZ, RZ, R17 ;  /* 0x000000ffff05a224 */ /* 0x004fe200078e0011 */
[----:B------:R-:W-:Y:S01]  /*4add0*/  PRMT R58, RZ, 0x7610, R58 ;  /* 0x00007610ff3a7816 */ /* 0x000fe2000000003a */
[----:B0-----:R-:W2:Y:S04]  /*4ade0*/  LDL R16, [R1+0x2d64] ;  /* 0x002d640001107983 */ /* 0x001ea80000100800 */
[----:B------:R0:W4:Y:S04]  /*4adf0*/  @!P2 LDG.E.U16 R60, desc[UR6][R4.64] ;  /* 0x00000006043ca981 */ /* 0x000128000c1e1500 */
[----:B------:R-:W-:Y:S01]  /*4ae00*/  STL [R1+0x20], R22 ;  /* 0x0000201601007387 */ /* 0x000fe20000100800 */
[----:B0-----:R-:W-:-:S03]  /*4ae10*/  @!P1 IMAD.MOV.U32 R4, RZ, RZ, R7 ;  /* 0x000000ffff049224 */ /* 0x001fc600078e0007 */
[----:B------:R0:W-:Y:S04]  /*4ae20*/  STL [R1+0xc], R11 ;  /* 0x00000c0b01007387 */ /* 0x0001e80000100800 */
[----:B------:R-:W2:Y:S04]  /*4ae30*/  LDL R10, [R1+0x2d78] ;  /* 0x002d7800010a7983 */ /* 0x000ea80000100800 */
[----:B0-----:R-:W2:Y:S01]  /*4ae40*/  LDL R11, [R1+0x2d6c] ;  /* 0x002d6c00010b7983 */ /* 0x001ea20000100800 */
[----:B---3--:R-:W-:-:S05]  /*4ae50*/  @!P1 IMAD.MOV.U32 R5, RZ, RZ, R15 ;  /* 0x000000ffff059224 */ /* 0x008fca00078e000f */
[----:B------:R0:W3:Y:S01]  /*4ae60*/  @!P1 LDG.E.U16 R58, desc[UR6][R4.64] ;  /* 0x00000006043a9981 */ /* 0x0000e2000c1e1500 */
[----:B------:R-:W-:-:S03]  /*4ae70*/  PRMT R38, RZ, 0x7610, R38 ;  /* 0x00007610ff267816 */ /* 0x000fc60000000026 */
[----:B------:R1:W-:Y:S04]  /*4ae80*/  STL [R1+0x1c], R21 ;  /* 0x00001c1501007387 */ /* 0x0003e80000100800 */
[----:B------:R-:W3:Y:S01]  /*4ae90*/  LDL R6, [R1+0x2de8] ;  /* 0x002de80001067983 */ /* 0x000ee20000100800 */
[----:B------:R-:W-:Y:S01]  /*4aea0*/  PRMT R36, RZ, 0x7610, R36 ;  /* 0x00007610ff247816 */ /* 0x000fe20000000024 */
[----:B0-----:R-:W-:Y:S02]  /*4aeb0*/  @!P0 IMAD.MOV.U32 R4, RZ, RZ, R8 ;  /* 0x000000ffff048224 */ /* 0x001fe400078e0008 */
[----:B------:R-:W-:Y:S01]  /*4aec0*/  @!P0 IMAD.MOV.U32 R5, RZ, RZ, R14 ;  /* 0x000000ffff058224 */ /* 0x000fe200078e000e */
[----:B----4-:R-:W-:Y:S04]  /*4aed0*/  STL [R1+0x2fb8], R60 ;  /* 0x002fb83c01007387 */ /* 0x010fe80000100800 */
[----:B------:R0:W-:Y:S04]  /*4aee0*/  STL [R1+0x18], R20 ;  /* 0x0000181401007387 */ /* 0x0001e80000100800 */
[----:B------:R-:W4:Y:S04]  /*4aef0*/  LDL R7, [R1+0x2ddc] ;  /* 0x002ddc0001077983 */ /* 0x000f280000100800 */
[----:B------:R1:W4:Y:S02]  /*4af00*/  @!P0 LDG.E.U16 R38, desc[UR6][R4.64] ;  /* 0x0000000604268981 */ /* 0x000324000c1e1500 */
[----:B-1----:R-:W-:-:S02]  /*4af10*/  @!P2 IMAD.MOV.U32 R4, RZ, RZ, R9 ;  /* 0x000000ffff04a224 */ /* 0x002fc400078e0009 */
[----:B--2---:R-:W-:-:S05]  /*4af20*/  @!P2 IMAD.MOV.U32 R5, RZ, RZ, R16 ;  /* 0x000000ffff05a224 */ /* 0x004fca00078e0010 */
[----:B------:R1:W2:Y:S01]  /*4af30*/  @!P2 LDG.E.U16 R36, desc[UR6][R4.64] ;  /* 0x000000060424a981 */ /* 0x0002a2000c1e1500 */
[----:B------:R-:W-:Y:S01]  /*4af40*/  PRMT R34, RZ, 0x7610, R34 ;  /* 0x00007610ff227816 */ /* 0x000fe20000000022 */
[----:B-1----:R-:W-:Y:S02]  /*4af50*/  @!P1 IMAD.MOV.U32 R4, RZ, RZ, R10 ;  /* 0x000000ffff049224 */ /* 0x002fe400078e000a */
[----:B------:R-:W-:-:S05]  /*4af60*/  @!P1 IMAD.MOV.U32 R5, RZ, RZ, R11 ;  /* 0x000000ffff059224 */ /* 0x000fca00078e000b */
[----:B------:R1:W2:Y:S04]  /*4af70*/  @!P1 LDG.E.U16 R34, desc[UR6][R4.64] ;  /* 0x0000000604229981 */ /* 0x0002a8000c1e1500 */
[----:B---3--:R-:W-:Y:S04]  /*4af80*/  STL [R1+0x2fbc], R58 ;  /* 0x002fbc3a01007387 */ /* 0x008fe80000100800 */
[----:B------:R-:W3:Y:S04]  /*4af90*/  LDL R15, [R1+0x2de4] ;  /* 0x002de400010f7983 */ /* 0x000ee80000100800 */
[----:B------:R-:W3:Y:S01]  /*4afa0*/  LDL R14, [R1+0x2df0] ;  /* 0x002df000010e7983 */ /* 0x000ee20000100800 */
[----:B-1----:R-:W-:-:S03]  /*4afb0*/  PRMT R4, RZ, 0x7610, R4 ;  /* 0x00007610ff047816 */ /* 0x002fc60000000004 */
[----:B------:R-:W3:Y:S01]  /*4afc0*/  LDL R8, [R1+0x2df8] ;  /* 0x002df80001087983 */ /* 0x000ee20000100800 */
[----:B------:R-:W-:-:S03]  /*4afd0*/  PRMT R5, RZ, 0x7610, R5 ;  /* 0x00007610ff057816 */ /* 0x000fc60000000005 */
[----:B----4-:R3:W4:Y:S04]  /*4afe0*/  @!P0 LDG.E.U16 R4, desc[UR6][R6.64] ;  /* 0x0000000606048981 */ /* 0x010728000c1e1500 */
[----:B------:R-:W-:Y:S04]  /*4aff0*/  STL [R1+0x2fc0], R38 ;  /* 0x002fc02601007387 */ /* 0x000fe80000100800 */
[----:B------:R-:W4:Y:S04]  /*4b000*/  LDL R9, [R1+0x2dec] ;  /* 0x002dec0001097983 */ /* 0x000f280000100800 */
[----:B--2---:R-:W-:Y:S04]  /*4b010*/  STL [R1+0x2fc4], R36 ;  /* 0x002fc42401007387 */ /* 0x004fe80000100800 */
[----:B------:R-:W2:Y:S04]  /*4b020*/  LDL R21, [R1+0x2e5c] ;  /* 0x002e5c0001157983 */ /* 0x000ea80000100800 */
[----:B0-----:R-:W2:Y:S04]  /*4b030*/  LDL R20, [R1+0x2e68] ;  /* 0x002e680001147983 */ /* 0x001ea80000100800 */
[----:B------:R-:W2:Y:S04]  /*4b040*/  LDL R11, [R1+0x2e64] ;  /* 0x002e6400010b7983 */ /* 0x000ea80000100800 */
[----:B------:R-:W2:Y:S04]  /*4b050*/  LDL R10, [R1+0x2e70] ;  /* 0x002e7000010a7983 */ /* 0x000ea80000100800 */
[----:B------:R-:W-:Y:S04]  /*4b060*/  STL [R1+0x2fc8], R34 ;  /* 0x002fc82201007387 */ /* 0x000fe80000100800 */
[----:B------:R0:W-:Y:S04]  /*4b070*/  STL [R1], R18 ;  /* 0x0000001201007387 */ /* 0x0001e80000100800 */
[----:B------:R-:W2:Y:S04]  /*4b080*/  LDL R17, [R1+0x2e78] ;  /* 0x002e780001117983 */ /* 0x000ea80000100800 */
[----:B------:R-:W2:Y:S01]  /*4b090*/  LDL R19, [R1+0x2e6c] ;  /* 0x002e6c0001137983 */ /* 0x000ea20000100800 */
[----:B---3--:R-:W-:-:S02]  /*4b0a0*/  @!P2 IMAD.MOV.U32 R7, RZ, RZ, R15 ;  /* 0x000000ffff07a224 */ /* 0x008fc400078e000f */
[----:B------:R-:W-:-:S05]  /*4b0b0*/  @!P2 IMAD.MOV.U32 R6, RZ, RZ, R14 ;  /* 0x000000ffff06a224 */ /* 0x000fca00078e000e */
[----:B------:R1:W3:Y:S04]  /*4b0c0*/  @!P2 LDG.E.U16 R5, desc[UR6][R6.64] ;  /* 0x000000060605a981 */ /* 0x0002e8000c1e1500 */
[----:B----4-:R4:W-:Y:S04]  /*4b0d0*/  STL [R1+0x2fcc], R4 ;  /* 0x002fcc0401007387 */ /* 0x0109e80000100800 */
[----:B0-----:R-:W4:Y:S04]  /*4b0e0*/  LDL R18, [R1+0x2edc] ;  /* 0x002edc0001127983 */ /* 0x001f280000100800 */
[----:B------:R-:W4:Y:S01]  /*4b0f0*/  LDL R16, [R1+0x2ee8] ;  /* 0x002ee80001107983 */ /* 0x000f220000100800 */
[----:B-1----:R-:W-:-:S02]  /*4b100*/  PRMT R6, RZ, 0x7610, R6 ;  /* 0x00007610ff067816 */ /* 0x002fc40000000006 */
[----:B------:R-:W-:-:S04]  /*4b110*/  PRMT R7, RZ, 0x7610, R7 ;  /* 0x00007610ff077816 */ /* 0x000fc80000000007 */
[----:B------:R2:W4:Y:S02]  /*4b120*/  @!P1 LDG.E.U16 R6, desc[UR6][R8.64] ;  /* 0x0000000608069981 */ /* 0x000524000c1e1500 */
[----:B--2---:R-:W-:Y:S02]  /*4b130*/  @!P0 IMAD.MOV.U32 R9, RZ, RZ, R21 ;  /* 0x000000ffff098224 */ /* 0x004fe400078e0015 */
[----:B------:R-:W-:-:S05]  /*4b140*/  @!P0 IMAD.MOV.U32 R8, RZ, RZ, R20 ;  /* 0x000000ffff088224 */ /* 0x000fca00078e0014 */
[----:B------:R0:W2:Y:S02]  /*4b150*/  @!P0 LDG.E.U16 R7, desc[UR6][R8.64] ;  /* 0x0000000608078981 */ /* 0x0000a4000c1e1500 */
[----:B0-----:R-:W-:-:S06]  /*4b160*/  PRMT R8, RZ, 0x7610, R8 ;  /* 0x00007610ff087816 */ /* 0x001fcc0000000008 */
[----:B------:R0:W2:Y:S02]  /*4b170*/  @!P2 LDG.E.U16 R8, desc[UR6][R10.64] ;  /* 0x000000060a08a981 */ /* 0x0000a4000c1e1500 */
[----:B0-----:R-:W-:Y:S02]  /*4b180*/  @!P1 IMAD.MOV.U32 R10, RZ, RZ, R17 ;  /* 0x000000ffff0a9224 */ /* 0x001fe400078e0011 */
[----:B---3--:R0:W-:Y:S04]  /*4b190*/  STL [R1+0x2fd0], R5 ;  /* 0x002fd00501007387 */ /* 0x0081e80000100800 */
[----:B------:R-:W3:Y:S04]  /*4b1a0*/  LDL R15, [R1+0x2ee4] ;  /* 0x002ee400010f7983 */ /* 0x000ee80000100800 */
[----:B------:R-:W3:Y:S04]  /*4b1b0*/  LDL R14, [R1+0x2ef0] ;  /* 0x002ef000010e7983 */ /* 0x000ee80000100800 */
[----:B------:R-:W2:Y:S04]  /*4b1c0*/  LDL R20, [R1+0x2eec] ;  /* 0x002eec0001147983 */ /* 0x000ea80000100800 */
[----:B----4-:R-:W4:Y:S04]  /*4b1d0*/  LDL R4, [R1+0x2ef8] ;  /* 0x002ef80001047983 */ /* 0x010f280000100800 */
[----:B------:R-:W2:Y:S01]  /*4b1e0*/  LDL R17, [R1+0x2cc4] ;  /* 0x002cc40001117983 */ /* 0x000ea20000100800 */
[----:B------:R-:W-:Y:S01]  /*4b1f0*/  PRMT R9, RZ, 0x7610, R9 ;  /* 0x00007610ff097816 */ /* 0x000fe20000000009 */
[----:B------:R-:W-:Y:S01]  /*4b200*/  @!P1 IMAD.MOV.U32 R11, RZ, RZ, R19 ;  /* 0x000000ffff0b9224 */ /* 0x000fe200078e0013 */
[----:B------:R-:W-:Y:S01]  /*4b210*/  PRMT R12, RZ, 0x7610, R12 ;  /* 0x00007610ff0c7816 */ /* 0x000fe2000000000c */
[----:B------:R-:W2:Y:S04]  /*4b220*/  LDL R22, [R1+0x2ccc] ;  /* 0x002ccc0001167983 */ /* 0x000ea80000100800 */
[----:B0-----:R-:W2:Y:S04]  /*4b230*/  LDL R5, [R1+0x2cd0] ;  /* 0x002cd00001057983 */ /* 0x001ea80000100800 */
[----:B------:R0:W2:Y:S01]  /*4b240*/  @!P1 LDG.E.U16 R9, desc[UR6][R10.64] ;  /* 0x000000060a099981 */ /* 0x0000a2000c1e1500 */
[----:B------:R-:W-:-:S03]  /*4b250*/  PRMT R0, RZ, 0x7610, R0 ;  /* 0x00007610ff007816 */ /* 0x000fc60000000000 */
[----:B------:R-:W2:Y:S04]  /*4b260*/  LDL R21, [R1+0x2cfc] ;  /* 0x002cfc0001157983 */ /* 0x000ea80000100800 */
[----:B------:R-:W2:Y:S01]  /*4b270*/  LDL R19, [R1+0x2d10] ;  /* 0x002d100001137983 */ /* 0x000ea20000100800 */
[----:B0-----:R-:W-:Y:S02]  /*4b280*/  @!P0 IMAD.MOV.U32 R10, RZ, RZ, R16 ;  /* 0x000000ffff0a8224 */ /* 0x001fe400078e0010 */
[----:B------:R-:W-:Y:S01]  /*4b290*/  @!P0 IMAD.MOV.U32 R11, RZ, RZ, R18 ;  /* 0x000000ffff0b8224 */ /* 0x000fe200078e0012 */
[----:B------:R-:W2:Y:S04]  /*4b2a0*/  LDL R16, [R1+0x2cd8] ;  /* 0x002cd80001107983 */ /* 0x000ea80000100800 */
[----:B------:R-:W2:Y:S04]  /*4b2b0*/  LDL R18, [R1+0x2d08] ;  /* 0x002d080001127983 */ /* 0x000ea80000100800 */
[----:B------:R0:W2:Y:S02]  /*4b2c0*/  @!P0 LDG.E.U16 R12, desc[UR6][R10.64] ;  /* 0x000000060a0c8981 */ /* 0x0000a4000c1e1500 */
[----:B0-----:R-:W-:-:S02]  /*4b2d0*/  PRMT R11, RZ, 0x7610, R11 ;  /* 0x00007610ff0b7816 */ /* 0x001fc4000000000b */
[----:B------:R-:W-:-:S04]  /*4b2e0*/  PRMT R10, RZ, 0x7610, R10 ;  /* 0x00007610ff0a7816 */ /* 0x000fc8000000000a */
[----:B---3--:R4:W3:Y:S02]  /*4b2f0*/  @!P2 LDG.E.U16 R11, desc[UR6][R14.64] ;  /* 0x000000060e0ba981 */ /* 0x0088e4000c1e1500 */
[----:B----4-:R-:W-:Y:S02]  /*4b300*/  @!P1 IMAD.MOV.U32 R14, RZ, RZ, R4 ;  /* 0x000000ffff0e9224 */ /* 0x010fe400078e0004 */
[----:B--2---:R-:W-:Y:S01]  /*4b310*/  @!P1 IMAD.MOV.U32 R15, RZ, RZ, R20 ;  /* 0x000000ffff0f9224 */ /* 0x004fe200078e0014 */
[----:B------:R-:W2:Y:S04]  /*4b320*/  LDL R4, [R1+0x2d18] ;  /* 0x002d180001047983 */ /* 0x000ea80000100800 */
[----:B------:R-:W4:Y:S04]  /*4b330*/  LDL R20, [R1+0x2d04] ;  /* 0x002d040001147983 */ /* 0x000f280000100800 */
[----:B------:R0:W3:Y:S02]  /*4b340*/  @!P1 LDG.E.U16 R10, desc[UR6][R14.64] ;  /* 0x000000060e0a9981 */ /* 0x0000e4000c1e1500 */
[----:B0-----:R-:W-:-:S02]  /*4b350*/  @!P2 IMAD.MOV.U32 R14, RZ, RZ, R5 ;  /* 0x000000ffff0ea224 */ /* 0x001fc400078e0005 */
[----:B------:R-:W-:Y:S01]  /*4b360*/  @!P2 IMAD.MOV.U32 R15, RZ, RZ, R17 ;  /* 0x000000ffff0fa224 */ /* 0x000fe200078e0011 */
[----:B------:R-:W-:Y:S01]  /*4b370*/  PRMT R2, RZ, 0x7610, R2 ;  /* 0x00007610ff027816 */ /* 0x000fe20000000002 */
[----:B------:R-:W3:Y:S04]  /*4b380*/  LDL R17, [R1+0x2d0c] ;  /* 0x002d0c0001117983 */ /* 0x000ee80000100800 */
[----:B------:R0:W2:Y:S04]  /*4b390*/  @!P2 LDG.E.U16 R0, desc[UR6][R14.64] ;  /* 0x000000060e00a981 */ /* 0x0000a8000c1e1500 */
[----:B------:R-:W3:Y:S01]  /*4b3a0*/  LDL R5, [R1+0x2d28] ;  /* 0x002d280001057983 */ /* 0x000ee20000100800 */
[----:B0-----:R-:W-:-:S02]  /*4b3b0*/  @!P1 IMAD.MOV.U32 R14, RZ, RZ, R16 ;  /* 0x000000ffff0e9224 */ /* 0x001fc400078e0010 */
[----:B------:R-:W-:-:S05]  /*4b3c0*/  @!P1 IMAD.MOV.U32 R15, RZ, RZ, R22 ;  /* 0x000000ffff0f9224 */ /* 0x000fca00078e0016 */
[----:B------:R0:W3:Y:S01]  /*4b3d0*/  @!P1 LDG.E.U16 R2, desc[UR6][R14.64] ;  /* 0x000000060e029981 */ /* 0x0000e2000c1e1500 */
[----:B------:R-:W-:Y:S01]  /*4b3e0*/  PRMT R56, RZ, 0x7610, R56 ;  /* 0x00007610ff387816 */ /* 0x000fe20000000038 */
[----:B0-----:R-:W-:Y:S02]  /*4b3f0*/  @!P0 IMAD.MOV.U32 R14, RZ, RZ, R18 ;  /* 0x000000ffff0e8224 */ /* 0x001fe400078e0012 */
[----:B------:R-:W-:-:S05]  /*4b400*/  @!P0 IMAD.MOV.U32 R15, RZ, RZ, R21 ;  /* 0x000000ffff0f8224 */ /* 0x000fca00078e0015 */
[----:B------:R0:W3:Y:S01]  /*4b410*/  @!P0 LDG.E.U16 R56, desc[UR6][R14.64] ;  /* 0x000000060e388981 */ /* 0x0000e2000c1e1500 */
[----:B------:R-:W-:Y:S01]  /*4b420*/  PRMT R54, RZ, 0x7610, R54 ;  /* 0x00007610ff367816 */ /* 0x000fe20000000036 */
[----:B0-----:R-:W-:Y:S01]  /*4b430*/  @!P2 IMAD.MOV.U32 R14, RZ, RZ, R19 ;  /* 0x000000ffff0ea224 */ /* 0x001fe200078e0013 */
[----:B------:R-:W-:Y:S01]  /*4b440*/  PRMT R52, RZ, 0x7610, R52 ;  /* 0x00007610ff347816 */ /* 0x000fe20000000034 */
[----:B----4-:R-:W-:-:S05]  /*4b450*/  @!P2 IMAD.MOV.U32 R15, RZ, RZ, R20 ;  /* 0x000000ffff0fa224 */ /* 0x010fca00078e0014 */
[----:B------:R0:W4:Y:S04]  /*4b460*/  @!P2 LDG.E.U16 R54, desc[UR6][R14.64] ;  /* 0x000000060e36a981 */ /* 0x000128000c1e1500 */
[----:B--2---:R1:W-:Y:S01]  /*4b470*/  STL [R1+0x2f88], R0 ;  /* 0x002f880001007387 */ /* 0x0043e20000100800 */
[----:B0-----:R-:W-:Y:S02]  /*4b480*/  @!P1 IMAD.MOV.U32 R14, RZ, RZ, R4 ;  /* 0x000000ffff0e9224 */ /* 0x001fe400078e0004 */
[----:B---3--:R-:W-:Y:S01]  /*4b490*/  @!P1 IMAD.MOV.U32 R15, RZ, RZ, R17 ;  /* 0x000000ffff0f9224 */ /* 0x008fe200078e0011 */
[----:B------:R-:W2:Y:S04]  /*4b4a0*/  LDL R16, [R1+0x2d30] ;  /* 0x002d300001107983 */ /* 0x000ea80000100800 */
[----:B------:R0:W3:Y:S04]  /*4b4b0*/  @!P1 LDG.E.U16 R52, desc[UR6][R14.64] ;  /* 0x000000060e349981 */ /* 0x0000e8000c1e1500 */
[----:B-1----:R-:W2:Y:S01]  /*4b4c0*/  LDL R0, [R1+0x2d1c] ;  /* 0x002d1c0001007983 */ /* 0x002ea20000100800 */
[----:B------:R-:W-:-:S03]  /*4b4d0*/  PRMT R50, RZ, 0x7610, R50 ;  /* 0x00007610ff327816 */ /* 0x000fc60000000032 */
[----:B------:R1:W-:Y:S04]  /*4b4e0*/  STL [R1+0x2f8c], R2 ;  /* 0x002f8c0201007387 */ /* 0x0003e80000100800 */
[----:B------:R-:W3:Y:S04]  /*4b4f0*/  LDL R21, [R1+0x2d2c] ;  /* 0x002d2c0001157983 */ /* 0x000ee80000100800 */
[----:B------:R-:W3:Y:S01]  /*4b500*/  LDL R18, [R1+0x2d38] ;  /* 0x002d380001127983 */ /* 0x000ee20000100800 */
[----:B0-----:R-:W-:-:S03]  /*4b510*/  @!P0 IMAD.MOV.U32 R14, RZ, RZ, R5 ;  /* 0x000000ffff0e8224 */ /* 0x001fc600078e0005 */
[----:B-1----:R-:W3:Y:S04]  /*4b520*/  LDL R2, [R1+0x2d24] ;  /* 0x002d240001027983 */ /* 0x002ee80000100800 */
[----:B------:R-:W-:Y:S04]  /*4b530*/  STL [R1+0x2f90], R56 ;  /* 0x002f903801007387 */ /* 0x000fe80000100800 */
[----:B------:R-:W3:Y:S04]  /*4b540*/  LDL R20, [R1+0x2d3c] ;  /* 0x002d3c0001147983 */ /* 0x000ee80000100800 */
[----:B------:R-:W3:Y:S04]  /*4b550*/  LDL R19, [R1+0x2d48] ;  /* 0x002d480001137983 */ /* 0x000ee80000100800 */
[----:B----4-:R-:W-:Y:S04]  /*4b560*/  STL [R1+0x2f94], R54 ;  /* 0x002f943601007387 */ /* 0x010fe80000100800 */
[----:B------:R-:W4:Y:S04]  /*4b570*/  LDL R17, [R1+0x2d7c] ;  /* 0x002d7c0001117983 */ /* 0x000f280000100800 */
[----:B------:R-:W4:Y:S01]  /*4b580*/  LDL R4, [R1+0x2d88] ;  /* 0x002d880001047983 */ /* 0x000f220000100800 */
[----:B--2---:R-:W-:-:S05]  /*4b590*/  @!P0 IMAD.MOV.U32 R15, RZ, RZ, R0 ;  /* 0x000000ffff0f8224 */ /* 0x004fca00078e0000 */
[----:B------:R0:W2:Y:S04]  /*4b5a0*/  @!P0 LDG.E.U16 R50, desc[UR6][R14.64] ;  /* 0x000000060e328981 */ /* 0x0000a8000c1e1500 */
[----:B---3--:R-:W-:Y:S04]  /*4b5b0*/  STL [R1+0x2f98], R52 ;  /* 0x002f983401007387 */ /* 0x008fe80000100800 */
[----:B------:R-:W3:Y:S04]  /*4b5c0*/  LDL R5, [R1+0x2d84] ;  /* 0x002d840001057983 */ /* 0x000ee80000100800 */
[----:B------:R-:W3:Y:S01]  /*4b5d0*/  LDL R0, [R1+0x2d90] ;  /* 0x002d900001007983 */ /* 0x000ee20000100800 */
[----:B------:R-:W-:Y:S01]  /*4b5e0*/  PRMT R48, RZ, 0x7610, R48 ;  /* 0x00007610ff307816 */ /* 0x000fe20000000030 */
[----:B0-----:R-:W-:-:S02]  /*4b5f0*/  @!P2 IMAD.MOV.U32 R14, RZ, RZ, R16 ;  /* 0x000000ffff0ea224 */ /* 0x001fc400078e0010 */
[----:B------:R-:W-:Y:S01]  /*4b600*/  @!P2 IMAD.MOV.U32 R15, RZ, RZ, R2 ;  /* 0x000000ffff0fa224 */ /* 0x000fe200078e0002 */
[----:B------:R-:W-:-:S04]  /*4b610*/  PRMT R46, RZ, 0x7610, R46 ;  /* 0x00007610ff2e7816 */ /* 0x000fc8000000002e */
[----:B------:R0:W3:Y:S01]  /*4b620*/  @!P2 LDG.E.U16 R48, desc[UR6][R14.64] ;  /* 0x000000060e30a981 */ /* 0x0000e2000c1e1500 */
[----:B------:R-:W-:Y:S01]  /*4b630*/  PRMT R44, RZ, 0x7610, R44 ;  /* 0x00007610ff2c7816 */ /* 0x000fe2000000002c */
[----:B0-----:R-:W-:Y:S02]  /*4b640*/  @!P1 IMAD.MOV.U32 R14, RZ, RZ, R18 ;  /* 0x000000ffff0e9224 */ /* 0x001fe400078e0012 */
[----:B------:R-:W-:-:S05]  /*4b650*/  @!P1 IMAD.MOV.U32 R15, RZ, RZ, R21 ;  /* 0x000000ffff0f9224 */ /* 0x000fca00078e0015 */
[----:B------:R0:W3:Y:S02]  /*4b660*/  @!P1 LDG.E.U16 R46, desc[UR6][R14.64] ;  /* 0x000000060e2e9981 */ /* 0x0000e4000c1e1500 */
[----:B0-----:R-:W-:Y:S02]  /*4b670*/  @!P0 IMAD.MOV.U32 R14, RZ, RZ, R19 ;  /* 0x000000ffff0e8224 */ /* 0x001fe400078e0013 */
[----:B------:R-:W-:-:S05]  /*4b680*/  @!P0 IMAD.MOV.U32 R15, RZ, RZ, R20 ;  /* 0x000000ffff0f8224 */ /* 0x000fca00078e0014 */
[----:B------:R4:W3:Y:S01]  /*4b690*/  @!P0 LDG.E.U16 R44, desc[UR6][R14.64] ;  /* 0x000000060e2c8981 */ /* 0x0008e2000c1e1500 */
[----:B------:R-:W-:Y:S02]  /*4b6a0*/  PRMT R32, RZ, 0x7610, R32 ;  /* 0x00007610ff207816 */ /* 0x000fe40000000020 */
[----:B------:R-:W-:Y:S01]  /*4b6b0*/  PRMT R13, RZ, 0x7610, R13 ;  /* 0x00007610ff0d7816 */ /* 0x000fe2000000000d */
[----:B----4-:R-:W-:Y:S02]  /*4b6c0*/  @!P0 IMAD.MOV.U32 R15, RZ, RZ, R17 ;  /* 0x000000ffff0f8224 */ /* 0x010fe400078e0011 */
[----:B------:R-:W-:-:S05]  /*4b6d0*/  @!P0 IMAD.MOV.U32 R14, RZ, RZ, R4 ;  /* 0x000000ffff0e8224 */ /* 0x000fca00078e0004 */
[----:B------:R3:W4:Y:S04]  /*4b6e0*/  @!P0 LDG.E.U16 R32, desc[UR6][R14.64] ;  /* 0x000000060e208981 */ /* 0x000728000c1e1500 */
[----:B--2---:R-:W-:Y:S04]  /*4b6f0*/  STL [R1+0x2f9c], R50 ;  /* 0x002f9c3201007387 */ /* 0x004fe80000100800 */
[----:B------:R-:W2:Y:S04]  /*4b700*/  LDL R16, [R1+0x2d8c] ;  /* 0x002d8c0001107983 */ /* 0x000ea80000100800 */
[----:B------:R-:W4:Y:S01]  /*4b710*/  LDL R2, [R1+0x2d98] ;  /* 0x002d980001027983 */ /* 0x000f220000100800 */
[----:B---3--:R-:W-:-:S02]  /*4b720*/  @!P2 IMAD.MOV.U32 R14, RZ, RZ, R0 ;  /* 0x000000ffff0ea224 */ /* 0x008fc400078e0000 */
[----:B------:R-:W-:-:S05]  /*4b730*/  @!P2 IMAD.MOV.U32 R15, RZ, RZ, R5 ;  /* 0x000000ffff0fa224 */ /* 0x000fca00078e0005 */
[----:B------:R0:W3:Y:S04]  /*4b740*/  @!P2 LDG.E.U16 R13, desc[UR6][R14.64] ;  /* 0x000000060e0da981 */ /* 0x0000e8000c1e1500 */
[----:B------:R-:W-:Y:S04]  /*4b750*/  STL [R1+0x2fa0], R48 ;  /* 0x002fa03001007387 */ /* 0x000fe80000100800 */
[----:B------:R-:W3:Y:S04]  /*4b760*/  LDL R25, [R1+0x2dfc] ;  /* 0x002dfc0001197983 */ /* 0x000ee80000100800 */
[----:B------:R-:W3:Y:S01]  /*4b770*/  LDL R24, [R1+0x2e08] ;  /* 0x002e080001187983 */ /* 0x000ee20000100800 */
[----:B0-----:R-:W-:-:S03]  /*4b780*/  PRMT R14, RZ, 0x7610, R14 ;  /* 0x00007610ff0e7816 */ /* 0x001fc6000000000e */
[----:B------:R-:W3:Y:S04]  /*4b790*/  LDL R18, [R1+0x2e10] ;  /* 0x002e100001127983 */ /* 0x000ee80000100800 */
[----:B------:R-:W-:Y:S04]  /*4b7a0*/  STL [R1+0x2fa4], R46 ;  /* 0x002fa42e01007387 */ /* 0x000fe80000100800 */
[----:B------:R-:W3:Y:S04]  /*4b7b0*/  LDL R19, [R1+0x2e04] ;  /* 0x002e040001137983 */ /* 0x000ee80000100800 */
[----:B------:R-:W3:Y:S04]  /*4b7c0*/  LDL R21, [R1+0x2e18] ;  /* 0x002e180001157983 */ /* 0x000ee80000100800 */
[----:B------:R-:W-:Y:S04]  /*4b7d0*/  STL [R1+0x2fa8], R44 ;  /* 0x002fa82c01007387 */ /* 0x000fe80000100800 */
[----:B------:R-:W3:Y:S04]  /*4b7e0*/  LDL R23, [R1+0x2e0c] ;  /* 0x002e0c0001177983 */ /* 0x000ee80000100800 */
[----:B------:R-:W3:Y:S04]  /*4b7f0*/  LDL R20, [R1+0x2e7c] ;  /* 0x002e7c0001147983 */ /* 0x000ee80000100800 */
[----:B------:R-:W3:Y:S01]  /*4b800*/  LDL R4, [R1+0x2e88] ;  /* 0x002e880001047983 */ /* 0x000ee20000100800 */
[----:B--2---:R-:W-:-:S02]  /*4b810*/  @!P1 IMAD.MOV.U32 R17, RZ, RZ, R16 ;  /* 0x000000ffff119224 */ /* 0x004fc400078e0010 */
[----:B----4-:R-:W-:-:S05]  /*4b820*/  @!P1 IMAD.MOV.U32 R16, RZ, RZ, R2 ;  /* 0x000000ffff109224 */ /* 0x010fca00078e0002 */
[----:B------:R0:W2:Y:S04]  /*4b830*/  @!P1 LDG.E.U16 R14, desc[UR6][R16.64] ;  /* 0x00000006100e9981 */ /* 0x0000a8000c1e1500 */
[----:B------:R-:W-:Y:S04]  /*4b840*/  STL [R1+0x2fac], R32 ;  /* 0x002fac2001007387 */ /* 0x000fe80000100800 */
[----:B------:R-:W4:Y:S04]  /*4b850*/  LDL R5, [R1+0x2e84] ;  /* 0x002e840001057983 */ /* 0x000f280000100800 */
[----:B------:R-:W4:Y:S04]  /*4b860*/  LDL R0, [R1+0x2e90] ;  /* 0x002e900001007983 */ /* 0x000f280000100800 */
[----:B---3--:R1:W-:Y:S04]  /*4b870*/  STL [R1+0x2fb0], R13 ;  /* 0x002fb00d01007387 */ /* 0x0083e80000100800 */
[----:B------:R-:W3:Y:S04]  /*4b880*/  LDL R22, [R1+0x2e8c] ;  /* 0x002e8c0001167983 */ /* 0x000ee80000100800 */
[----:B------:R-:W3:Y:S01]  /*4b890*/  LDL R2, [R1+0x2e98] ;  /* 0x002e980001027983 */ /* 0x000ee20000100800 */
[----:B------:R-:W-:Y:S01]  /*4b8a0*/  PRMT R15, RZ, 0x7610, R15 ;  /* 0x00007610ff0f7816 */ /* 0x000fe2000000000f */
[----:B0-----:R-:W-:-:S02]  /*4b8b0*/  @!P0 IMAD.MOV.U32 R17, RZ, RZ, R25 ;  /* 0x000000ffff118224 */ /* 0x001fc400078e0019 */
[----:B------:R-:W-:-:S05]  /*4b8c0*/  @!P0 IMAD.MOV.U32 R16, RZ, RZ, R24 ;  /* 0x000000ffff108224 */ /* 0x000fca00078e0018 */
[----:B------:R0:W3:Y:S02]  /*4b8d0*/  @!P0 LDG.E.U16 R15, desc[UR6][R16.64] ;  /* 0x00000006100f8981 */ /* 0x0000e4000c1e1500 */
[----:B0-----:R-:W-:Y:S02]  /*4b8e0*/  PRMT R16, RZ, 0x7610, R16 ;  /* 0x00007610ff107816 */ /* 0x001fe40000000010 */
[----:B------:R-:W-:-:S04]  /*4b8f0*/  PRMT R17, RZ, 0x7610, R17 ;  /* 0x00007610ff117816 */ /* 0x000fc80000000011 */
[----:B------:R0:W3:Y:S02]  /*4b900*/  @!P2 LDG.E.U16 R16, desc[UR6][R18.64] ;  /* 0x000000061210a981 */ /* 0x0000e4000c1e1500 */
[----:B0-----:R-:W-:Y:S02]  /*4b910*/  @!P1 IMAD.MOV.U32 R18, RZ, RZ, R21 ;  /* 0x000000ffff129224 */ /* 0x001fe400078e0015 */
[----:B------:R-:W-:Y:S02]  /*4b920*/  @!P1 IMAD.MOV.U32 R19, RZ, RZ, R23 ;  /* 0x000000ffff139224 */ /* 0x000fe400078e0017 */
[----:B------:R-:W-:Y:S02]  /*4b930*/  @!P0 IMAD.MOV.U32 R21, RZ, RZ, R20 ;  /* 0x000000ffff158224 */ /* 0x000fe400078e0014 */
[----:B------:R-:W-:Y:S01]  /*4b940*/  @!P0 IMAD.MOV.U32 R20, RZ, RZ, R4 ;  /* 0x000000ffff148224 */ /* 0x000fe200078e0004 */
[----:B------:R0:W3:Y:S02]  /*4b950*/  @!P1 LDG.E.U16 R17, desc[UR6][R18.64] ;  /* 0x0000000612119981 */ /* 0x0000e4000c1e1500 */
[----:B0-----:R-:W-:-:S06]  /*4b960*/  PRMT R18, RZ, 0x7610, R18 ;  /* 0x00007610ff127816 */ /* 0x001fcc0000000012 */
[----:B------:R4:W3:Y:S04]  /*4b970*/  @!P0 LDG.E.U16 R18, desc[UR6][R20.64] ;  /* 0x0000000614128981 */ /* 0x0008e8000c1e1500 */
[----:B--2---:R0:W-:Y:S04]  /*4b980*/  STL [R1+0x2fb4], R14 ;  /* 0x002fb40e01007387 */ /* 0x0041e80000100800 */
[----:B------:R-:W2:Y:S04]  /*4b990*/  LDL R25, [R1+0x2efc] ;  /* 0x002efc0001197983 */ /* 0x000ea80000100800 */
[----:B-1----:R-:W2:Y:S04]  /*4b9a0*/  LDL R13, [R1+0x2f08] ;  /* 0x002f0800010d7983 */ /* 0x002ea80000100800 */
[----:B------:R-:W2:Y:S01]  /*4b9b0*/  LDL R24, [R1+0x2f04] ;  /* 0x002f040001187983 */ /* 0x000ea20000100800 */
[----:B----4-:R-:W-:-:S03]  /*4b9c0*/  @!P2 IMAD.MOV.U32 R21, RZ, RZ, R5 ;  /* 0x000000ffff15a224 */ /* 0x010fc600078e0005 */
[----:B------:R-:W4:Y:S04]  /*4b9d0*/  LDL R4, [R1+0x2f18] ;  /* 0x002f180001047983 */ /* 0x000f280000100800 */
[----:B------:R-:W4:Y:S01]  /*4b9e0*/  LDL R5, [R1+0x2f0c] ;  /* 0x002f0c0001057983 */ /* 0x000f220000100800 */
[----:B------:R-:W-:-:S03]  /*4b9f0*/  @!P2 IMAD.MOV.U32 R20, RZ, RZ, R0 ;  /* 0x000000ffff14a224 */ /* 0x000fc600078e0000 */
[----:B------:R-:W4:Y:S01]  /*4ba00*/  LDL R0, [R1+0x2d50] ;  /* 0x002d500001007983 */ /* 0x000f220000100800 */
[----:B---3--:R-:W-:-:S03]  /*4ba10*/  @!P1 IMAD.MOV.U32 R23, RZ, RZ, R22 ;  /* 0x000000ffff179224 */ /* 0x008fc600078e0016 */
[----:B0-----:R-:W3:Y:S01]  /*4ba20*/  LDL R14, [R1+0x2f10] ;  /* 0x002f1000010e7983 */ /* 0x001ee20000100800 */
[----:B------:R-:W-:-:S03]  /*4ba30*/  @!P1 IMAD.MOV.U32 R22, RZ, RZ, R2 ;  /* 0x000000ffff169224 */ /* 0x000fc600078e0002 */
[----:B------:R-:W4:Y:S01]  /*4ba40*/  LDL R2, [R1+0x2d44] ;  /* 0x002d440001027983 */ /* 0x000f220000100800 */
[----:B------:R-:W-:-:S03]  /*4ba50*/  PRMT R19, RZ, 0x7610, R19 ;  /* 0x00007610ff137816 */ /* 0x000fc60000000013 */
[----:B------:R-:W4:Y:S04]  /*4ba60*/  LDL R27, [R1+0x2d58] ;  /* 0x002d5800011b7983 */ /* 0x000f280000100800 */
[----:B------:R-:W4:Y:S04]  /*4ba70*/  LDL R29, [R1+0x2d4c] ;  /* 0x002d4c00011d7983 */ /* 0x000f280000100800 */
[----:B------:R-:W4:Y:S04]  /*4ba80*/  LDL R26, [R1+0x2d9c] ;  /* 0x002d9c00011a7983 */ /* 0x000f280000100800 */
[----:B------:R0:W4:Y:S04]  /*4ba90*/  @!P2 LDG.E.U16 R19, desc[UR6][R20.64] ;  /* 0x000000061413a981 */ /* 0x000128000c1e1500 */
[----:B------:R-:W4:Y:S01]  /*4baa0*/  LDL R28, [R1+0x2da4] ;  /* 0x002da400011c7983 */ /* 0x000f220000100800 */
[----:B------:R-:W-:-:S02]  /*4bab0*/  PRMT R42, RZ, 0x7610, R42 ;  /* 0x00007610ff2a7816 */ /* 0x000fc4000000002a */
[----:B------:R-:W-:Y:S01]  /*4bac0*/  PRMT R40, RZ, 0x7610, R40 ;  /* 0x00007610ff287816 */ /* 0x000fe20000000028 */
[----:B------:R-:W4:Y:S04]  /*4bad0*/  LDL R38, [R1+0x2e1c] ;  /* 0x002e1c0001267983 */ /* 0x000f280000100800 */
[----:B------:R-:W4:Y:S04]  /*4bae0*/  LDL R36, [R1+0x2e28] ;  /* 0x002e280001247983 */ /* 0x000f280000100800 */
[----:B------:R-:W4:Y:S04]  /*4baf0*/  LDL R34, [R1+0x2e24] ;  /* 0x002e240001227983 */ /* 0x000f280000100800 */
[----:B------:R-:W4:Y:S01]  /*4bb00*/  LDL R32, [R1+0x2e30] ;  /* 0x002e300001207983 */ /* 0x000f220000100800 */
[----:B------:R-:W-:-:S02]  /*4bb10*/  PRMT R33, RZ, 0x7610, R33 ;  /* 0x00007610ff217816 */ /* 0x000fc40000000021 */
[----:B------:R-:W-:Y:S02]  /*4bb20*/  PRMT R35, RZ, 0x7610, R35 ;  /* 0x00007610ff237816 */ /* 0x000fe40000000023 */
[----:B0-----:R-:W-:Y:S02]  /*4bb30*/  PRMT R20, RZ, 0x7610, R20 ;  /* 0x00007610ff147816 */ /* 0x001fe40000000014 */
[----:B------:R-:W-:Y:S01]  /*4bb40*/  PRMT R21, RZ, 0x7610, R21 ;  /* 0x00007610ff157816 */ /* 0x000fe20000000015 */
[----:B------:R-:W4:Y:S04]  /*4bb50*/  LDL R46, [R1+0x2e9c] ;  /* 0x002e9c00012e7983 */ /* 0x000f280000100800 */
[----:B------:R-:W4:Y:S04]  /*4bb60*/  LDL R44, [R1+0x2ea8] ;  /* 0x002ea800012c7983 */ /* 0x000f280000100800 */
[----:B------:R2:W4:Y:S02]  /*4bb70*/  @!P1 LDG.E.U16 R20, desc[UR6][R22.64] ;  /* 0x0000000616149981 */ /* 0x000524000c1e1500 */
[----:B--2---:R-:W-:-:S02]  /*4bb80*/  @!P0 IMAD.MOV.U32 R23, RZ, RZ, R25 ;  /* 0x000000ffff178224 */ /* 0x004fc400078e0019 */
[----:B------:R-:W-:Y:S02]  /*4bb90*/  @!P0 IMAD.MOV.U32 R22, RZ, RZ, R13 ;  /* 0x000000ffff168224 */ /* 0x000fe400078e000d */
[----:B------:R-:W2:Y:S04]  /*4bba0*/  LDL R13, [R1+0x2da8] ;  /* 0x002da800010d7983 */ /* 0x000ea80000100800 */
[----:B------:R0:W2:Y:S01]  /*4bbb0*/  @!P0 LDG.E.U16 R21, desc[UR6][R22.64] ;  /* 0x0000000616158981 */ /* 0x0000a2000c1e1500 */
[----:B------:R-:W-:Y:S02]  /*4bbc0*/  @!P2 IMAD.MOV.U32 R25, RZ, RZ, R24 ;  /* 0x000000ffff19a224 */ /* 0x000fe400078e0018 */
[----:B---3--:R-:W-:Y:S02]  /*4bbd0*/  @!P2 IMAD.MOV.U32 R24, RZ, RZ, R14 ;  /* 0x000000ffff18a224 */ /* 0x008fe400078e000e */
[----:B------:R-:W3:Y:S01]  /*4bbe0*/  LDL R14, [R1+0x2db0] ;  /* 0x002db000010e7983 */ /* 0x000ee20000100800 */
[----:B0-----:R-:W-:-:S06]  /*4bbf0*/  PRMT R22, RZ, 0x7610, R22 ;  /* 0x00007610ff167816 */ /* 0x001fcc0000000016 */
[----:B------:R4:W3:Y:S02]  /*4bc00*/  @!P2 LDG.E.U16 R22, desc[UR6][R24.64] ;  /* 0x000000061816a981 */ /* 0x0008e4000c1e1500 */
[----:B----4-:R-:W-:Y:S02]  /*4bc10*/  @!P1 IMAD.MOV.U32 R24, RZ, RZ, R4 ;  /* 0x000000ffff189224 */ /* 0x010fe400078e0004 */
[----:B------:R-:W-:Y:S01]  /*4bc20*/  @!P1 IMAD.MOV.U32 R25, RZ, RZ, R5 ;  /* 0x000000ffff199224 */ /* 0x000fe200078e0005 */
[----:B------:R-:W4:Y:S04]  /*4bc30*/  LDL R4, [R1+0x2db8] ;  /* 0x002db80001047983 */ /* 0x000f280000100800 */
[----:B------:R-:W4:Y:S01]  /*4bc40*/  LDL R5, [R1+0x2dac] ;  /* 0x002dac0001057983 */ /* 0x000f220000100800 */
[----:B------:R-:W-:-:S06]  /*4bc50*/  PRMT R23, RZ, 0x7610, R23 ;  /* 0x00007610ff177816 */ /* 0x000fcc0000000017 */
[----:B------:R0:W4:Y:S02]  /*4bc60*/  @!P1 LDG.E.U16 R23, desc[UR6][R24.64] ;  /* 0x0000000618179981 */ /* 0x000124000c1e1500 */
[----:B0-----:R-:W-:Y:S02]  /*4bc70*/  @!P2 IMAD.MOV.U32 R24, RZ, RZ, R0 ;  /* 0x000000ffff18a224 */ /* 0x001fe400078e0000 */
[----:B------:R-:W4:Y:S01]  /*4bc80*/  LDL R0, [R1+0x2dc8] ;  /* 0x002dc80001007983 */ /* 0x000f220000100800 */
[----:B------:R-:W-:-:S03]  /*4bc90*/  @!P2 IMAD.MOV.U32 R25, RZ, RZ, R2 ;  /* 0x000000ffff19a224 */ /* 0x000fc600078e0002 */
[----:B------:R-:W4:Y:S04]  /*4bca0*/  LDL R2, [R1+0x2dbc] ;  /* 0x002dbc0001027983 */ /* 0x000f280000100800 */
[----:B------:R0:W4:Y:S02]  /*4bcb0*/  @!P2 LDG.E.U16 R42, desc[UR6][R24.64] ;  /* 0x00000006182aa981 */ /* 0x000124000c1e1500 */
[----:B0-----:R-:W-:Y:S02]  /*4bcc0*/  @!P1 IMAD.MOV.U32 R24, RZ, RZ, R27 ;  /* 0x000000ffff189224 */ /* 0x001fe400078e001b */
[----:B------:R-:W-:Y:S02]  /*4bcd0*/  @!P1 IMAD.MOV.U32 R25, RZ, RZ, R29 ;  /* 0x000000ffff199224 */ /* 0x000fe400078e001d */
[----:B------:R-:W-:-:S03]  /*4bce0*/  @!P0 IMAD.MOV.U32 R27, RZ, RZ, R26 ;  /* 0x000000ffff1b8224 */ /* 0x000fc600078e001a */
[----:B------:R0:W4:Y:S02]  /*4bcf0*/  @!P1 LDG.E.U16 R40, desc[UR6][R24.64] ;  /* 0x0000000618289981 */ /* 0x000124000c1e1500 */
[----:B0-----:R-:W-:Y:S02]  /*4bd00*/  PRMT R24, RZ, 0x7610, R24 ;  /* 0x00007610ff187816 */ /* 0x001fe40000000018 */
[----:B------:R-:W-:Y:S01]  /*4bd10*/  PRMT R25, RZ, 0x7610, R25 ;  /* 0x00007610ff197816 */ /* 0x000fe20000000019 */
[----:B--2---:R-:W-:Y:S02]  /*4bd20*/  @!P0 IMAD.MOV.U32 R26, RZ, RZ, R13 ;  /* 0x000000ffff1a8224 */ /* 0x004fe400078e000d */
[----:B------:R-:W2:Y:S04]  /*4bd30*/  LDL R13, [R1+0x2dd0] ;  /* 0x002dd000010d7983 */ /* 0x000ea80000100800 */
[----:B------:R3:W2:Y:S02]  /*4bd40*/  @!P0 LDG.E.U16 R24, desc[UR6][R26.64] ;  /* 0x000000061a188981 */ /* 0x0006a4000c1e1500 */
[----:B---3--:R-:W-:-:S02]  /*4bd50*/  @!P2 IMAD.MOV.U32 R26, RZ, RZ, R14 ;  /* 0x000000ffff1aa224 */ /* 0x008fc400078e000e */
[----:B------:R-:W3:Y:S01]  /*4bd60*/  LDL R14, [R1+0x2dc4] ;  /* 0x002dc400010e7983 */ /* 0x000ee20000100800 */
[----:B------:R-:W-:-:S05]  /*4bd70*/  @!P2 IMAD.MOV.U32 R27, RZ, RZ, R28 ;  /* 0x000000ffff1ba224 */ /* 0x000fca00078e001c */
[----:B------:R0:W3:Y:S01]  /*4bd80*/  @!P2 LDG.E.U16 R25, desc[UR6][R26.64] ;  /* 0x000000061a19a981 */ /* 0x0000e2000c1e1500 */
[----:B----4-:R-:W-:Y:S02]  /*4bd90*/  @!P1 IMAD.MOV.U32 R28, RZ, RZ, R4 ;  /* 0x000000ffff1c9224 */ /* 0x010fe400078e0004 */
[----:B------:R-:W-:Y:S01]  /*4bda0*/  @!P1 IMAD.MOV.U32 R29, RZ, RZ, R5 ;  /* 0x000000ffff1d9224 */ /* 0x000fe200078e0005 */
[----:B------:R-:W4:Y:S04]  /*4bdb0*/  LDL R4, [R1+0x2dd8] ;  /* 0x002dd80001047983 */ /* 0x000f280000100800 */
[----:B------:R-:W4:Y:S01]  /*4bdc0*/  LDL R5, [R1+0x2dcc] ;  /* 0x002dcc0001057983 */ /* 0x000f220000100800 */
[----:B0-----:R-:W-:-:S06]  /*4bdd0*/  PRMT R26, RZ, 0x7610, R26 ;  /* 0x00007610ff1a7816 */ /* 0x001fcc000000001a */
[----:B------:R0:W4:Y:S02]  /*4bde0*/  @!P1 LDG.E.U16 R26, desc[UR6][R28.64] ;  /* 0x000000061c1a9981 */ /* 0x000124000c1e1500 */
[----:B0-----:R-:W-:Y:S02]  /*4bdf0*/  @!P0 IMAD.MOV.U32 R28, RZ, RZ, R0 ;  /* 0x000000ffff1c8224 */ /* 0x001fe400078e0000 */
[----:B------:R-:W4:Y:S01]  /*4be00*/  LDL R0, [R1+0x2e38] ;  /* 0x002e380001007983 */ /* 0x000f220000100800 */
[----:B------:R-:W-:-:S03]  /*4be10*/  @!P0 IMAD.MOV.U32 R29, RZ, RZ, R2 ;  /* 0x000000ffff1d8224 */ /* 0x000fc600078e0002 */
[----:B------:R-:W4:Y:S01]  /*4be20*/  LDL R2, [R1+0x2e2c] ;  /* 0x002e2c0001027983 */ /* 0x000f220000100800 */
[----:B------:R-:W-:-:S06]  /*4be30*/  PRMT R27, RZ, 0x7610, R27 ;  /* 0x00007610ff1b7816 */ /* 0x000fcc000000001b */
[----:B------:R0:W4:Y:S02]  /*4be40*/  @!P0 LDG.E.U16 R27, desc[UR6][R28.64] ;  /* 0x000000061c1b8981 */ /* 0x000124000c1e1500 */
[----:B0-----:R-:W-:Y:S02]  /*4be50*/  PRMT R28, RZ, 0x7610, R28 ;  /* 0x00007610ff1c7816 */ /* 0x001fe4000000001c */
[----:B------:R-:W-:Y:S01]  /*4be60*/  PRMT R29, RZ, 0x7610, R29 ;  /* 0x00007610ff1d7816 */ /* 0x000fe2000000001d */
[----:B--2---:R-:W-:Y:S02]  /*4be70*/  @!P2 IMAD.MOV.U32 R30, RZ, RZ, R13 ;  /* 0x000000ffff1ea224 */ /* 0x004fe400078e000d */
[----:B------:R-:W2:Y:S01]  /*4be80*/  LDL R13, [R1+0x2e48] ;  /* 0x002e4800010d7983 */ /* 0x000ea20000100800 */
[----:B---3--:R-:W-:-:S03]  /*4be90*/  @!P2 IMAD.MOV.U32 R31, RZ, RZ, R14 ;  /* 0x000000ffff1fa224 */ /* 0x008fc600078e000e */
[----:B------:R-:W3:Y:S04]  /*4bea0*/  LDL R14, [R1+0x2e3c] ;  /* 0x002e3c00010e7983 */ /* 0x000ee80000100800 */
[----:B------:R4:W3:Y:S02]  /*4beb0*/  @!P2 LDG.E.U16 R28, desc[UR6][R30.64] ;  /* 0x000000061e1ca981 */ /* 0x0008e4000c1e1500 */
[----:B----4-:R-:W-:Y:S02]  /*4bec0*/  @!P1 IMAD.MOV.U32 R30, RZ, RZ, R4 ;  /* 0x000000ffff1e9224 */ /* 0x010fe400078e0004 */
        /* <DEDUP_REMOVED lines=9> */
[----:B0-----:R-:W-:-:S02]  /*4bf60*/  @!P2 IMAD.MOV.U32 R30, RZ, RZ, R32 ;  /* 0x000000ffff1ea224 */ /* 0x001fc400078e0020 */
[----:B------:R-:W-:Y:S01]  /*4bf70*/  @!P2 IMAD.MOV.U32 R31, RZ, RZ, R34 ;  /* 0x000000ffff1fa224 */ /* 0x000fe200078e0022 */
[----:B------:R-:W-:Y:S01]  /*4bf80*/  PRMT R37, RZ, 0x7610, R37 ;  /* 0x00007610ff257816 */ /* 0x000fe20000000025 */
[----:B------:R-:W4:Y:S04]  /*4bf90*/  LDL R34, [R1+0x2eac] ;  /* 0x002eac0001227983 */ /* 0x000f280000100800 */
[----:B------:R0:W4:Y:S04]  /*4bfa0*/  @!P2 LDG.E.U16 R35, desc[UR6][R30.64] ;  /* 0x000000061e23a981 */ /* 0x000128000c1e1500 */
[----:B------:R-:W4:Y:S01]  /*4bfb0*/  LDL R32, [R1+0x2eb8] ;  /* 0x002eb80001207983 */ /* 0x000f220000100800 */
[----:B0-----:R-:W-:-:S03]  /*4bfc0*/  @!P1 IMAD.MOV.U32 R30, RZ, RZ, R0 ;  /* 0x000000ffff1e9224 */ /* 0x001fc600078e0000 */
[----:B------:R-:W4:Y:S01]  /*4bfd0*/  LDL R0, [R1+0x2e58] ;  /* 0x002e580001007983 */ /* 0x000f220000100800 */
[----:B------:R-:W-:-:S03]  /*4bfe0*/  @!P1 IMAD.MOV.U32 R31, RZ, RZ, R2 ;  /* 0x000000ffff1f9224 */ /* 0x000fc600078e0002 */
[----:B------:R-:W4:Y:S01]  /*4bff0*/  LDL R2, [R1+0x2e4c] ;  /* 0x002e4c0001027983 */ /* 0x000f220000100800 */
[----:B------:R-:W-:-:S03]  /*4c000*/  PRMT R39, RZ, 0x7610, R39 ;  /* 0x00007610ff277816 */ /* 0x000fc60000000027 */
[----:B------:R2:W4:Y:S01]  /*4c010*/  @!P1 LDG.E.U16 R37, desc[UR6][R30.64] ;  /* 0x000000061e259981 */ /* 0x000522000c1e1500 */
        /* <DEDUP_REMOVED lines=12> */
[----:B------:R-:W4:Y:S01]  /*4c0e0*/  LDL R0, [R1+0x2f28] ;  /* 0x002f280001007983 */ /* 0x000f220000100800 */
[----:B------:R-:W-:-:S03]  /*4c0f0*/  @!P1 IMAD.MOV.U32 R31, RZ, RZ, R2 ;  /* 0x000000ffff1f9224 */ /* 0x000fc600078e0002 */
[----:B------:R-:W4:Y:S01]  /*4c100*/  LDL R2, [R1+0x2f1c] ;  /* 0x002f1c0001027983 */ /* 0x000f220000100800 */
[----:B------:R-:W-:Y:S02]  /*4c110*/  PRMT R43, RZ, 0x7610, R43 ;  /* 0x00007610ff2b7816 */ /* 0x000fe4000000002b */
        /* <DEDUP_REMOVED lines=14> */
[----:B------:R-:W-:Y:S02]  /*4c200*/  PRMT R53, RZ, 0x7610, R53 ;  /* 0x00007610ff357816 */ /* 0x000fe40000000035 */
[----:B------:R-:W-:Y:S01]  /*4c210*/  PRMT R55, RZ, 0x7610, R55 ;  /* 0x00007610ff377816 */ /* 0x000fe20000000037 */
[----:B--2---:R-:W-:Y:S02]  /*4c220*/  @!P0 IMAD.MOV.U32 R30, RZ, RZ, R13 ;  /* 0x000000ffff1e8224 */ /* 0x004fe400078e000d */
[----:B---3--:R-:W-:-:S05]  /*4c230*/  @!P0 IMAD.MOV.U32 R31, RZ, RZ, R14 ;  /* 0x000000ffff1f8224 */ /* 0x008fca00078e000e */
[----:B------:R4:W2:Y:S02]  /*4c240*/  @!P0 LDG.E.U16 R51, desc[UR6][R30.64] ;  /* 0x000000061e338981 */ /* 0x0008a4000c1e1500 */
[----:B----4-:R-:W-:Y:S02]  /*4c250*/  @!P2 IMAD.MOV.U32 R30, RZ, RZ, R4 ;  /* 0x000000ffff1ea224 */ /* 0x010fe400078e0004 */
[----:B------:R-:W-:-:S05]  /*4c260*/  @!P2 IMAD.MOV.U32 R31, RZ, RZ, R5 ;  /* 0x000000ffff1fa224 */ /* 0x000fca00078e0005 */
[----:B------:R0:W3:Y:S02]  /*4c270*/  @!P2 LDG.E.U16 R53, desc[UR6][R30.64] ;  /* 0x000000061e35a981 */ /* 0x0000e4000c1e1500 */
[----:B0-----:R-:W-:Y:S02]  /*4c280*/  @!P0 IMAD.MOV.U32 R30, RZ, RZ, R0 ;  /* 0x000000ffff1e8224 */ /* 0x001fe400078e0000 */
[----:B------:R-:W4:Y:S04]  /*4c290*/  LDL R0, [R1+0x2f30] ;  /* 0x002f300001007983 */ /* 0x000f280000100800 */
[----:B------:R-:W2:Y:S04]  /*4c2a0*/  LDL.LU R5, [R1+0xec] ;  /* 0x0000ec0001057983 */ /* 0x000ea80000300800 */
        /* <DEDUP_REMOVED lines=10> */
[----:B------:R-:W3:Y:S01]  /*4c350*/  LDL.LU R44, [R1+0x58] ;  /* 0x00005800012c7983 */ /* 0x000ee20000300800 */
[----:B------:R-:W-:-:S03]  /*4c360*/  @!P0 IMAD.MOV.U32 R31, RZ, RZ, R2 ;  /* 0x000000ffff1f8224 */ /* 0x000fc600078e0002 */
[----:B------:R-:W3:Y:S04]  /*4c370*/  LDL.LU R46, [R1+0x688] ;  /* 0x00068800012e7983 */ /* 0x000ee80000300800 */
[----:B------:R-:W3:Y:S04]  /*4c380*/  LDL.LU R48, [R1+0x30] ;  /* 0x0000300001307983 */ /* 0x000ee80000300800 */
[----:B------:R-:W3:Y:S04]  /*4c390*/  LDL.LU R56, [R1+0x2c] ;  /* 0x00002c0001387983 */ /* 0x000ee80000300800 */
[----:B------:R-:W3:Y:S04]  /*4c3a0*/  LDL.LU R50, [R1+0x28] ;  /* 0x0000280001327983 */ /* 0x000ee80000300800 */
[----:B------:R-:W3:Y:S04]  /*4c3b0*/  LDL.LU R52, [R1+0x6a0] ;  /* 0x0006a00001347983 */ /* 0x000ee80000300800 */
[----:B------:R-:W3:Y:S04]  /*4c3c0*/  LDL.LU R2, [R1] ;  /* 0x0000000001027983 */ /* 0x000ee80000300800 */
[----:B------:R4:W3:Y:S04]  /*4c3d0*/  @!P0 LDG.E.U16 R55, desc[UR6][R30.64] ;  /* 0x000000061e378981 */ /* 0x0008e8000c1e1500 */
[----:B------:R-:W2:Y:S01]  /*4c3e0*/  LDL R31, [R1+0x2f24] ;  /* 0x002f2400011f7983 */ /* 0x000ea20000100800 */
[----:B------:R-:W-:Y:S01]  /*4c3f0*/  PRMT R57, RZ, 0x7610, R57 ;  /* 0x00007610ff397816 */ /* 0x000fe20000000039 */
[----:B----4-:R-:W-:-:S02]  /*4c400*/  @!P2 IMAD.MOV.U32 R30, RZ, RZ, R0 ;  /* 0x000000ffff1ea224 */ /* 0x010fc400078e0000 */
[----:B------:R-:W4:Y:S04]  /*4c410*/  LDL.LU R0, [R1+0x6b8] ;  /* 0x0006b80001007983 */ /* 0x000f280000300800 */
[----:B--2---:R0:W2:Y:S04]  /*4c420*/  @!P2 LDG.E.U16 R57, desc[UR6][R30.64] ;  /* 0x000000061e39a981 */ /* 0x0040a8000c1e1500 */
[----:B------:R-:W0:Y:S04]  /*4c430*/  LDL R30, [R1+0x2f2c] ;  /* 0x002f2c00011e7983 */ /* 0x000e280000100800 */
[----:B------:R-:W0:Y:S01]  /*4c440*/  LDL R31, [R1+0x2f38] ;  /* 0x002f3800011f7983 */ /* 0x000e220000100800 */
[----:B------:R-:W-:Y:S01]  /*4c450*/  PRMT R59, RZ, 0x7610, R59 ;  /* 0x00007610ff3b7816 */ /* 0x000fe2000000003b */
[----:B------:R-:W1:Y:S01]  /*4c460*/  S2R R3, SR_TID.X ;  /* 0x0000000000037919 */ /* 0x000e620000002100 */
[----:B0-----:R-:W-:-:S04]  /*4c470*/  @!P1 LOP3.LUT R31, R31, R30, RZ, 0x3c, !PT ;  /* 0x0000001e1f1f9212 */ /* 0x001fc800078e3cff */
[----:B------:R-:W-:-:S04]  /*4c480*/  @!P1 LOP3.LUT R30, R31, R30, RZ, 0x3c, !PT ;  /* 0x0000001e1f1e9212 */ /* 0x000fc800078e3cff */
[----:B------:R-:W-:-:S05]  /*4c490*/  @!P1 LOP3.LUT R31, R31, R30, RZ, 0x3c, !PT ;  /* 0x0000001e1f1f9212 */ /* 0x000fca00078e3cff */
[----:B------:R0:W2:Y:S04]  /*4c4a0*/  @!P1 LDG.E.U16 R59, desc[UR6][R30.64] ;  /* 0x000000061e3b9981 */ /* 0x0000a8000c1e1500 */
[----:B------:R-:W0:Y:S04]  /*4c4b0*/  LDL R30, [R1+0x2ecc] ;  /* 0x002ecc00011e7983 */ /* 0x000e280000100800 */
[----:B------:R-:W0:Y:S01]  /*4c4c0*/  LDL R31, [R1+0x2ed8] ;  /* 0x002ed800011f7983 */ /* 0x000e220000100800 */
[----:B-1----:R-:W-:Y:S02]  /*4c4d0*/  LOP3.LUT R3, R3, 0x1f, RZ, 0xc0, !PT ;  /* 0x0000001f03037812 */ /* 0x002fe400078ec0ff */
[----:B------:R-:W-:-:S03]  /*4c4e0*/  PRMT R61, RZ, 0x7610, R61 ;  /* 0x00007610ff3d7816 */ /* 0x000fc6000000003d */
[----:B------:R-:W-:-:S05]  /*4c4f0*/  IMAD.SHL.U32 R3, R3, 0x2, RZ ;  /* 0x0000000203037824 */ /* 0x000fca00078e00ff */
[----:B------:R1:W-:Y:S04]  /*4c500*/  STS.U16 [R3+UR4+0xd840], R5 ;  /* 0x00d8400503007988 */ /* 0x0003e80008000404 */
[----:B---3--:R3:W-:Y:S04]  /*4c510*/  STS.U16 [R3+UR4+0xd880], R4 ;  /* 0x00d8800403007988 */ /* 0x0087e80008000404 */
[----:B------:R4:W-:Y:S04]  /*4c520*/  STS.U16 [R3+UR4+0xd8c0], R34 ;  /* 0x00d8c02203007988 */ /* 0x0009e80008000404 */
[----:B------:R4:W-:Y:S04]  /*4c530*/  STS.U16 [R3+UR4+0xdc40], R36 ;  /* 0x00dc402403007988 */ /* 0x0009e80008000404 */
[----:B------:R4:W-:Y:S04]  /*4c540*/  STS.U16 [R3+UR4+0xdc00], R38 ;  /* 0x00dc002603007988 */ /* 0x0009e80008000404 */
[----:B------:R4:W-:Y:S04]  /*4c550*/  STS.U16 [R3+UR4+0xdcc0], R58 ;  /* 0x00dcc03a03007988 */ /* 0x0009e80008000404 */
[----:B------:R4:W-:Y:S04]  /*4c560*/  STS.U16 [R3+UR4+0xdc80], R60 ;  /* 0x00dc803c03007988 */ /* 0x0009e80008000404 */
[----:B------:R4:W-:Y:S04]  /*4c570*/  STS.U16 [R3+UR4+0xe400], R54 ;  /* 0x00e4003603007988 */ /* 0x0009e80008000404 */
[----:B------:R4:W-:Y:S01]  /*4c580*/  STS.U16 [R3+UR4+0xe840], R56 ;  /* 0x00e8403803007988 */ /* 0x0009e20008000404 */
[----:B0-----:R-:W-:-:S04]  /*4c590*/  @!P1 LOP3.LUT R31, R31, R30, RZ, 0x3c, !PT ;  /* 0x0000001e1f1f9212 */ /* 0x001fc800078e3cff */
[----:B------:R-:W-:-:S04]  /*4c5a0*/  @!P1 LOP3.LUT R30, R31, R30, RZ, 0x3c, !PT ;  /* 0x0000001e1f1e9212 */ /* 0x000fc800078e3cff */
[----:B------:R-:W-:-:S05]  /*4c5b0*/  @!P1 LOP3.LUT R31, R31, R30, RZ, 0x3c, !PT ;  /* 0x0000001e1f1f9212 */ /* 0x000fca00078e3cff */
[----:B------:R0:W2:Y:S04]  /*4c5c0*/  @!P1 LDG.E.U16 R61, desc[UR6][R30.64] ;  /* 0x000000061e3d9981 */ /* 0x0000a8000c1e1500 */
[----:B------:R-:W2:Y:S04]  /*4c5d0*/  LDL.LU R30, [R1+0x90] ;  /* 0x00009000011e7983 */ /* 0x000ea80000300800 */
[----:B------:R-:W2:Y:S04]  /*4c5e0*/  LDL.LU R31, [R1+0x8c] ;  /* 0x00008c00011f7983 */ /* 0x000ea80000300800 */
[----:B-1----:R-:W2:Y:S04]  /*4c5f0*/  LDL.LU R5, [R1+0x2fd0] ;  /* 0x002fd00001057983 */ /* 0x002ea80000300800 */
[----:B---3--:R-:W3:Y:S04]  /*4c600*/  LDL.LU R4, [R1+0x2fcc] ;  /* 0x002fcc0001047983 */ /* 0x008ee80000300800 */
[----:B----4-:R-:W4:Y:S04]  /*4c610*/  LDL.LU R34, [R1+0x2fc8] ;  /* 0x002fc80001227983 */ /* 0x010f280000300800 */
[----:B------:R-:W3:Y:S04]  /*4c620*/  LDL.LU R36, [R1+0x2fc4] ;  /* 0x002fc40001247983 */ /* 0x000ee80000300800 */
[----:B------:R-:W4:Y:S04]  /*4c630*/  LDL.LU R38, [R1+0x2fc0] ;  /* 0x002fc00001267983 */ /* 0x000f280000300800 */
[----:B------:R-:W3:Y:S04]  /*4c640*/  LDL.LU R58, [R1+0x2fbc] ;  /* 0x002fbc00013a7983 */ /* 0x000ee80000300800 */
[----:B------:R-:W4:Y:S04]  /*4c650*/  LDL.LU R60, [R1+0x2fb8] ;  /* 0x002fb800013c7983 */ /* 0x000f280000300800 */
[----:B------:R-:W4:Y:S04]  /*4c660*/  LDL.LU R54, [R1+0x6c8] ;  /* 0x0006c80001367983 */ /* 0x000f280000300800 */
[----:B------:R-:W4:Y:S04]  /*4c670*/  LDL.LU R56, [R1+0x6d8] ;  /* 0x0006d80001387983 */ /* 0x000f280000300800 */
        /* <DEDUP_REMOVED lines=11> */
[----:B------:R-:W-:Y:S04]  /*4c730*/  STS.U16 [R3+UR4+0xe040], R31 ;  /* 0x00e0401f03007988 */ /* 0x000fe80008000404 */
[----:B---3--:R1:W-:Y:S04]  /*4c740*/  STS.U16 [R3+UR4+0xecc0], R58 ;  /* 0x00ecc03a03007988 */ /* 0x0083e80008000404 */
[----:B----4-:R2:W-:Y:S04]  /*4c750*/  STS.U16 [R3+UR4+0xec00], R60 ;  /* 0x00ec003c03007988 */ /* 0x0105e80008000404 */
[----:B-1----:R-:W3:Y:S04]  /*4c760*/  LDL.LU R58, [R1+0x3a4] ;  /* 0x0003a400013a7983 */ /* 0x002ee80000300800 */
[----:B--2---:R-:W2:Y:S04]  /*4c770*/  LDL.LU R60, [R1+0x3a0] ;  /* 0x0003a000013c7983 */ /* 0x004ea80000300800 */
        /* <DEDUP_REMOVED lines=13> */
[----:B------:R0:W-:Y:S04]  /*4c850*/  STS.U16 [R3+UR4+0xf040], R36 ;  /* 0x00f0402403007988 */ /* 0x0001e80008000404 */
[----:B-1----:R-:W3:Y:S04]  /*4c860*/  LDL.LU R38, [R1+0x6e8] ;  /* 0x0006e80001267983 */ /* 0x002ee80000300800 */
[----:B0-----:R-:W2:Y:S04]  /*4c870*/  LDL.LU R36, [R1+0x6f8] ;  /* 0x0006f80001247983 */ /* 0x001ea80000300800 */
[----:B------:R0:W-:Y:S04]  /*4c880*/  STS.U16 [R3+UR4+0xf0c0], R54 ;  /* 0x00f0c03603007988 */ /* 0x0001e80008000404 */
[----:B0-----:R-:W4:Y:S04]  /*4c890*/  LDL.LU R54, [R1+0x738] ;  /* 0x0007380001367983 */ /* 0x001f280000300800 */
[----:B------:R0:W-:Y:S04]  /*4c8a0*/  STS.U16 [R3+UR4+0xf480], R56 ;  /* 0x00f4803803007988 */ /* 0x0001e80008000404 */
[----:B0-----:R-:W4:Y:S04]  /*4c8b0*/  LDL.LU R56, [R1+0x404] ;  /* 0x0004040001387983 */ /* 0x001f280000300800 */
        /* <DEDUP_REMOVED lines=10> */
[----:B---3--:R0:W-:Y:S04]  /*4c960*/  STS.U16 [R3+UR4+0xf8c0], R38 ;  /* 0x00f8c02603007988 */ /* 0x0081e80008000404 */
[----:B--2---:R-:W-:Y:S01]  /*4c970*/  STS.U16 [R3+UR4+0xfc80], R36 ;  /* 0x00fc802403007988 */ /* 0x004fe20008000404 */
[----:B0-----:R-:W-:-:S05]  /*4c980*/  LOP3.LUT R38, R3, 0x10, RZ, 0x3c, !PT ;  /* 0x0000001003267812 */ /* 0x001fca00078e3cff */
[----:B------:R-:W-:Y:S04]  /*4c990*/  STS.U16 [R38+UR4+0x8100], R58 ;  /* 0x0081003a26007988 */ /* 0x000fe80008000404 */
[----:B------:R-:W-:Y:S04]  /*4c9a0*/  STS.U16 [R38+UR4+0x8140], R60 ;  /* 0x0081403c26007988 */ /* 0x000fe80008000404 */
[----:B----4-:R-:W-:Y:S04]  /*4c9b0*/  STS.U16 [R38+UR4+0x8180], R30 ;  /* 0x0081801e26007988 */ /* 0x010fe80008000404 */
[----:B------:R-:W-:Y:S04]  /*4c9c0*/  STS.U16 [R38+UR4+0x81c0], R31 ;  /* 0x0081c01f26007988 */ /* 0x000fe80008000404 */
[----:B------:R-:W-:Y:S04]  /*4c9d0*/  STS.U16 [R38+UR4+0x8540], R14 ;  /* 0x0085400e26007988 */ /* 0x000fe80008000404 */
[----:B------:R-:W-:Y:S04]  /*4c9e0*/  STS.U16 [R38+UR4+0x8500], R13 ;  /* 0x0085000d26007988 */ /* 0x000fe80008000404 */
[----:B------:R0:W-:Y:S04]  /*4c9f0*/  STS.U16 [R38+UR4+0x85c0], R2 ;  /* 0x0085c00226007988 */ /* 0x0001e80008000404 */
        /* <DEDUP_REMOVED lines=8> */
[----:B-1----:R-:W3:Y:S04]  /*4ca80*/  LDL.LU R0, [R1+0x340] ;  /* 0x0003400001007983 */ /* 0x002ee80000300800 */
[----:B------:R-:W4:Y:S04]  /*4ca90*/  LDL.LU R3, [R1+0x748] ;  /* 0x0007480001037983 */ /* 0x000f280000300800 */
[----:B------:R-:W4:Y:S04]  /*4caa0*/  LDL.LU R10, [R1+0x408] ;  /* 0x00040800010a7983 */ /* 0x000f280000300800 */
[----:B------:R0:W-:Y:S04]  /*4cab0*/  STS.U16 [R38+UR4+0x8dc0], R54 ;  /* 0x008dc03626007988 */ /* 0x0001e80008000404 */
        /* <DEDUP_REMOVED lines=25> */
[----:B--2---:R0:W-:Y:S04]  /*4cc50*/  STS.U16 [R38+UR4+0x9100], R2 ;  /* 0x0091000226007988 */ /* 0x0041e80008000404 */
[----:B---3--:R1:W-:Y:S04]  /*4cc60*/  STS.U16 [R38+UR4+0x9140], R0 ;  /* 0x0091400026007988 */ /* 0x0083e80008000404 */
[----:B0-----:R-:W2:Y:S04]  /*4cc70*/  LDL.LU R2, [R1+0x278] ;  /* 0x0002780001027983 */ /* 0x001ea80000300800 */
[----:B-1----:R-:W3:Y:S04]  /*4cc80*/  LDL.LU R0, [R1+0x274] ;  /* 0x0002740001007983 */ /* 0x002ee80000300800 */
[----:B----4-:R-:W-:Y:S04]  /*4cc90*/  STS.U16 [R38+UR4+0x9180], R3 ;  /* 0x0091800326007988 */ /* 0x010fe80008000404 */
        /* <DEDUP_REMOVED lines=27> */
[----:B--2---:R0:W-:Y:S04]  /*4ce50*/  STS.U16 [R38+UR4+0xad40], R2 ;  /* 0x00ad400226007988 */ /* 0x0041e80008000404 */
[----:B0-----:R-:W2:Y:S04]  /*4ce60*/  LDL.LU R2, [R1+0x254] ;  /* 0x0002540001027983 */ /* 0x001ea80000300800 */
[----:B------:R-:W2:Y:S04]  /*4ce70*/  LDL.LU R3, [R1+0x250] ;  /* 0x0002500001037983 */ /* 0x000ea80000300800 */
[----:B------:R-:W2:Y:S04]  /*4ce80*/  LDL.LU R10, [R1+0x24c] ;  /* 0x00024c00010a7983 */ /* 0x000ea80000300800 */
[----:B---3--:R0:W-:Y:S04]  /*4ce90*/  STS.U16 [R38+UR4+0xad00], R0 ;  /* 0x00ad000026007988 */ /* 0x0081e80008000404 */
        /* <DEDUP_REMOVED lines=23> */
[----:B------:R-:W4:Y:S04]  /*4d010*/  LDL.LU R52, [R1+0x178] ;  /* 0x0001780001347983 */ /* 0x000f280000300800 */
[----:B------:R1:W-:Y:S04]  /*4d020*/  STS.U16 [R38+UR4+0xad80], R56 ;  /* 0x00ad803826007988 */ /* 0x0003e80008000404 */
[----:B0-----:R-:W4:Y:S04]  /*4d030*/  LDL.LU R54, [R1+0x174] ;  /* 0x0001740001367983 */ /* 0x001f280000300800 */
[----:B-1----:R-:W4:Y:S04]  /*4d040*/  LDL.LU R56, [R1+0x620] ;  /* 0x0006200001387983 */ /* 0x002f280000300800 */
[----:B--2---:R0:W-:Y:S04]  /*4d050*/  STS.U16 [R38+UR4+0xb100], R2 ;  /* 0x00b1000226007988 */ /* 0x0041e80008000404 */
[----:B------:R-:W-:Y:S04]  /*4d060*/  STS.U16 [R38+UR4+0xb140], R3 ;  /* 0x00b1400326007988 */ /* 0x000fe80008000404 */
[----:B------:R-:W-:Y:S04]  /*4d070*/  STS.U16 [R38+UR4+0xb180], R10 ;  /* 0x00b1800a26007988 */ /* 0x000fe80008000404 */
[----:B---3--:R-:W-:Y:S04]  /*4d080*/  STS.U16 [R38+UR4+0xb1c0], R11 ;  /* 0x00b1c00b26007988 */ /* 0x008fe80008000404 */
[----:B0-----:R-:W2:Y:S04]  /*4d090*/  LDL.LU R2, [R1+0x158] ;  /* 0x0001580001027983 */ /* 0x001ea80000300800 */
[----:B------:R0:W-:Y:S04]  /*4d0a0*/  STS.U16 [R38+UR4+0xb540], R0 ;  /* 0x00b5400026007988 */ /* 0x0001e80008000404 */
[----:B------:R-:W-:Y:S04]  /*4d0b0*/  STS.U16 [R38+UR4+0xb500], R12 ;  /* 0x00b5000c26007988 */ /* 0x000fe80008000404 */
[----:B0-----:R-:W3:Y:S04]  /*4d0c0*/  LDL.LU R0, [R1+0x154] ;  /* 0x0001540001007983 */ /* 0x001ee80000300800 */
        /* <DEDUP_REMOVED lines=16> */
[----:B0-----:R-:W3:Y:S04]  /*4d1d0*/  LDL.LU R31, [R1+0x150] ;  /* 0x00015000011f7983 */ /* 0x001ee80000300800 */
[----:B------:R-:W3:Y:S04]  /*4d1e0*/  LDL.LU R60, [R1+0x634] ;  /* 0x00063400013c7983 */ /* 0x000ee80000300800 */
[----:B-1----:R-:W3:Y:S04]  /*4d1f0*/  LDL.LU R14, [R1+0x134] ;  /* 0x00013400010e7983 */ /* 0x002ee80000300800 */
[----:B------:R-:W3:Y:S04]  /*4d200*/  LDL.LU R13, [R1+0x130] ;  /* 0x00013000010d7983 */ /* 0x000ee80000300800 */
[----:B------:R-:W3:Y:S04]  /*4d210*/  LDL.LU R32, [R1+0x12c] ;  /* 0x00012c0001207983 */ /* 0x000ee80000300800 */
[----:B------:R-:W3:Y:S04]  /*4d220*/  LDL.LU R30, [R1+0x640] ;  /* 0x00064000011e7983 */ /* 0x000ee80000300800 */
[----:B------:R0:W-:Y:S04]  /*4d230*/  STS.U16 [R38+UR4+0xc5c0], R46 ;  /* 0x00c5c02e26007988 */ /* 0x0001e80008000404 */
[----:B----4-:R-:W4:Y:S04]  /*4d240*/  LDL.LU R44, [R1+0x110] ;  /* 0x00011000012c7983 */ /* 0x010f280000300800 */
        /* <DEDUP_REMOVED lines=10> */
[----:B------:R-:W4:Y:S04]  /*4d2f0*/  LDL.LU R56, [R1+0xdc] ;  /* 0x0000dc0001387983 */ /* 0x000f280000300800 */
[----:B--2---:R0:W-:Y:S04]  /*4d300*/  STS.U16 [R38+UR4+0xcd40], R2 ;  /* 0x00cd400226007988 */ /* 0x0041e80008000404 */
[----:B0-----:R-:W2:Y:S04]  /*4d310*/  LDL.LU R2, [R1+0x65c] ;  /* 0x00065c0001027983 */ /* 0x001ea80000300800 */
[----:B---3--:R0:W-:Y:S04]  /*4d320*/  STS.U16 [R38+UR4+0xcd00], R0 ;  /* 0x00cd000026007988 */ /* 0x0081e80008000404 */
        /* <DEDUP_REMOVED lines=13> */
[----:B------:R0:W-:Y:S04]  /*4d400*/  STS.U16 [R38+UR4+0xcdc0], R31 ;  /* 0x00cdc01f26007988 */ /* 0x0001e80008000404 */
[----:B------:R-:W3:Y:S04]  /*4d410*/  LDL.LU R36, [R1+0x20] ;  /* 0x0000200001247983 */ /* 0x000ee80000300800 */
[----:B------:R1:W-:Y:S04]  /*4d420*/  STS.U16 [R38+UR4+0xcd80], R60 ;  /* 0x00cd803c26007988 */ /* 0x0003e80008000404 */
[----:B------:R1:W-:Y:S04]  /*4d430*/  STS.U16 [R38+UR4+0xd100], R14 ;  /* 0x00d1000e26007988 */ /* 0x0003e80008000404 */
[----:B------:R1:W-:Y:S04]  /*4d440*/  STS.U16 [R38+UR4+0xd140], R13 ;  /* 0x00d1400d26007988 */ /* 0x0003e80008000404 */
[----:B------:R1:W-:Y:S04]  /*4d450*/  STS.U16 [R38+UR4+0xd180], R32 ;  /* 0x00d1802026007988 */ /* 0x0003e80008000404 */
[----:B------:R1:W-:Y:S04]  /*4d460*/  STS.U16 [R38+UR4+0xd1c0], R30 ;  /* 0x00d1c01e26007988 */ /* 0x0003e80008000404 */
[----:B0-----:R-:W3:Y:S04]  /*4d470*/  LDL.LU R31, [R1+0x1c] ;  /* 0x00001c00011f7983 */ /* 0x001ee80000300800 */
[----:B-1----:R-:W3:Y:S04]  /*4d480*/  LDL.LU R60, [R1+0x6a8] ;  /* 0x0006a800013c7983 */ /* 0x002ee80000300800 */
[----:B------:R-:W3:Y:S04]  /*4d490*/  LDL.LU R14, [R1+0x2fb4] ;  /* 0x002fb400010e7983 */ /* 0x000ee80000300800 */
[----:B------:R-:W3:Y:S04]  /*4d4a0*/  LDL.LU R13, [R1+0x2fb0] ;  /* 0x002fb000010d7983 */ /* 0x000ee80000300800 */
[----:B------:R-:W3:Y:S04]  /*4d4b0*/  LDL.LU R32, [R1+0x2fac] ;  /* 0x002fac0001207983 */ /* 0x000ee80000300800 */
[----:B------:R-:W3:Y:S04]  /*4d4c0*/  LDL.LU R30, [R1+0x6bc] ;  /* 0x0006bc00011e7983 */ /* 0x000ee80000300800 */
[----:B----4-:R0:W-:Y:S04]  /*4d4d0*/  STS.U16 [R38+UR4+0xd540], R44 ;  /* 0x00d5402c26007988 */ /* 0x0101e80008000404 */
[----:B------:R1:W-:Y:S04]  /*4d4e0*/  STS.U16 [R38+UR4+0xd500], R46 ;  /* 0x00d5002e26007988 */ /* 0x0003e80008000404 */
[----:B------:R4:W-:Y:S04]  /*4d4f0*/  STS.U16 [R38+UR4+0xd5c0], R48 ;  /* 0x00d5c03026007988 */ /* 0x0009e80008000404 */
[----:B------:R4:W-:Y:S04]  /*4d500*/  STS.U16 [R38+UR4+0xd580], R50 ;  /* 0x00d5803226007988 */ /* 0x0009e80008000404 */
[----:B------:R4:W-:Y:S04]  /*4d510*/  STS.U16 [R38+UR4+0xd900], R52 ;  /* 0x00d9003426007988 */ /* 0x0009e80008000404 */
[----:B------:R4:W-:Y:S04]  /*4d520*/  STS.U16 [R38+UR4+0xd940], R54 ;  /* 0x00d9403626007988 */ /* 0x0009e80008000404 */
[----:B0-----:R-:W3:Y:S04]  /*4d530*/  LDL.LU R44, [R1+0x2fa8] ;  /* 0x002fa800012c7983 */ /* 0x001ee80000300800 */
[----:B-1----:R-:W3:Y:S04]  /*4d540*/  LDL.LU R46, [R1+0x2fa4] ;  /* 0x002fa400012e7983 */ /* 0x002ee80000300800 */
[----:B----4-:R-:W4:Y:S04]  /*4d550*/  LDL.LU R48, [R1+0x2fa0] ;  /* 0x002fa00001307983 */ /* 0x010f280000300800 */
[----:B------:R-:W4:Y:S04]  /*4d560*/  LDL.LU R50, [R1+0x2f9c] ;  /* 0x002f9c0001327983 */ /* 0x000f280000300800 */
[----:B------:R-:W4:Y:S04]  /*4d570*/  LDL.LU R52, [R1+0x2f98] ;  /* 0x002f980001347983 */ /* 0x000f280000300800 */
[----:B------:R-:W4:Y:S04]  /*4d580*/  LDL.LU R54, [R1+0x2f94] ;  /* 0x002f940001367983 */ /* 0x000f280000300800 */
[----:B------:R0:W-:Y:S04]  /*4d590*/  STS.U16 [R38+UR4+0xd980], R56 ;  /* 0x00d9803826007988 */ /* 0x0001e80008000404 */
[----:B0-----:R-:W4:Y:S04]  /*4d5a0*/  LDL.LU R56, [R1+0x2f90] ;  /* 0x002f900001387983 */ /* 0x001f280000300800 */
[----:B--2---:R0:W-:Y:S04]  /*4d5b0*/  STS.U16 [R38+UR4+0xd9c0], R2 ;  /* 0x00d9c00226007988 */ /* 0x0041e80008000404 */
[----:B0-----:R-:W2:Y:S04]  /*4d5c0*/  LDL.LU R2, [R1+0x2f8c] ;  /* 0x002f8c0001027983 */ /* 0x001ea80000300800 */
[----:B---3--:R0:W-:Y:S04]  /*4d5d0*/  STS.U16 [R38+UR4+0xdd40], R0 ;  /* 0x00dd400026007988 */ /* 0x0081e80008000404 */
[----:B------:R-:W-:Y:S04]  /*4d5e0*/  STS.U16 [R38+UR4+0xdd00], R3 ;  /* 0x00dd000326007988 */ /* 0x000fe80008000404 */
[----:B------:R-:W-:Y:S04]  /*4d5f0*/  STS.U16 [R38+UR4+0xddc0], R10 ;  /* 0x00ddc00a26007988 */ /* 0x000fe80008000404 */
[----:B------:R-:W-:Y:S04]  /*4d600*/  STS.U16 [R38+UR4+0xdd80], R11 ;  /* 0x00dd800b26007988 */ /* 0x000fe80008000404 */
[----:B------:R-:W-:Y:S04]  /*4d610*/  STS.U16 [R38+UR4+0xe100], R12 ;  /* 0x00e1000c26007988 */ /* 0x000fe80008000404 */
[----:B------:R-:W-:Y:S04]  /*4d620*/  STS.U16 [R38+UR4+0xe140], R9 ;  /* 0x00e1400926007988 */ /* 0x000fe80008000404 */
[----:B------:R-:W-:Y:S04]  /*4d630*/  STS.U16 [R38+UR4+0xe180], R8 ;  /* 0x00e1800826007988 */ /* 0x000fe80008000404 */
[----:B------:R1:W-:Y:S04]  /*4d640*/  STS.U16 [R38+UR4+0xe1c0], R58 ;  /* 0x00e1c03a26007988 */ /* 0x0003e80008000404 */
[----:B0-----:R-:W3:Y:S04]  /*4d650*/  LDL.LU R0, [R1+0x2f88] ;  /* 0x002f880001007983 */ /* 0x001ee80000300800 */
[----:B-1----:R-:W2:Y:S04]  /*4d660*/  LDL.LU R58, [R1+0x6cc] ;  /* 0x0006cc00013a7983 */ /* 0x002ea80000300800 */
        /* <DEDUP_REMOVED lines=8> */
[----:B0-----:R-:W3:Y:S04]  /*4d6f0*/  LDL.LU R31, [R1+0x6dc] ;  /* 0x0006dc00011f7983 */ /* 0x001ee80000300800 */
[----:B-1----:R-:W3:Y:S04]  /*4d700*/  LDL.LU R60, [R1+0x6ec] ;  /* 0x0006ec00013c7983 */ /* 0x002ee80000300800 */
[----:B----4-:R-:W-:Y:S04]  /*4d710*/  STS.U16 [R38+UR4+0xed40], R56 ;  /* 0x00ed403826007988 */ /* 0x010fe80008000404 */
[----:B------:R-:W-:Y:S04]  /*4d720*/  STS.U16 [R38+UR4+0xed00], R54 ;  /* 0x00ed003626007988 */ /* 0x000fe80008000404 */
[----:B------:R0:W-:Y:S04]  /*4d730*/  STS.U16 [R38+UR4+0xedc0], R52 ;  /* 0x00edc03426007988 */ /* 0x0001e80008000404 */
        /* <DEDUP_REMOVED lines=12> */
[----:B0-----:R-:W4:Y:S01]  /*4d800*/  LDL.LU R30, [R1+0x72c] ;  /* 0x00072c00011e7983 */ /* 0x001f220000300800 */
[----:B------:R-:W0:Y:S03]  /*4d810*/  S2R R3, SR_TID.X ;  /* 0x0000000000037919 */ /* 0x000e260000002100 */
[----:B------:R1:W-:Y:S04]  /*4d820*/  STS.U16 [R38+UR4+0xf100], R32 ;  /* 0x00f1002026007988 */ /* 0x0003e80008000404 */
[----:B------:R-:W4:Y:S04]  /*4d830*/  LDL.LU R34, [R1+0x3f8] ;  /* 0x0003f80001227983 */ /* 0x000f280000300800 */
[----:B------:R-:W4:Y:S04]  /*4d840*/  LDL.LU R36, [R1+0x354] ;  /* 0x0003540001247983 */ /* 0x000f280000300800 */
[----:B-1----:R-:W4:Y:S01]  /*4d850*/  LDL.LU R38, [R1+0x350] ;  /* 0x0003500001267983 */ /* 0x002f220000300800 */
[----:B0-----:R-:W-:-:S05]  /*4d860*/  LOP3.LUT R3, R3, 0x1f, RZ, 0xc0, !PT ;  /* 0x0000001f03037812 */ /* 0x001fca00078ec0ff */
[----:B------:R-:W-:-:S05]  /*4d870*/  IMAD.SHL.U32 R3, R3, 0x2, RZ ;  /* 0x0000000203037824 */ /* 0x000fca00078e00ff */
[----:B------:R-:W-:-:S05]  /*4d880*/  LOP3.LUT R32, R3, 0x10, RZ, 0x3c, !PT ;  /* 0x0000001003207812 */ /* 0x000fca00078e3cff */
[----:B------:R-:W-:Y:S04]  /*4d890*/  STS.U16 [R32+UR4+0xf140], R13 ;  /* 0x00f1400d20007988 */ /* 0x000fe80008000404 */
[----:B------:R-:W-:Y:S01]  /*4d8a0*/  STS.U16 [R32+UR4+0xf180], R14 ;  /* 0x00f1800e20007988 */ /* 0x000fe20008000404 */
[----:B------:R-:W-:-:S03]  /*4d8b0*/  LOP3.LUT R54, R3, 0x20, RZ, 0x3c, !PT ;  /* 0x0000002003367812 */ /* 0x000fc600078e3cff */
[----:B--2---:R0:W-:Y:S04]  /*4d8c0*/  STS.U16 [R32+UR4+0xf1c0], R58 ;  /* 0x00f1c03a20007988 */ /* 0x0041e80008000404 */
[----:B0-----:R-:W2:Y:S04]  /*4d8d0*/  LDL.LU R58, [R1+0x73c] ;  /* 0x00073c00013a7983 */ /* 0x001ea80000300800 */
[----:B------:R-:W-:Y:S04]  /*4d8e0*/  STS.U16 [R32+UR4+0xf540], R15 ;  /* 0x00f5400f20007988 */ /* 0x000fe80008000404 */
[----:B------:R-:W-:Y:S04]  /*4d8f0*/  STS.U16 [R32+UR4+0xf500], R16 ;  /* 0x00f5001020007988 */ /* 0x000fe80008000404 */
[----:B------:R-:W-:Y:S04]  /*4d900*/  STS.U16 [R32+UR4+0xf5c0], R17 ;  /* 0x00f5c01120007988 */ /* 0x000fe80008000404 */
[----:B---3--:R0:W-:Y:S04]  /*4d910*/  STS.U16 [R32+UR4+0xf580], R31 ;  /* 0x00f5801f20007988 */ /* 0x0081e80008000404 */
[----:B------:R-:W-:Y:S04]  /*4d920*/  STS.U16 [R32+UR4+0xf900], R18 ;  /* 0x00f9001220007988 */ /* 0x000fe80008000404 */
[----:B------:R-:W-:Y:S04]  /*4d930*/  STS.U16 [R32+UR4+0xf940], R19 ;  /* 0x00f9401320007988 */ /* 0x000fe80008000404 */
[----:B------:R-:W-:Y:S04]  /*4d940*/  STS.U16 [R32+UR4+0xf980], R20 ;  /* 0x00f9801420007988 */ /* 0x000fe80008000404 */
[----:B0-----:R-:W3:Y:S04]  /*4d950*/  LDL.LU R31, [R1+0x400] ;  /* 0x00040000011f7983 */ /* 0x001ee80000300800 */
[----:B------:R0:W-:Y:S04]  /*4d960*/  STS.U16 [R32+UR4+0xf9c0], R60 ;  /* 0x00f9c03c20007988 */ /* 0x0001e80008000404 */
[----:B------:R-:W-:Y:S04]  /*4d970*/  STS.U16 [R32+UR4+0xfd40], R21 ;  /* 0x00fd401520007988 */ /* 0x000fe80008000404 */
[----:B------:R-:W-:Y:S04]  /*4d980*/  STS.U16 [R32+UR4+0xfd00], R22 ;  /* 0x00fd001620007988 */ /* 0x000fe80008000404 */
[----:B------:R-:W-:Y:S04]  /*4d990*/  STS.U16 [R32+UR4+0xfdc0], R23 ;  /* 0x00fdc01720007988 */ /* 0x000fe80008000404 */
[----:B0-----:R-:W3:Y:S04]  /*4d9a0*/  LDL.LU R60, [R1+0x33c] ;  /* 0x00033c00013c7983 */ /* 0x001ee80000300800 */
        /* <DEDUP_REMOVED lines=12> */
[----:B0-----:R-:W4:Y:S04]  /*4da70*/  LDL.LU R30, [R1+0x338] ;  /* 0x00033800011e7983 */ /* 0x001f280000300800 */
[----:B------:R-:W-:Y:S04]  /*4da80*/  STS.U16 [R54+UR4+0x8ac0], R34 ;  /* 0x008ac02236007988 */ /* 0x000fe80008000404 */
[----:B------:R-:W-:Y:S04]  /*4da90*/  STS.U16 [R54+UR4+0x8e40], R36 ;  /* 0x008e402436007988 */ /* 0x000fe80008000404 */
[----:B------:R-:W4:Y:S04]  /*4daa0*/  LDL.LU R21, [R1+0x74c] ;  /* 0x00074c0001157983 */ /* 0x000f280000300800 */
[----:B------:R-:W-:Y:S04]  /*4dab0*/  STS.U16 [R54+UR4+0x8e00], R38 ;  /* 0x008e002636007988 */ /* 0x000fe80008000404 */
[----:B------:R-:W4:Y:S04]  /*4dac0*/  LDL.LU R20, [R1+0x418] ;  /* 0x0004180001147983 */ /* 0x000f280000300800 */
[----:B------:R-:W4:Y:S04]  /*4dad0*/  LDL.LU R19, [R1+0x324] ;  /* 0x0003240001137983 */ /* 0x000f280000300800 */
[----:B--2---:R0:W-:Y:S04]  /*4dae0*/  STS.U16 [R54+UR4+0x8ec0], R58 ;  /* 0x008ec03a36007988 */ /* 0x0041e80008000404 */
[----:B0-----:R-:W2:Y:S04]  /*4daf0*/  LDL.LU R58, [R1+0x320] ;  /* 0x00032000013a7983 */ /* 0x001ea80000300800 */
[----:B------:R-:W2:Y:S04]  /*4db00*/  LDL.LU R18, [R1+0xe30] ;  /* 0x000e300001127983 */ /* 0x000ea80000300800 */
[----:B------:R-:W2:Y:S04]  /*4db10*/  LDL.LU R17, [R1+0x41c] ;  /* 0x00041c0001117983 */ /* 0x000ea80000300800 */
        /* <DEDUP_REMOVED lines=19> */
[----:B0-----:R-:W3:Y:S04]  /*4dc50*/  LDL.LU R60, [R1+0x28c] ;  /* 0x00028c00013c7983 */ /* 0x001ee80000300800 */
[----:B------:R-:W3:Y:S04]  /*4dc60*/  LDL.LU R34, [R1+0x288] ;  /* 0x0002880001227983 */ /* 0x000ee80000300800 */
[----:B------:R-:W3:Y:S04]  /*4dc70*/  LDL.LU R36, [R1+0x47c] ;  /* 0x00047c0001247983 */ /* 0x000ee80000300800 */
[----:B------:R-:W3:Y:S04]  /*4dc80*/  LDL.LU R38, [R1+0x26c] ;  /* 0x00026c0001267983 */ /* 0x000ee80000300800 */
[----:B----4-:R0:W-:Y:S04]  /*4dc90*/  STS.U16 [R54+UR4+0x9240], R30 ;  /* 0x0092401e36007988 */ /* 0x0101e80008000404 */
[----:B0-----:R-:W4:Y:S04]  /*4dca0*/  LDL.LU R30, [R1+0x268] ;  /* 0x00026800011e7983 */ /* 0x001f280000300800 */
[----:B------:R-:W-:Y:S04]  /*4dcb0*/  STS.U16 [R54+UR4+0x9280], R21 ;  /* 0x0092801536007988 */ /* 0x000fe80008000404 */
[----:B------:R-:W-:Y:S04]  /*4dcc0*/  STS.U16 [R54+UR4+0x92c0], R20 ;  /* 0x0092c01436007988 */ /* 0x000fe80008000404 */
[----:B------:R-:W-:Y:S04]  /*4dcd0*/  STS.U16 [R54+UR4+0x9640], R19 ;  /* 0x0096401336007988 */ /* 0x000fe80008000404 */
[----:B--2---:R0:W-:Y:S04]  /*4dce0*/  STS.U16 [R54+UR4+0x9600], R58 ;  /* 0x0096003a36007988 */ /* 0x0041e80008000404 */
[----:B------:R-:W-:Y:S04]  /*4dcf0*/  STS.U16 [R54+UR4+0x96c0], R18 ;  /* 0x0096c01236007988 */ /* 0x000fe80008000404 */
[----:B0-----:R-:W2:Y:S04]  /*4dd00*/  LDL.LU R58, [R1+0x264] ;  /* 0x00026400013a7983 */ /* 0x001ea80000300800 */
[----:B------:R-:W-:Y:S04]  /*4dd10*/  STS.U16 [R54+UR4+0x9680], R17 ;  /* 0x0096801136007988 */ /* 0x000fe80008000404 */
[----:B------:R-:W-:Y:S04]  /*4dd20*/  STS.U16 [R54+UR4+0x9a00], R16 ;  /* 0x009a001036007988 */ /* 0x000fe80008000404 */
[----:B------:R-:W-:Y:S04]  /*4dd30*/  STS.U16 [R54+UR4+0x9a40], R15 ;  /* 0x009a400f36007988 */ /* 0x000fe80008000404 */
[----:B---3--:R-:W-:Y:S04]  /*4dd40*/  STS.U16 [R54+UR4+0x9a80], R14 ;  /* 0x009a800e36007988 */ /* 0x008fe80008000404 */
[----:B------:R0:W-:Y:S04]  /*4dd50*/  STS.U16 [R54+UR4+0x9ac0], R31 ;  /* 0x009ac01f36007988 */ /* 0x0001e80008000404 */
[----:B------:R-:W-:Y:S04]  /*4dd60*/  STS.U16 [R54+UR4+0x9e40], R13 ;  /* 0x009e400d36007988 */ /* 0x000fe80008000404 */
[----:B------:R-:W-:Y:S04]  /*4dd70*/  STS.U16 [R54+UR4+0x9e00], R32 ;  /* 0x009e002036007988 */ /* 0x000fe80008000404 */
[----:B------:R-:W-:Y:S04]  /*4dd80*/  STS.U16 [R54+UR4+0x9ec0], R52 ;  /* 0x009ec03436007988 */ /* 0x000fe80008000404 */
        /* <DEDUP_REMOVED lines=14> */
[----:B------:R-:W-:Y:S04]  /*4de70*/  STS.U16 [R54+UR4+0xae40], R38 ;  /* 0x00ae402636007988 */ /* 0x000fe80008000404 */
[----:B0-----:R-:W3:Y:S04]  /*4de80*/  LDL.LU R60, [R1+0x248] ;  /* 0x00024800013c7983 */ /* 0x001ee80000300800 */
[----:B------:R-:W3:Y:S04]  /*4de90*/  LDL.LU R21, [R1+0x244] ;  /* 0x0002440001157983 */ /* 0x000ee80000300800 */
[----:B------:R-:W3:Y:S04]  /*4dea0*/  LDL.LU R20, [R1+0x240] ;  /* 0x0002400001147983 */ /* 0x000ee80000300800 */
[----:B------:R-:W3:Y:S04]  /*4deb0*/  LDL.LU R19, [R1+0x4a4] ;  /* 0x0004a40001137983 */ /* 0x000ee80000300800 */
[----:B----4-:R0:W-:Y:S04]  /*4dec0*/  STS.U16 [R54+UR4+0xae00], R30 ;  /* 0x00ae001e36007988 */ /* 0x0101e80008000404 */
[----:B0-----:R-:W4:Y:S04]  /*4ded0*/  LDL.LU R30, [R1+0x224] ;  /* 0x00022400011e7983 */ /* 0x001f280000300800 */
[----:B------:R-:W4:Y:S04]  /*4dee0*/  LDL.LU R18, [R1+0x220] ;  /* 0x0002200001127983 */ /* 0x000f280000300800 */
[----:B------:R-:W4:Y:S04]  /*4def0*/  LDL.LU R17, [R1+0x21c] ;  /* 0x00021c0001117983 */ /* 0x000f280000300800 */
[----:B------:R-:W4:Y:S04]  /*4df00*/  LDL.LU R16, [R1+0x4b0] ;  /* 0x0004b00001107983 */ /* 0x000f280000300800 */
        /* <DEDUP_REMOVED lines=22> */
[----:B------:R0:W-:Y:S04]  /*4e070*/  STS.U16 [R54+UR4+0xb200], R60 ;  /* 0x00b2003c36007988 */ /* 0x0001e80008000404 */
[----:B------:R-:W-:Y:S04]  /*4e080*/  STS.U16 [R54+UR4+0xb240], R21 ;  /* 0x00b2401536007988 */ /* 0x000fe80008000404 */
[----:B------:R-:W-:Y:S04]  /*4e090*/  STS.U16 [R54+UR4+0xb280], R20 ;  /* 0x00b2801436007988 */ /* 0x000fe80008000404 */
[----:B------:R-:W-:Y:S04]  /*4e0a0*/  STS.U16 [R54+UR4+0xb2c0], R19 ;  /* 0x00b2c01336007988 */ /* 0x000fe80008000404 */
[----:B0-----:R-:W3:Y:S04]  /*4e0b0*/  LDL.LU R60, [R1+0x14c] ;  /* 0x00014c00013c7983 */ /* 0x001ee80000300800 */
[----:B----4-:R0:W-:Y:S04]  /*4e0c0*/  STS.U16 [R54+UR4+0xb640], R30 ;  /* 0x00b6401e36007988 */ /* 0x0101e80008000404 */
[----:B0-----:R-:W4:Y:S04]  /*4e0d0*/  LDL.LU R30, [R1+0x148] ;  /* 0x00014800011e7983 */ /* 0x001f280000300800 */
[----:B------:R-:W-:Y:S04]  /*4e0e0*/  STS.U16 [R54+UR4+0xb600], R18 ;  /* 0x00b6001236007988 */ /* 0x000fe80008000404 */
[----:B------:R-:W-:Y:S04]  /*4e0f0*/  STS.U16 [R54+UR4+0xb6c0], R17 ;  /* 0x00b6c01136007988 */ /* 0x000fe80008000404 */
[----:B------:R-:W-:Y:S04]  /*4e100*/  STS.U16 [R54+UR4+0xb680], R16 ;  /* 0x00b6801036007988 */ /* 0x000fe80008000404 */
[----:B------:R-:W-:Y:S04]  /*4e110*/  STS.U16 [R54+UR4+0xba00], R15 ;  /* 0x00ba000f36007988 */ /* 0x000fe80008000404 */
[----:B------:R-:W-:Y:S04]  /*4e120*/  STS.U16 [R54+UR4+0xba40], R14 ;  /* 0x00ba400e36007988 */ /* 0x000fe80008000404 */
[----:B--2---:R0:W-:Y:S04]  /*4e130*/  STS.U16 [R54+UR4+0xba80], R58 ;  /* 0x00ba803a36007988 */ /* 0x0041e80008000404 */
        /* <DEDUP_REMOVED lines=12> */
[----:B---3--:R-:W-:Y:S04]  /*4e200*/  STS.U16 [R54+UR4+0xc680], R4 ;  /* 0x00c6800436007988 */ /* 0x008fe80008000404 */
[----:B0-----:R-:W2:Y:S04]  /*4e210*/  LDL.LU R58, [R1+0x144] ;  /* 0x00014400013a7983 */ /* 0x001ea80000300800 */
[----:B------:R0:W-:Y:S04]  /*4e220*/  STS.U16 [R54+UR4+0xca00], R31 ;  /* 0x00ca001f36007988 */ /* 0x0001e80008000404 */
[----:B0-----:R-:W3:Y:S04]  /*4e230*/  LDL.LU R31, [R1+0x638] ;  /* 0x00063800011f7983 */ /* 0x001ee80000300800 */
[----:B------:R-:W-:Y:S04]  /*4e240*/  STS.U16 [R54+UR4+0xca40], R34 ;  /* 0x00ca402236007988 */ /* 0x000fe80008000404 */
[----:B------:R-:W-:Y:S04]  /*4e250*/  STS.U16 [R54+UR4+0xca80], R36 ;  /* 0x00ca802436007988 */ /* 0x000fe80008000404 */
[----:B------:R-:W3:Y:S04]  /*4e260*/  LDL.LU R21, [R1+0x128] ;  /* 0x0001280001157983 */ /* 0x000ee80000300800 */
[----:B------:R-:W-:Y:S04]  /*4e270*/  STS.U16 [R54+UR4+0xcac0], R38 ;  /* 0x00cac02636007988 */ /* 0x000fe80008000404 */
[----:B------:R-:W3:Y:S04]  /*4e280*/  LDL.LU R20, [R1+0x124] ;  /* 0x0001240001147983 */ /* 0x000ee80000300800 */
[----:B------:R0:W-:Y:S04]  /*4e290*/  STS.U16 [R54+UR4+0xce40], R60 ;  /* 0x00ce403c36007988 */ /* 0x0001e80008000404 */
[----:B------:R-:W3:Y:S04]  /*4e2a0*/  LDL.LU R19, [R1+0x120] ;  /* 0x0001200001137983 */ /* 0x000ee80000300800 */
[----:B0-----:R-:W3:Y:S04]  /*4e2b0*/  LDL.LU R60, [R1+0x644] ;  /* 0x00064400013c7983 */ /* 0x001ee80000300800 */
[----:B------:R-:W3:Y:S04]  /*4e2c0*/  LDL.LU R18, [R1+0x104] ;  /* 0x0001040001127983 */ /* 0x000ee80000300800 */
[----:B------:R-:W3:Y:S04]  /*4e2d0*/  LDL.LU R17, [R1+0x100] ;  /* 0x0001000001117983 */ /* 0x000ee80000300800 */
        /* <DEDUP_REMOVED lines=53> */
[----:B0-----:R-:W4:Y:S04]  /*4e630*/  LDL.LU R38, [R1+0x6e0] ;  /* 0x0006e00001267983 */ /* 0x001f280000300800 */
[----:B--2---:R-:W-:Y:S04]  /*4e640*/  STS.U16 [R54+UR4+0xea80], R58 ;  /* 0x00ea803a36007988 */ /* 0x004fe80008000404 */
[----:B---3--:R0:W-:Y:S04]  /*4e650*/  STS.U16 [R54+UR4+0xeac0], R31 ;  /* 0x00eac01f36007988 */ /* 0x0081e80008000404 */
[----:B0-----:R-:W2:Y:S04]  /*4e660*/  LDL.LU R31, [R1+0x6f0] ;  /* 0x0006f000011f7983 */ /* 0x001ea80000300800 */
        /* <DEDUP_REMOVED lines=8> */
[----:B------:R-:W-:Y:S04]  /*4e6f0*/  STS.U16 [R54+UR4+0xee40], R50 ;  /* 0x00ee403236007988 */ /* 0x000fe80008000404 */
[----:B------:R-:W3:Y:S04]  /*4e700*/  LDL.LU R8, [R1+0x3ec] ;  /* 0x0003ec0001087983 */ /* 0x000ee80000300800 */
[----:B------:R-:W-:Y:S04]  /*4e710*/  STS.U16 [R54+UR4+0xee00], R48 ;  /* 0x00ee003036007988 */ /* 0x000fe80008000404 */
[----:B------:R-:W3:Y:S04]  /*4e720*/  LDL.LU R7, [R1+0x364] ;  /* 0x0003640001077983 */ /* 0x000ee80000300800 */
[----:B------:R-:W-:Y:S04]  /*4e730*/  STS.U16 [R54+UR4+0xeec0], R46 ;  /* 0x00eec02e36007988 */ /* 0x000fe80008000404 */
[----:B------:R-:W3:Y:S04]  /*4e740*/  LDL.LU R4, [R1+0x360] ;  /* 0x0003600001047983 */ /* 0x000ee80000300800 */
[----:B------:R0:W-:Y:S04]  /*4e750*/  STS.U16 [R54+UR4+0xee80], R60 ;  /* 0x00ee803c36007988 */ /* 0x0001e80008000404 */
[----:B------:R-:W3:Y:S04]  /*4e760*/  LDL.LU R34, [R1+0x730] ;  /* 0x0007300001227983 */ /* 0x000ee80000300800 */
        /* <DEDUP_REMOVED lines=9> */
[----:B------:R-:W4:Y:S04]  /*4e800*/  LDL.LU R36, [R1+0x348] ;  /* 0x0003480001247983 */ /* 0x000f280000300800 */
[----:B------:R0:W-:Y:S04]  /*4e810*/  STS.U16 [R54+UR4+0xf680], R38 ;  /* 0x00f6802636007988 */ /* 0x0001e80008000404 */
[----:B------:R-:W-:Y:S04]  /*4e820*/  STS.U16 [R54+UR4+0xfa00], R45 ;  /* 0x00fa002d36007988 */ /* 0x000fe80008000404 */
[----:B------:R-:W-:Y:S04]  /*4e830*/  STS.U16 [R54+UR4+0xfa40], R47 ;  /* 0x00fa402f36007988 */ /* 0x000fe80008000404 */
[----:B------:R-:W-:Y:S04]  /*4e840*/  STS.U16 [R54+UR4+0xfa80], R49 ;  /* 0x00fa803136007988 */ /* 0x000fe80008000404 */
[----:B0-----:R-:W4:Y:S04]  /*4e850*/  LDL.LU R38, [R1+0x744] ;  /* 0x0007440001267983 */ /* 0x001f280000300800 */
[----:B--2---:R0:W-:Y:S04]  /*4e860*/  STS.U16 [R54+UR4+0xfac0], R31 ;  /* 0x00fac01f36007988 */ /* 0x0041e80008000404 */
[----:B------:R-:W-:Y:S04]  /*4e870*/  STS.U16 [R54+UR4+0xfe40], R55 ;  /* 0x00fe403736007988 */ /* 0x000fe80008000404 */
[----:B------:R-:W-:Y:S04]  /*4e880*/  STS.U16 [R54+UR4+0xfe00], R57 ;  /* 0x00fe003936007988 */ /* 0x000fe80008000404 */
[----:B------:R-:W-:Y:S04]  /*4e890*/  STS.U16 [R54+UR4+0xfec0], R59 ;  /* 0x00fec03b36007988 */ /* 0x000fe80008000404 */
[----:B---3--:R1:W-:Y:S01]  /*4e8a0*/  STS.U16 [R54+UR4+0xfe80], R6 ;  /* 0x00fe800636007988 */ /* 0x0083e20008000404 */
[----:B0-----:R-:W-:-:S03]  /*4e8b0*/  LOP3.LUT R31, R3, 0x30, RZ, 0x3c, !PT ;  /* 0x00000030031f7812 */ /* 0x001fc600078e3cff */
[----:B-1----:R-:W2:Y:S04]  /*4e8c0*/  LDL.LU R6, [R1+0x40c] ;  /* 0x00040c0001067983 */ /* 0x002ea80000300800 */
[----:B------:R0:W-:Y:S04]  /*4e8d0*/  STS.U16 [R31+UR4+0x8300], R5 ;  /* 0x008300051f007988 */ /* 0x0001e80008000404 */
        /* <DEDUP_REMOVED lines=8> */
[----:B0-----:R-:W3:Y:S04]  /*4e960*/  LDL.LU R5, [R1+0x334] ;  /* 0x0003340001057983 */ /* 0x001ee80000300800 */
[----:B-1----:R-:W3:Y:S04]  /*4e970*/  LDL.LU R58, [R1+0x330] ;  /* 0x00033000013a7983 */ /* 0x002ee80000300800 */
[----:B------:R-:W-:Y:S04]  /*4e980*/  STS.U16 [R31+UR4+0x8b40], R4 ;  /* 0x008b40041f007988 */ /* 0x000fe80008000404 */
[----:B------:R-:W-:Y:S04]  /*4e990*/  STS.U16 [R31+UR4+0x8b80], R34 ;  /* 0x008b80221f007988 */ /* 0x000fe80008000404 */
[----:B------:R0:W-:Y:S04]  /*4e9a0*/  STS.U16 [R31+UR4+0x8bc0], R60 ;  /* 0x008bc03c1f007988 */ /* 0x0001e80008000404 */
[----:B------:R-:W3:Y:S04]  /*4e9b0*/  LDL.LU R18, [R1+0xc58] ;  /* 0x000c580001127983 */ /* 0x000ee80000300800 */
[----:B0-----:R-:W3:Y:S04]  /*4e9c0*/  LDL.LU R60, [R1+0x414] ;  /* 0x00041400013c7983 */ /* 0x001ee80000300800 */
        /* <DEDUP_REMOVED lines=26> */
[----:B------:R0:W-:Y:S04]  /*4eb70*/  STS.U16 [R31+UR4+0x9340], R58 ;  /* 0x0093403a1f007988 */ /* 0x0001e80008000404 */
[----:B------:R-:W-:Y:S04]  /*4eb80*/  STS.U16 [R31+UR4+0x9380], R18 ;  /* 0x009380121f007988 */ /* 0x000fe80008000404 */
[----:B-1----:R-:W3:Y:S04]  /*4eb90*/  LDL.LU R5, [R1+0x280] ;  /* 0x0002800001057983 */ /* 0x002ee80000300800 */
[----:B0-----:R-:W3:Y:S04]  /*4eba0*/  LDL.LU R58, [R1+0x27c] ;  /* 0x00027c00013a7983 */ /* 0x001ee80000300800 */
[----:B------:R0:W-:Y:S04]  /*4ebb0*/  STS.U16 [R31+UR4+0x93c0], R60 ;  /* 0x0093c03c1f007988 */ /* 0x0001e80008000404 */
[----:B------:R-:W-:Y:S04]  /*4ebc0*/  STS.U16 [R31+UR4+0x9740], R17 ;  /* 0x009740111f007988 */ /* 0x000fe80008000404 */
[----:B------:R-:W-:Y:S04]  /*4ebd0*/  STS.U16 [R31+UR4+0x9700], R16 ;  /* 0x009700101f007988 */ /* 0x000fe80008000404 */
[----:B0-----:R-:W3:Y:S04]  /*4ebe0*/  LDL.LU R60, [R1+0x480] ;  /* 0x00048000013c7983 */ /* 0x001ee80000300800 */
[----:B----4-:R0:W-:Y:S04]  /*4ebf0*/  STS.U16 [R31+UR4+0x97c0], R30 ;  /* 0x0097c01e1f007988 */ /* 0x0101e80008000404 */
[----:B------:R-:W-:Y:S04]  /*4ec00*/  STS.U16 [R31+UR4+0x9780], R15 ;  /* 0x0097800f1f007988 */ /* 0x000fe80008000404 */
[----:B------:R-:W-:Y:S04]  /*4ec10*/  STS.U16 [R31+UR4+0x9b00], R14 ;  /* 0x009b000e1f007988 */ /* 0x000fe80008000404 */
[----:B------:R-:W-:Y:S04]  /*4ec20*/  STS.U16 [R31+UR4+0x9b40], R13 ;  /* 0x009b400d1f007988 */ /* 0x000fe80008000404 */
[----:B------:R-:W-:Y:S04]  /*4ec30*/  STS.U16 [R31+UR4+0x9b80], R32 ;  /* 0x009b80201f007988 */ /* 0x000fe80008000404 */
[----:B0-----:R-:W4:Y:S04]  /*4ec40*/  LDL.LU R30, [R1+0x260] ;  /* 0x00026000011e7983 */ /* 0x001f280000300800 */
[----:B------:R-:W-:Y:S04]  /*4ec50*/  STS.U16 [R31+UR4+0x9bc0], R52 ;  /* 0x009bc0341f007988 */ /* 0x000fe80008000404 */
[----:B------:R-:W-:Y:S04]  /*4ec60*/  STS.U16 [R31+UR4+0x9f40], R54 ;  /* 0x009f40361f007988 */ /* 0x000fe80008000404 */
[----:B------:R0:W-:Y:S04]  /*4ec70*/  STS.U16 [R31+UR4+0x9f00], R4 ;  /* 0x009f00041f007988 */ /* 0x0001e80008000404 */
[----:B0-----:R-:W4:Y:S04]  /*4ec80*/  LDL.LU R4, [R1+0x25c] ;  /* 0x00025c0001047983 */ /* 0x001f280000300800 */
[----:B------:R0:W-:Y:S04]  /*4ec90*/  STS.U16 [R31+UR4+0x9fc0], R34 ;  /* 0x009fc0221f007988 */ /* 0x0001e80008000404 */
        /* <DEDUP_REMOVED lines=8> */
[----:B0-----:R-:W4:Y:S04]  /*4ed20*/  LDL.LU R34, [R1+0x258] ;  /* 0x0002580001227983 */ /* 0x001f280000300800 */
[----:B------:R-:W-:Y:S04]  /*4ed30*/  STS.U16 [R31+UR4+0xa780], R7 ;  /* 0x00a780071f007988 */ /* 0x000fe80008000404 */
[----:B-1----:R-:W4:Y:S04]  /*4ed40*/  LDL.LU R36, [R1+0x498] ;  /* 0x0004980001247983 */ /* 0x002f280000300800 */
[----:B------:R-:W4:Y:S04]  /*4ed50*/  LDL.LU R38, [R1+0x23c] ;  /* 0x00023c0001267983 */ /* 0x000f280000300800 */
[----:B------:R-:W4:Y:S04]  /*4ed60*/  LDL.LU R18, [R1+0x238] ;  /* 0x0002380001127983 */ /* 0x000f280000300800 */
[----:B--2---:R-:W-:Y:S04]  /*4ed70*/  STS.U16 [R31+UR4+0xab00], R6 ;  /* 0x00ab00061f007988 */ /* 0x004fe80008000404 */
[----:B---3--:R-:W-:Y:S04]  /*4ed80*/  STS.U16 [R31+UR4+0xab40], R5 ;  /* 0x00ab40051f007988 */ /* 0x008fe80008000404 */
[----:B------:R0:W-:Y:S04]  /*4ed90*/  STS.U16 [R31+UR4+0xab80], R58 ;  /* 0x00ab803a1f007988 */ /* 0x0001e80008000404 */
[----:B0-----:R-:W2:Y:S04]  /*4eda0*/  LDL.LU R58, [R1+0x234] ;  /* 0x00023400013a7983 */ /* 0x001ea80000300800 */
        /* <DEDUP_REMOVED lines=24> */
[----:B------:R-:W4:Y:S04]  /*4ef30*/  LDL.LU R7, [R1+0x180] ;  /* 0x0001800001077983 */ /* 0x000f280000300800 */
[----:B------:R1:W-:Y:S04]  /*4ef40*/  STS.U16 [R31+UR4+0xb300], R38 ;  /* 0x00b300261f007988 */ /* 0x0003e80008000404 */
[----:B------:R-:W-:Y:S04]  /*4ef50*/  STS.U16 [R31+UR4+0xb340], R18 ;  /* 0x00b340121f007988 */ /* 0x000fe80008000404 */
[----:B0-----:R-:W4:Y:S04]  /*4ef60*/  LDL.LU R34, [R1+0x4ec] ;  /* 0x0004ec0001227983 */ /* 0x001f280000300800 */
[----:B-1----:R-:W4:Y:S04]  /*4ef70*/  LDL.LU R36, [R1+0x164] ;  /* 0x0001640001247983 */ /* 0x002f280000300800 */
[----:B------:R-:W4:Y:S04]  /*4ef80*/  LDL.LU R38, [R1+0x160] ;  /* 0x0001600001267983 */ /* 0x000f280000300800 */
[----:B--2---:R0:W-:Y:S04]  /*4ef90*/  STS.U16 [R31+UR4+0xb380], R58 ;  /* 0x00b3803a1f007988 */ /* 0x0041e80008000404 */
[----:B---3--:R-:W-:Y:S04]  /*4efa0*/  STS.U16 [R31+UR4+0xb3c0], R17 ;  /* 0x00b3c0111f007988 */ /* 0x008fe80008000404 */
[----:B------:R-:W-:Y:S04]  /*4efb0*/  STS.U16 [R31+UR4+0xb740], R16 ;  /* 0x00b740101f007988 */ /* 0x000fe80008000404 */
[----:B0-----:R-:W2:Y:S04]  /*4efc0*/  LDL.LU R58, [R1+0x15c] ;  /* 0x00015c00013a7983 */ /* 0x001ea80000300800 */
[----:B------:R0:W-:Y:S04]  /*4efd0*/  STS.U16 [R31+UR4+0xb700], R60 ;  /* 0x00b7003c1f007988 */ /* 0x0001e80008000404 */
[----:B------:R-:W-:Y:S04]  /*4efe0*/  STS.U16 [R31+UR4+0xb7c0], R15 ;  /* 0x00b7c00f1f007988 */ /* 0x000fe80008000404 */
[----:B------:R-:W-:Y:S04]  /*4eff0*/  STS.U16 [R31+UR4+0xb780], R14 ;  /* 0x00b7800e1f007988 */ /* 0x000fe80008000404 */
[----:B------:R-:W-:Y:S04]  /*4f000*/  STS.U16 [R31+UR4+0xbb00], R13 ;  /* 0x00bb000d1f007988 */ /* 0x000fe80008000404 */
[----:B------:R-:W-:Y:S04]  /*4f010*/  STS.U16 [R31+UR4+0xbb40], R32 ;  /* 0x00bb40201f007988 */ /* 0x000fe80008000404 */
[----:B------:R-:W-:Y:S04]  /*4f020*/  STS.U16 [R31+UR4+0xbb80], R52 ;  /* 0x00bb80341f007988 */ /* 0x000fe80008000404 */
[----:B------:R-:W-:Y:S04]  /*4f030*/  STS.U16 [R31+UR4+0xbbc0], R54 ;  /* 0x00bbc0361f007988 */ /* 0x000fe80008000404 */
[----:B0-----:R-:W3:Y:S04]  /*4f040*/  LDL.LU R60, [R1+0x62c] ;  /* 0x00062c00013c7983 */ /* 0x001ee80000300800 */
[----:B----4-:R0:W-:Y:S04]  /*4f050*/  STS.U16 [R31+UR4+0xbf40], R30 ;  /* 0x00bf401e1f007988 */ /* 0x0101e80008000404 */
[----:B------:R1:W-:Y:S04]  /*4f060*/  STS.U16 [R31+UR4+0xbf00], R6 ;  /* 0x00bf00061f007988 */ /* 0x0003e80008000404 */
[----:B------:R4:W-:Y:S04]  /*4f070*/  STS.U16 [R31+UR4+0xbfc0], R5 ;  /* 0x00bfc0051f007988 */ /* 0x0009e80008000404 */
[----:B0-----:R-:W3:Y:S04]  /*4f080*/  LDL.LU R30, [R1+0x140] ;  /* 0x00014000011e7983 */ /* 0x001ee80000300800 */
[----:B-1----:R-:W3:Y:S04]  /*4f090*/  LDL.LU R6, [R1+0x13c] ;  /* 0x00013c0001067983 */ /* 0x002ee80000300800 */
[----:B------:R0:W-:Y:S04]  /*4f0a0*/  STS.U16 [R31+UR4+0xbf80], R4 ;  /* 0x00bf80041f007988 */ /* 0x0001e80008000404 */
[----:B----4-:R-:W4:Y:S04]  /*4f0b0*/  LDL.LU R5, [R1+0x138] ;  /* 0x0001380001057983 */ /* 0x010f280000300800 */
        /* <DEDUP_REMOVED lines=9> */
[----:B------:R-:W4:Y:S04]  /*4f150*/  LDL.LU R18, [R1+0x11c] ;  /* 0x00011c0001127983 */ /* 0x000f280000300800 */
[----:B------:R1:W-:Y:S04]  /*4f160*/  STS.U16 [R31+UR4+0xcb00], R36 ;  /* 0x00cb00241f007988 */ /* 0x0003e80008000404 */
[----:B0-----:R-:W4:Y:S04]  /*4f170*/  LDL.LU R34, [R1+0x118] ;  /* 0x0001180001227983 */ /* 0x001f280000300800 */
[----:B------:R-:W4:Y:S04]  /*4f180*/  LDL.LU R17, [R1+0x114] ;  /* 0x0001140001117983 */ /* 0x000f280000300800 */
[----:B------:R-:W4:Y:S04]  /*4f190*/  LDL.LU R16, [R1+0x648] ;  /* 0x0006480001107983 */ /* 0x000f280000300800 */
[----:B-1----:R-:W4:Y:S04]  /*4f1a0*/  LDL.LU R36, [R1+0xf8] ;  /* 0x0000f80001247983 */ /* 0x002f280000300800 */
        /* <DEDUP_REMOVED lines=8> */
[----:B--2---:R0:W-:Y:S04]  /*4f230*/  STS.U16 [R31+UR4+0xcb80], R58 ;  /* 0x00cb803a1f007988 */ /* 0x0041e80008000404 */
[----:B0-----:R-:W2:Y:S04]  /*4f240*/  LDL.LU R58, [R1+0x9c] ;  /* 0x00009c00013a7983 */ /* 0x001ea80000300800 */
[----:B---3--:R0:W-:Y:S04]  /*4f250*/  STS.U16 [R31+UR4+0xcbc0], R60 ;  /* 0x00cbc03c1f007988 */ /* 0x0081e80008000404 */
[----:B0-----:R-:W3:Y:S04]  /*4f260*/  LDL.LU R60, [R1+0x98] ;  /* 0x00009800013c7983 */ /* 0x001ee80000300800 */
[----:B------:R0:W-:Y:S04]  /*4f270*/  STS.U16 [R31+UR4+0xcf40], R30 ;  /* 0x00cf401e1f007988 */ /* 0x0001e80008000404 */
[----:B------:R1:W-:Y:S04]  /*4f280*/  STS.U16 [R31+UR4+0xcf00], R6 ;  /* 0x00cf00061f007988 */ /* 0x0003e80008000404 */
[----:B----4-:R4:W-:Y:S04]  /*4f290*/  STS.U16 [R31+UR4+0xcfc0], R5 ;  /* 0x00cfc0051f007988 */ /* 0x0109e80008000404 */
        /* <DEDUP_REMOVED lines=8> */
[----:B-1----:R-:W3:Y:S04]  /*4f320*/  LDL.LU R6, [R1+0x34] ;  /* 0x0000340001067983 */ /* 0x002ee80000300800 */
[----:B------:R0:W-:Y:S04]  /*4f330*/  STS.U16 [R31+UR4+0xcf80], R4 ;  /* 0x00cf80041f007988 */ /* 0x0001e80008000404 */
[----:B----4-:R-:W4:Y:S04]  /*4f340*/  LDL.LU R5, [R1+0x69c] ;  /* 0x00069c0001057983 */ /* 0x010f280000300800 */
[----:B0-----:R-:W4:Y:S04]  /*4f350*/  LDL.LU R4, [R1+0xc] ;  /* 0x00000c0001047983 */ /* 0x001f280000300800 */
[----:B------:R-:W-:Y:S04]  /*4f360*/  STS.U16 [R31+UR4+0xd300], R18 ;  /* 0x00d300121f007988 */ /* 0x000fe80008000404 */
[----:B------:R0:W-:Y:S04]  /*4f370*/  STS.U16 [R31+UR4+0xd340], R34 ;  /* 0x00d340221f007988 */ /* 0x0001e80008000404 */
        /* <DEDUP_REMOVED lines=10> */
[----:B-1----:R-:W4:Y:S04]  /*4f420*/  LDL.LU R36, [R1+0x6c4] ;  /* 0x0006c40001247983 */ /* 0x002f280000300800 */
[----:B------:R0:W-:Y:S04]  /*4f430*/  STS.U16 [R31+UR4+0xdbc0], R38 ;  /* 0x00dbc0261f007988 */ /* 0x0001e80008000404 */
[----:B0-----:R-:W4:Y:S04]  /*4f440*/  LDL.LU R38, [R1+0x6e4] ;  /* 0x0006e40001267983 */ /* 0x001f280000300800 */
[----:B--2---:R0:W-:Y:S04]  /*4f450*/  STS.U16 [R31+UR4+0xdf40], R58 ;  /* 0x00df403a1f007988 */ /* 0x0041e80008000404 */
[----:B0-----:R-:W2:Y:S04]  /*4f460*/  LDL.LU R58, [R1+0x6f4] ;  /* 0x0006f400013a7983 */ /* 0x001ea80000300800 */
[----:B---3--:R0:W-:Y:S04]  /*4f470*/  STS.U16 [R31+UR4+0xdf00], R60 ;  /* 0x00df003c1f007988 */ /* 0x0081e80008000404 */
[----:B0-----:R-:W3:Y:S04]  /*4f480*/  LDL.LU R60, [R1+0xe50] ;  /* 0x000e5000013c7983 */ /* 0x001ee80000300800 */
        /* <DEDUP_REMOVED lines=9> */
[----:B----4-:R-:W-:Y:S04]  /*4f520*/  STS.U16 [R31+UR4+0xe780], R5 ;  /* 0x00e780051f007988 */ /* 0x010fe80008000404 */
[----:B0-----:R-:W4:Y:S04]  /*4f530*/  LDL.LU R30, [R1+0x410] ;  /* 0x00041000011e7983 */ /* 0x001f280000300800 */
[----:B------:R-:W-:Y:S04]  /*4f540*/  STS.U16 [R31+UR4+0xeb00], R4 ;  /* 0x00eb00041f007988 */ /* 0x000fe80008000404 */
[----:B------:R0:W-:Y:S04]  /*4f550*/  STS.U16 [R31+UR4+0xeb40], R0 ;  /* 0x00eb40001f007988 */ /* 0x0001e80008000404 */
        /* <DEDUP_REMOVED lines=11> */
[----:B--2---:R0:W-:Y:S04]  /*4f610*/  STS.U16 [R31+UR4+0xf3c0], R0 ;  /* 0x00f3c0001f007988 */ /* 0x0041e80008000404 */
[----:B0-----:R-:W2:Y:S04]  /*4f620*/  LDL.LU R0, [R1+0x2f7c] ;  /* 0x002f7c0001007983 */ /* 0x001ea80000300800 */
        /* <DEDUP_REMOVED lines=9> */
[----:B----4-:R-:W-:Y:S04]  /*4f6c0*/  STS.U16 [R31+UR4+0xff00], R30 ;  /* 0x00ff001e1f007988 */ /* 0x010fe80008000404 */
[----:B------:R0:W-:Y:S04]  /*4f6d0*/  STS.U16 [R31+UR4+0xffc0], R2 ;  /* 0x00ffc0021f007988 */ /* 0x0001e80008000404 */
[----:B0-----:R-:W3:Y:S04]  /*4f6e0*/  LDL.LU R2, [R1+0x2f78] ;  /* 0x002f780001027983 */ /* 0x001ee80000300800 */
[----:B--2---:R0:W-:Y:S04]  /*4f6f0*/  STS.U16 [R31+UR4+0xff80], R0 ;  /* 0x00ff80001f007988 */ /* 0x0041e80008000404 */
[----:B0-----:R-:W2:Y:S01]  /*4f700*/  LDL.LU R0, [R1+0x2f74] ;  /* 0x002f740001007983 */ /* 0x001ea20000300800 */
[----:B------:R-:W0:Y:S01]  /*4f710*/  S2R R31, SR_TID.X ;  /* 0x00000000001f7919 */ /* 0x000e220000002100 */
[----:B------:R-:W1:Y:S01]  /*4f720*/  S2R R60, SR_TID.X ;  /* 0x00000000003c7919 */ /* 0x000e620000002100 */
[----:B------:R-:W-:Y:S06]  /*4f730*/  BAR.SYNC.DEFER_BLOCKING 0x0 ;  /* 0x0000000000007b1d */ /* 0x000fec0000010000 */
[----:B---3--:R-:W-:Y:S04]  /*4f740*/  STL [R1+0x309c], R2 ;  /* 0x00309c0201007387 */ /* 0x008fe80000100800 */
[----:B--2---:R-:W-:Y:S01]  /*4f750*/  STL [R1+0x3098], R0 ;  /* 0x0030980001007387 */ /* 0x004fe20000100800 */
[----:B0-----:R-:W-:Y:S01]  /*4f760*/  LOP3.LUT R31, R31, 0x7, RZ, 0xc0, !PT ;  /* 0x000000071f1f7812 */ /* 0x001fe200078ec0ff */
[----:B-1----:R-:W-:-:S04]  /*4f770*/  IMAD.SHL.U32 R30, R60, 0x2, RZ ;  /* 0x000000023c1e7824 */ /* 0x002fc800078e00ff */
[----:B------:R-:W-:Y:S02]  /*4f780*/  IMAD R31, R31, 0x110, RZ ;  /* 0x000001101f1f7824 */ /* 0x000fe400078e02ff */
[----:B------:R-:W-:-:S03]  /*4f790*/  IMAD.SHL.U32 R60, R60, 0x80, RZ ;  /* 0x000000803c3c7824 */ /* 0x000fc600078e00ff */
[C-C-:B------:R-:W-:Y:S02]  /*4f7a0*/  LOP3.LUT R4, R31.reuse, 0x30, R30.reuse, 0x78, !PT ;  /* 0x000000301f047812 */ /* 0x140fe400078e781e */
[----:B------:R-:W-:-:S03]  /*4f7b0*/  LOP3.LUT R61, R31, 0x10, R30, 0x78, !PT ;  /* 0x000000101f3d7812 */ /* 0x000fc600078e781e */
[----:B------:R-:W0:Y:S01]  /*4f7c0*/  LDSM.16.M88.4 R48, [R4+UR4+0x8000] ;  /* 0x008000040430783b */ /* 0x000e220008000200 */
[----:B------:R-:W-:-:S03]  /*4f7d0*/  LOP3.LUT R61, R61, 0x800, R60, 0xf8, !PT ;  /* 0x000008003d3d7812 */ /* 0x000fc600078ef83c */
[----:B------:R-:W1:Y:S04]  /*4f7e0*/  LDSM.16.M88.4 R44, [R4+UR4+0x8800] ;  /* 0x00880004042c783b */ /* 0x000e680008000200 */
[----:B------:R-:W-:Y:S04]  /*4f7f0*/  LDSM.16.M88.4 R16, [R4+UR4+0x9000] ;  /* 0x009000040410783b */ /* 0x000fe80008000200 */
[----:B------:R-:W2:Y:S04]  /*4f800*/  LDSM.16.M88.4 R12, [R4+UR4+0x9800] ;  /* 0x00980004040c783b */ /* 0x000ea80008000200 */
[----:B------:R-:W3:Y:S04]  /*4f810*/  LDSM.16.M88.4 R20, [R4+UR4+0xa000] ;  /* 0x00a000040414783b */ /* 0x000ee80008000200 */
[----:B------:R-:W-:Y:S04]  /*4f820*/  LDSM.16.M88.4 R24, [R4+UR4+0xb000] ;  /* 0x00b000040418783b */ /* 0x000fe80008000200 */
[----:B------:R-:W-:Y:S04]  /*4f830*/  LDSM.16.M88.4 R52, [R4+UR4+0xd000] ;  /* 0x00d000040434783b */ /* 0x000fe80008000200 */
[----:B------:R-:W-:Y:S04]  /*4f840*/  LDSM.16.M88.4 R28, [R4+UR4+0xe000] ;  /* 0x00e00004041c783b */ /* 0x000fe80008000200 */
[----:B------:R-:W-:Y:S04]  /*4f850*/  LDSM.16.M88.4 R56, [R4+UR4+0xc800] ;  /* 0x00c800040438783b */ /* 0x000fe80008000200 */
[----:B------:R-:W-:Y:S04]  /*4f860*/  LDSM.16.M88.4 R32, [R4+UR4+0xe800] ;  /* 0x00e800040420783b */ /* 0x000fe80008000200 */
[----:B0-----:R-:W-:Y:S04]  /*4f870*/  STL [R1+0x57d4], R50 ;  /* 0x0057d43201007387 */ /* 0x001fe80000100800 */
[----:B------:R-:W-:Y:S04]  /*4f880*/  STL [R1+0x57d0], R51 ;  /* 0x0057d03301007387 */ /* 0x000fe80000100800 */
[----:B-1----:R-:W-:Y:S04]  /*4f890*/  STL [R1+0x57dc], R46 ;  /* 0x0057dc2e01007387 */ /* 0x002fe80000100800 */
[----:B------:R-:W-:Y:S01]  /*4f8a0*/  STL [R1+0x57d8], R47 ;  /* 0x0057d82f01007387 */ /* 0x000fe20000100800 */
[----:B--2---:R-:W-:-:S02]  /*4f8b0*/  IMAD.MOV.U32 R2, RZ, RZ, R12 ;  /* 0x000000ffff027224 */ /* 0x004fc400078e000c */
[----:B------:R-:W-:Y:S01]  /*4f8c0*/  IMAD.MOV.U32 R0, RZ, RZ, R13 ;  /* 0x000000ffff007224 */ /* 0x000fe200078e000d */
[----:B------:R-:W-:Y:S04]  /*4f8d0*/  STL [R1+0x57e4], R18 ;  /* 0x0057e41201007387 */ /* 0x000fe80000100800 */
[----:B------:R-:W-:Y:S04]  /*4f8e0*/  STL [R1+0x57e0], R19 ;  /* 0x0057e01301007387 */ /* 0x000fe80000100800 */
[----:B------:R-:W-:Y:S04]  /*4f8f0*/  STL.64 [R1+0x90], R12 ;  /* 0x0000900c01007387 */ /* 0x000fe80000100a00 */
[----:B------:R-:W-:Y:S04]  /*4f900*/  STL.64 [R1+0x98], R14 ;  /* 0x0000980e01007387 */ /* 0x000fe80000100a00 */
[----:B------:R-:W0:Y:S04]  /*4f910*/  LDSM.16.M88.4 R12, [R4+UR4+0xa800] ;  /* 0x00a80004040c783b */ /* 0x000e280008000200 */
[----:B---3--:R-:W-:Y:S04]  /*4f920*/  STL.64 [R1+0x80], R20 ;  /* 0x0000801401007387 */ /* 0x008fe80000100a00 */
[----:B------:R-:W-:Y:S04]  /*4f930*/  STL.64 [R1+0x88], R22 ;  /* 0x0000881601007387 */ /* 0x000fe80000100a00 */
[----:B------:R-:W-:Y:S04]  /*4f940*/  LDSM.16.M88.4 R20, [R4+UR4+0xb800] ;  /* 0x00b800040414783b */ /* 0x000fe80008000200 */
[----:B------:R-:W-:Y:S04]  /*4f950*/  LDSM.16.M88.4 R36, [R4+UR4+0xf000] ;  /* 0x00f000040424783b */ /* 0x000fe80008000200 */
[----:B------:R-:W-:Y:S04]  /*4f960*/  LDSM.16.M88.4 R40, [R4+UR4+0xf800] ;  /* 0x00f800040428783b */ /* 0x000fe80008000200 */
[----:B------:R-:W-:Y:S04]  /*4f970*/  LDSM.16.MT88.4 R8, [R61+UR4] ;  /* 0x000000043d08783b */ /* 0x000fe80008004200 */
[----:B0-----:R-:W-:Y:S01]  /*4f980*/  STL.64 [R1+0x70], R12 ;  /* 0x0000700c01007387 */ /* 0x001fe20000100a00 */
[----:B------:R-:W-:-:S02]  /*4f990*/  IMAD.MOV.U32 R18, RZ, RZ, R12 ;  /* 0x000000ffff127224 */ /* 0x000fc400078e000c */
[----:B------:R-:W-:Y:S01]  /*4f9a0*/  IMAD.MOV.U32 R3, RZ, RZ, R13 ;  /* 0x000000ffff037224 */ /* 0x000fe200078e000d */
[----:B------:R-:W-:Y:S04]  /*4f9b0*/  STL.64 [R1+0x78], R14 ;  /* 0x0000780e01007387 */ /* 0x000fe80000100a00 */
[----:B------:R-:W0:Y:S04]  /*4f9c0*/  LDSM.16.M88.4 R12, [R4+UR4+0xc000] ;  /* 0x00c00004040c783b */ /* 0x000e280008000200 */
[----:B------:R-:W-:Y:S04]  /*4f9d0*/  STL.64 [R1+0x60], R24 ;  /* 0x0000601801007387 */ /* 0x000fe80000100a00 */
[----:B------:R-:W-:Y:S04]  /*4f9e0*/  STL.64 [R1+0x68], R26 ;  /* 0x0000681a01007387 */ /* 0x000fe80000100a00 */
[----:B------:R-:W1:Y:S04]  /*4f9f0*/  LDSM.16.M88.4 R24, [R4+UR4+0xd800] ;  /* 0x00d800040418783b */ /* 0x000e680008000200 */
[----:B0-----:R-:W-:Y:S04]  /*4fa00*/  STL.64 [R1+0x10], R12 ;  /* 0x0000100c01007387 */ /* 0x001fe80000100a00 */
[----:B------:R-:W-:Y:S04]  /*4fa10*/  STL.64 [R1+0x18], R14 ;  /* 0x0000180e01007387 */ /* 0x000fe80000100a00 */
[----:B------:R-:W-:Y:S04]  /*4fa20*/  STL.64 [R1+0x5bc8], R54 ;  /* 0x005bc83601007387 */ /* 0x000fe80000100a00 */
[----:B------:R0:W-:Y:S04]  /*4fa30*/  STL.64 [R1+0x5bc0], R52 ;  /* 0x005bc03401007387 */ /* 0x0001e80000100a00 */
[----:B------:R-:W2:Y:S04]  /*4fa40*/  LDSM.16.MT88.4 R12, [R61+UR4+0x80] ;  /* 0x000080043d0c783b */ /* 0x000ea80008004200 */
[----:B0-----:R-:W3:Y:S04]  /*4fa50*/  LDL.LU.64 R52, [R1+0xe20] ;  /* 0x000e200001347983 */ /* 0x001ee80000300a00 */
[----:B------:R-:W3:Y:S04]  /*4fa60*/  LDL.LU.64 R54, [R1+0xe28] ;  /* 0x000e280001367983 */ /* 0x000ee80000300a00 */
[----:B------:R-:W-:Y:S04]  /*4fa70*/  STL.64 [R1+0x50], R20 ;  /* 0x0000501401007387 */ /* 0x000fe80000100a00 */
[----:B------:R-:W-:Y:S04]  /*4fa80*/  STL.64 [R1+0x58], R22 ;  /* 0x0000581601007387 */ /* 0x000fe80000100a00 */
[----:B------:R0:W-:Y:S04]  /*4fa90*/  STL.64 [R1+0x5be0], R20 ;  /* 0x005be01401007387 */ /* 0x0001e80000100a00 */
[----:B-1----:R-:W-:Y:S04]  /*4faa0*/  STL.64 [R1+0x5bb8], R26 ;  /* 0x005bb81a01007387 */ /* 0x002fe80000100a00 */
[----:B------:R-:W-:Y:S04]  /*4fab0*/  STL.64 [R1+0x5bb0], R24 ;  /* 0x005bb01801007387 */ /* 0x000fe80000100a00 */
[----:B------:R-:W-:Y:S01]  /*4fac0*/  STL [R1+0x596c], R30 ;  /* 0x00596c1e01007387 */ /* 0x000fe20000100800 */
[----:B0-----:R-:W-:-:S02]  /*4fad0*/  IMAD.MOV.U32 R20, RZ, RZ, R2 ;  /* 0x000000ffff147224 */ /* 0x001fc400078e0002 */
[----:B------:R-:W-:Y:S01]  /*4fae0*/  IMAD.MOV.U32 R21, RZ, RZ, R0 ;  /* 0x000000ffff157224 */ /* 0x000fe200078e0000 */
[----:B------:R-:W-:Y:S04]  /*4faf0*/  STL [R1+0x5968], R31 ;  /* 0x0059681f01007387 */ /* 0x000fe80000100800 */
[----:B------:R-:W-:Y:S04]  /*4fb00*/  STL.64 [R1+0x5ba8], R28 ;  /* 0x005ba81c01007387 */ /* 0x000fe80000100a00 */
[----:B------:R-:W-:Y:S04]  /*4fb10*/  STL.64 [R1], R56 ;  /* 0x0000003801007387 */ /* 0x000fe80000100a00 */
[----:B------:R-:W-:Y:S04]  /*4fb20*/  STL.64 [R1+0x8], R58 ;  /* 0x0000083a01007387 */ /* 0x000fe80000100a00 */
[----:B------:R-:W-:Y:S04]  /*4fb30*/  STL.64 [R1+0x5bd0], R56 ;  /* 0x005bd03801007387 */ /* 0x000fe80000100a00 */
[----:B------:R-:W-:Y:S04]  /*4fb40*/  STL [R1+0x57ec], R34 ;  /* 0x0057ec2201007387 */ /* 0x000fe80000100800 */
[----:B------:R-:W-:Y:S04]  /*4fb50*/  STL [R1+0x57e8], R35 ;  /* 0x0057e82301007387 */ /* 0x000fe80000100800 */
[----:B------:R-:W-:Y:S04]  /*4fb60*/  STL [R1+0x572c], R38 ;  /* 0x00572c2601007387 */ /* 0x000fe80000100800 */
[----:B------:R-:W-:Y:S01]  /*4fb70*/  STL [R1+0x5728], R39 ;  /* 0x0057282701007387 */ /* 0x000fe20000100800 */
[----:B------:R-:W0:Y:S03]  /*4fb80*/  S2R R2, SR_TID.X ;  /* 0x0000000000027919 */ /* 0x000e260000002100 */
[----:B------:R-:W-:Y:S04]  /*4fb90*/  STL.64 [R1+0x5bd8], R36 ;  /* 0x005bd82401007387 */ /* 0x000fe80000100a00 */
[----:B------:R-:W4:Y:S04]  /*4fba0*/  LDL.LU.64 R4, [R1+0xda0] ;  /* 0x000da00001047983 */ /* 0x000f280000300a00 */
[----:B------:R-:W4:Y:S04]  /*4fbb0*/  LDL.LU.64 R6, [R1+0xda8] ;  /* 0x000da80001067983 */ /* 0x000f280000300a00 */
[----:B------:R-:W-:Y:S04]  /*4fbc0*/  STL [R1+0x5738], R42 ;  /* 0x0057382a01007387 */ /* 0x000fe80000100800 */
[----:B------:R-:W-:Y:S04]  /*4fbd0*/  STL [R1+0x5708], R43 ;  /* 0x0057082b01007387 */ /* 0x000fe80000100800 */
[----:B------:R-:W-:Y:S04]  /*4fbe0*/  STL.64 [R1+0x5be8], R40 ;  /* 0x005be82801007387 */ /* 0x000fe80000100a00 */
[----:B--2---:R-:W-:Y:S04]  /*4fbf0*/  STL.64 [R1+0x5bf8], R14 ;  /* 0x005bf80e01007387 */ /* 0x004fe80000100a00 */
[----:B------:R3:W-:Y:S01]  /*4fc00*/  STL.64 [R1+0x5bf0], R12 ;  /* 0x005bf00c01007387 */ /* 0x0007e20000100a00 */
[----:B0-----:R-:W-:Y:S01]  /*4fc10*/  LOP3.LUT R50, R2, 0x7, RZ, 0xc0, !PT ;  /* 0x0000000702327812 */ /* 0x001fe200078ec0ff */
[----:B------:R-:W0:Y:S01]  /*4fc20*/  S2R R51, SR_TID.X ;  /* 0x0000000000337919 */ /* 0x000e220000002100 */
[----:B---3--:R-:W-:-:S15]  /*4fc30*/  HMMA.16816.F32 R12, R8, R48, R52 ;  /* 0x00000030080c723c */ /* 0x008fde0000001834 */
[----:B------:R-:W-:-:S08]  /*4fc40*/  NOP ;  /* 0x0000000000007918 */ /* 0x000fd00000000000 */
[----:B------:R1:W-:Y:S01]  /*4fc50*/  STL.64 [R1+0x2a0], R12 ;  /* 0x0002a00c01007387 */ /* 0x0003e20000100a00 */
[----:B------:R-:W-:Y:S02]  /*4fc60*/  IMAD.MOV.U32 R2, RZ, RZ, R14 ;  /* 0x000000ffff027224 */ /* 0x000fe400078e000e */
[----:B------:R-:W-:Y:S01]  /*4fc70*/  IMAD.MOV.U32 R0, RZ, RZ, R15 ;  /* 0x000000ffff007224 */ /* 0x000fe200078e000f */
[----:B-1----:R-:W2:Y:S01]  /*4fc80*/  LDL.LU.64 R12, [R1+0xd30] ;  /* 0x000d3000010c7983 */ /* 0x002ea20000300a00 */
[----:B------:R-:W-:Y:S02]  /*4fc90*/  IMAD R50, R50, 0x110, RZ ;  /* 0x0000011032327824 */ /* 0x000fe400078e02ff */
[----:B0-----:R-:W-:Y:S01]  /*4fca0*/  IMAD.SHL.U32 R51, R51, 0x2, RZ ;  /* 0x0000000233337824 */ /* 0x001fe200078e00ff */
[----:B------:R-:W2:Y:S04]  /*4fcb0*/  LDL.LU.64 R14, [R1+0xd38] ;  /* 0x000d3800010e7983 */ /* 0x000ea80000300a00 */
[----:B------:R-:W3:Y:S01]  /*4fcc0*/  LDL.64 R52, [R1+0x80] ;  /* 0x0000800001347983 */ /* 0x000ee20000100a00 */
[----:B------:R-:W-:-:S02]  /*4fcd0*/  IMAD.MOV.U32 R24, RZ, RZ, R18 ;  /* 0x000000ffff187224 */ /* 0x000fc400078e0012 */
[----:B------:R-:W-:Y:S01]  /*4fce0*/  IMAD.MOV.U32 R25, RZ, RZ, R3 ;  /* 0x000000ffff197224 */ /* 0x000fe200078e0003 */
[----:B------:R0:W-:Y:S04]  /*4fcf0*/  STL [R1+0x588c], R0 ;  /* 0x00588c0001007387 */ /* 0x0001e80000100800 */
[----:B------:R-:W3:Y:S04]  /*4fd00*/  LDL.64 R28, [R1+0x60] ;  /* 0x00006000011c7983 */ /* 0x000ee80000100a00 */
[----:B------:R-:W3:Y:S01]  /*4fd10*/  LDL.LU.64 R36, [R1+0xcb0] ;  /* 0x000cb00001247983 */ /* 0x000ee20000300a00 */
[----:B0-----:R-:W-:-:S03]  /*4fd20*/  LOP3.LUT R0, R50, 0x10, R51, 0x78, !PT ;  /* 0x0000001032007812 */ /* 0x001fc600078e7833 */
[----:B------:R-:W3:Y:S01]  /*4fd30*/  LDL.LU.64 R38, [R1+0xcb8] ;  /* 0x000cb80001267983 */ /* 0x000ee20000300a00 */
[----:B------:R-:W-:-:S04]  /*4fd40*/  LOP3.LUT R0, R0, 0x800, R60, 0xf8, !PT ;  /* 0x0000080000007812 */ /* 0x000fc800078ef83c */
[----:B------:R-:W-:Y:S01]  /*4fd50*/  LOP3.LUT R0, R0, 0x20, RZ, 0x3c, !PT ;  /* 0x0000002000007812 */ /* 0x000fe200078e3cff */
[C---:B----4-:R-:W-:Y:S04]  /*4fd60*/  HMMA.16816.F32 R40, R8.reuse, R44, R4 ;  /* 0x0000002c0828723c */ /* 0x050fe80000001804 */
[----:B------:R-:W0:Y:S04]  /*4fd70*/  LDSM.16.MT88.4 R4, [R0+UR4] ;  /* 0x000000040004783b */ /* 0x000e280008004200 */
[----:B------:R-:W-:Y:S04]  /*4fd80*/  STL [R1+0x5888], R2 ;  /* 0x0058880201007387 */ /* 0x000fe80000100800 */
[----:B0-----:R-:W-:Y:S11]  /*4fd90*/  STL.64 [R1+0x5b28], R6 ;  /* 0x005b280601007387 */ /* 0x001ff60000100a00 */
[----:B------:R-:W-:Y:S04]  /*4fda0*/  STL.64 [R1+0x290], R40 ;  /* 0x0002902801007387 */ /* 0x000fe80000100a00 */
[----:B------:R-:W-:Y:S04]  /*4fdb0*/  STL.64 [R1+0x298], R42 ;  /* 0x0002982a01007387 */ /* 0x000fe80000100a00 */
[----:B------:R0:W-:Y:S04]  /*4fdc0*/  STL.64 [R1+0x5b20], R4 ;  /* 0x005b200401007387 */ /* 0x0001e80000100a00 */
[----:B0-----:R-:W4:Y:S01]  /*4fdd0*/  LDL.64 R4, [R1+0x10] ;  /* 0x0000100001047983 */ /* 0x001f220000100a00 */
[C---:B--2---:R-:W-:Y:S06]  /*4fde0*/  HMMA.16816.F32 R12, R8.reuse, R16, R12 ;  /* 0x00000010080c723c */ /* 0x044fec000000180c */
[----:B---3--:R-:W-:-:S15]  /*4fdf0*/  HMMA.16816.F32 R20, R8, R20, R36 ;  /* 0x000000140814723c */ /* 0x008fde0000001824 */
[----:B------:R-:W-:-:S03]  /*4fe00*/  NOP ;  /* 0x0000000000007918 */ /* 0x000fc60000000000 */
[----:B------:R-:W-:Y:S02]  /*4fe10*/  IMAD.MOV.U32 R34, RZ, RZ, R12 ;  /* 0x000000ffff227224 */ /* 0x000fe400078e000c */
[----:B------:R-:W-:Y:S02]  /*4fe20*/  IMAD.MOV.U32 R35, RZ, RZ, R13 ;  /* 0x000000ffff237224 */ /* 0x000fe400078e000d */
[----:B------:R-:W-:Y:S01]  /*4fe30*/  IMAD.MOV.U32 R18, RZ, RZ, R14 ;  /* 0x000000ffff127224 */ /* 0x000fe200078e000e */
[----:B------:R-:W2:Y:S01]  /*4fe40*/  LDL.LU.64 R12, [R1+0xbf0] ;  /* 0x000bf000010c7983 */ /* 0x000ea20000300a00 */
[----:B------:R-:W-:-:S03]  /*4fe50*/  IMAD.MOV.U32 R19, RZ, RZ, R15 ;  /* 0x000000ffff137224 */ /* 0x000fc600078e000f */
[----:B------:R-:W2:Y:S04]  /*4fe60*/  LDL.LU.64 R14, [R1+0xbf8] ;  /* 0x000bf800010e7983 */ /* 0x000ea80000300a00 */
[----:B------:R-:W3:Y:S04]  /*4fe70*/  LDL.LU.64 R40, [R1+0xb70] ;  /* 0x000b700001287983 */ /* 0x000ee80000300a00 */
[----:B------:R-:W3:Y:S01]  /*4fe80*/  LDL.LU.64 R42, [R1+0xb78] ;  /* 0x000b7800012a7983 */ /* 0x000ee20000300a00 */
[----:B------:R-:W-:Y:S02]  /*4fe90*/  IMAD.MOV.U32 R46, RZ, RZ, R20 ;  /* 0x000000ffff2e7224 */ /* 0x000fe400078e0014 */
[----:B------:R-:W-:-:S02]  /*4fea0*/  IMAD.MOV.U32 R47, RZ, RZ, R21 ;  /* 0x000000ffff2f7224 */ /* 0x000fc400078e0015 */
[----:B------:R-:W-:Y:S01]  /*4feb0*/  IMAD.MOV.U32 R50, RZ, RZ, R22 ;  /* 0x000000ffff327224 */ /* 0x000fe200078e0016 */
[----:B------:R-:W4:Y:S01]  /*4fec0*/  LDL.LU.64 R20, [R1+0xaf0] ;  /* 0x000af00001147983 */ /* 0x000f220000300a00 */
[----:B------:R-:W-:-:S03]  /*4fed0*/  IMAD.MOV.U32 R51, RZ, RZ, R23 ;  /* 0x000000ffff337224 */ /* 0x000fc600078e0017 */
[----:B------:R-:W4:Y:S04]  /*4fee0*/  LDL.LU.64 R22, [R1+0xaf8] ;  /* 0x000af80001167983 */ /* 0x000f280000300a00 */
[----:B------:R-:W4:Y:S04]  /*4fef0*/  LDL.LU.64 R36, [R1+0xa80] ;  /* 0x000a800001247983 */ /* 0x000f280000300a00 */
[----:B------:R-:W4:Y:S04]  /*4ff00*/  LDL.LU.64 R38, [R1+0xa88] ;  /* 0x000a880001267983 */ /* 0x000f280000300a00 */
[----:B------:R-:W4:Y:S04]  /*4ff10*/  LDL.LU.64 R56, [R1+0xa00] ;  /* 0x000a000001387983 */ /* 0x000f280000300a00 */
[----:B------:R-:W4:Y:S01]  /*4ff20*/  LDL.LU.64 R58, [R1+0xa08] ;  /* 0x000a0800013a7983 */ /* 0x000f220000300a00 */
[----:B------:R-:W-:-:S02]  /*4ff30*/  IMAD.MOV.U32 R3, RZ, RZ, R52 ;  /* 0x000000ffff037224 */ /* 0x000fc400078e0034 */
[----:B------:R-:W-:Y:S01]  /*4ff40*/  IMAD.MOV.U32 R2, RZ, RZ, R53 ;  /* 0x000000ffff027224 */ /* 0x000fe200078e0035 */
[C---:B--2---:R-:W-:Y:S06]  /*4ff50*/  HMMA.16816.F32 R12, R8.reuse, R52, R12 ;  /* 0x00000034080c723c */ /* 0x044fec000000180c */
[C---:B---3--:R-:W-:Y:S06]  /*4ff60*/  HMMA.16816.F32 R24, R8.reuse, R24, R40 ;  /* 0x000000180818723c */ /* 0x048fec0000001828 */
[C---:B----4-:R-:W-:Y:S11]  /*4ff70*/  HMMA.16816.F32 R20, R8.reuse, R28, R20 ;  /* 0x0000001c0814723c */ /* 0x050ff60000001814 */
[----:B------:R-:W-:Y:S04]  /*4ff80*/  STL.64 [R1+0x720], R12 ;  /* 0x0007200c01007387 */ /* 0x000fe80000100a00 */
[----:B------:R0:W-:Y:S04]  /*4ff90*/  STL.64 [R1+0x728], R14 ;  /* 0x0007280e01007387 */ /* 0x0001e80000100a00 */
[----:B0-----:R-:W2:Y:S04]  /*4ffa0*/  LDL.LU.64 R14, [R1+0x5bf8] ;  /* 0x005bf800010e7983 */ /* 0x001ea80000300a00 */
[----:B------:R-:W2:Y:S04]  /*4ffb0*/  LDL.LU.64 R12, [R1+0x5bf0] ;  /* 0x005bf000010c7983 */ /* 0x000ea80000300a00 */
[----:B------:R-:W3:Y:S04]  /*4ffc0*/  LDL.LU.64 R52, [R1+0x990] ;  /* 0x0009900001347983 */ /* 0x000ee80000300a00 */
[----:B------:R-:W3:Y:S04]  /*4ffd0*/  LDL.LU.64 R54, [R1+0x998] ;  /* 0x0009980001367983 */ /* 0x000ee80000300a00 */
[----:B------:R-:W4:Y:S04]  /*4ffe0*/  LDL.LU.64 R40, [R1+0x5be8] ;  /* 0x005be80001287983 */ /* 0x000f280000300a00 */
[----:B------:R0:W-:Y:S04]  /*4fff0*/  STL.64 [R1+0x710], R24 ;  /* 0x0007101801007387 */ /* 0x0001e80000100a00 */
[----:B------:R1:W-:Y:S04]  /*50000*/  STL.64 [R1+0x718], R26 ;  /* 0x0007181a01007387 */ /* 0x0003e80000100a00 */
[----:B0-----:R-:W2:Y:S04]  /*50010*/  LDL.LU.64 R24, [R1+0x930] ;  /* 0x0009300001187983 */ /* 0x001ea80000300a00 */
[----:B-1----:R-:W2:Y:S04]  /*50020*/  LDL.LU.64 R26, [R1+0x938] ;  /* 0x00093800011a7983 */ /* 0x002ea80000300a00 */
[----:B------:R0:W-:Y:S04]  /*50030*/  STL.64 [R1+0x700], R20 ;  /* 0x0007001401007387 */ /* 0x0001e80000100a00 */
[----:B------:R1:W-:Y:S04]  /*50040*/  STL.64 [R1+0x708], R22 ;  /* 0x0007081601007387 */ /* 0x0003e80000100a00 */
[----:B0-----:R-:W3:Y:S01]  /*50050*/  LDL.LU.64 R20, [R1+0x5be0] ;  /* 0x005be00001147983 */ /* 0x001ee20000300a00 */
[----:B------:R-:W-:Y:S01]  /*50060*/  HMMA.16816.F32 R56, R8, R4, R56 ;  /* 0x000000040838723c */ /* 0x000fe20000001838 */
[----:B-1----:R-:W-:-:S02]  /*50070*/  IMAD.MOV.U32 R23, RZ, RZ, R28 ;  /* 0x000000ffff177224 */ /* 0x002fc400078e001c */
[----:B------:R-:W-:Y:S02]  /*50080*/  IMAD.MOV.U32 R22, RZ, RZ, R29 ;  /* 0x000000ffff167224 */ /* 0x000fe400078e001d */
[----:B------:R-:W4:Y:S04]  /*50090*/  LDL.LU.64 R28, [R1+0x8e0] ;  /* 0x0008e000011c7983 */ /* 0x000f280000300a00 */
[----:B------:R-:W4:Y:S01]  /*500a0*/  LDL.LU.64 R30, [R1+0x8e8] ;  /* 0x0008e800011e7983 */ /* 0x000f220000300a00 */
[----:B---3--:R-:W-:-:S15]  /*500b0*/  HMMA.16816.F32 R36, R8, R20, R36 ;  /* 0x000000140824723c */ /* 0x008fde0000001824 */
[----:B------:R-:W-:-:S08]  /*500c0*/  NOP ;  /* 0x0000000000007918 */ /* 0x000fd00000000000 */
[----:B------:R0:W-:Y:S04]  /*500d0*/  STL.64 [R1+0x6f0], R36 ;  /* 0x0006f02401007387 */ /* 0x0001e80000100a00 */
[----:B------:R-:W-:Y:S04]  /*500e0*/  STL.64 [R1+0x6f8], R38 ;  /* 0x0006f82601007387 */ /* 0x000fe80000100a00 */
[----:B0-----:R-:W3:Y:S04]  /*500f0*/  LDL.LU.64 R36, [R1+0x5bd8] ;  /* 0x005bd80001247983 */ /* 0x001ee80000300a00 */
[----:B------:R-:W-:Y:S04]  /*50100*/  STL.64 [R1+0x5b58], R20 ;  /* 0x005b581401007387 */ /* 0x000fe80000100a00 */
[----:B------:R0:W-:Y:S04]  /*50110*/  STL.64 [R1+0x6e0], R56 ;  /* 0x0006e03801007387 */ /* 0x0001e80000100a00 */
[----:B------:R-:W-:Y:S04]  /*50120*/  STL.64 [R1+0x6e8], R58 ;  /* 0x0006e83a01007387 */ /* 0x000fe80000100a00 */
[----:B0-----:R-:W2:Y:S01]  /*50130*/  LDL.LU.64 R56, [R1+0x5bd0] ;  /* 0x005bd00001387983 */ /* 0x001ea20000300a00 */
[----:B------:R-:W-:-:S02]  /*50140*/  IMAD.MOV.U32 R21, RZ, RZ, R4 ;  /* 0x000000ffff157224 */ /* 0x000fc400078e0004 */
[----:B------:R-:W-:Y:S02]  /*50150*/  IMAD.MOV.U32 R20, RZ, RZ, R5 ;  /* 0x000000ffff147224 */ /* 0x000fe400078e0005 */
[----:B------:R-:W3:Y:S04]  /*50160*/  LDL.LU.64 R4, [R1+0x7c0] ;  /* 0x0007c00001047983 */ /* 0x000ee80000300a00 */
[----:B------:R-:W3:Y:S01]  /*50170*/  LDL.LU.64 R6, [R1+0x7c8] ;  /* 0x0007c80001067983 */ /* 0x000ee20000300a00 */
[----:B--2---:R-:W-:-:S15]  /*50180*/  HMMA.16816.F32 R52, R8, R56, R52 ;  /* 0x000000380834723c */ /* 0x004fde0000001834 */
[----:B------:R-:W-:-:S08]  /*50190*/  NOP ;  /* 0x0000000000007918 */ /* 0x000fd00000000000 */
[----:B------:R-:W-:Y:S04]  /*501a0*/  STL.64 [R1+0x6d0], R52 ;  /* 0x0006d03401007387 */ /* 0x000fe80000100a00 */
[----:B------:R0:W-:Y:S04]  /*501b0*/  STL.64 [R1+0x6d8], R54 ;  /* 0x0006d83601007387 */ /* 0x0001e80000100a00 */
[----:B0-----:R-:W2:Y:S04]  /*501c0*/  LDL.LU.64 R54, [R1+0x5bc8] ;  /* 0x005bc80001367983 */ /* 0x001ea80000300a00 */
[----:B------:R-:W4:Y:S04]  /*501d0*/  LDL.LU.64 R52, [R1+0x5bc0] ;  /* 0x005bc00001347983 */ /* 0x000f280000300a00 */
[----:B------:R0:W-:Y:S04]  /*501e0*/  STL.64 [R1+0x5b30], R56 ;  /* 0x005b303801007387 */ /* 0x0001e80000100a00 */
[----:B0-----:R-:W3:Y:S04]  /*501f0*/  LDL.LU.64 R56, [R1+0x850] ;  /* 0x0008500001387983 */ /* 0x001ee80000300a00 */
[----:B------:R-:W3:Y:S01]  /*50200*/  LDL.LU.64 R58, [R1+0x858] ;  /* 0x00085800013a7983 */ /* 0x000ee20000300a00 */
[----:B----4-:R-:W-:-:S15]  /*50210*/  HMMA.16816.F32 R24, R8, R52, R24 ;  /* 0x000000340818723c */ /* 0x010fde0000001818 */
[----:B------:R-:W-:-:S08]  /*50220*/  NOP ;  /* 0x0000000000007918 */ /* 0x000fd00000000000 */
[----:B------:R-:W-:Y:S04]  /*50230*/  STL.64 [R1+0x6c0], R24 ;  /* 0x0006c01801007387 */ /* 0x000fe80000100a00 */
[----:B------:R0:W-:Y:S04]  /*50240*/  STL.64 [R1+0x6c8], R26 ;  /* 0x0006c81a01007387 */ /* 0x0001e80000100a00 */
[----:B0-----:R-:W4:Y:S04]  /*50250*/  LDL.LU.64 R26, [R1+0x5bb8] ;  /* 0x005bb800011a7983 */ /* 0x001f280000300a00 */
[----:B------:R-:W3:Y:S04]  /*50260*/  LDL.LU.64 R24, [R1+0x5bb0] ;  /* 0x005bb00001187983 */ /* 0x000ee80000300a00 */
[----:B--2---:R-:W-:Y:S04]  /*50270*/  STL.64 [R1+0x5b40], R54 ;  /* 0x005b403601007387 */ /* 0x004fe80000100a00 */
[----:B------:R0:W-:Y:S04]  /*50280*/  STL.64 [R1+0x5b38], R52 ;  /* 0x005b383401007387 */ /* 0x0001e80000100a00 */
[----:B0-----:R-:W2:Y:S04]  /*50290*/  LDL.LU.64 R52, [R1+0x8c0] ;  /* 0x0008c00001347983 */ /* 0x001ea80000300a00 */
[----:B------:R-:W2:Y:S01]  /*502a0*/  LDL.LU.64 R54, [R1+0x8c8] ;  /* 0x0008c80001367983 */ /* 0x000ea20000300a00 */
[----:B---3--:R-:W-:-:S15]  /*502b0*/  HMMA.16816.F32 R28, R8, R24, R28 ;  /* 0x00000018081c723c */ /* 0x008fde000000181c */
[----:B------:R-:W-:-:S08]  /*502c0*/  NOP ;  /* 0x0000000000007918 */ /* 0x000fd00000000000 */
[----:B------:R0:W-:Y:S04]  /*502d0*/  STL.64 [R1+0x6b0], R28 ;  /* 0x0006b01c01007387 */ /* 0x0001e80000100a00 */
[----:B------:R-:W-:Y:S04]  /*502e0*/  STL.64 [R1+0x6b8], R30 ;  /* 0x0006b81e01007387 */ /* 0x000fe80000100a00 */
[----:B0-----:R-:W2:Y:S04]  /*502f0*/  LDL.LU.64 R28, [R1+0x5ba8] ;  /* 0x005ba800011c7983 */ /* 0x001ea80000300a00 */
[----:B----4-:R-:W-:Y:S04]  /*50300*/  STL.64 [R1+0x5b50], R26 ;  /* 0x005b501a01007387 */ /* 0x010fe80000100a00 */
[----:B------:R0:W-:Y:S01]  /*50310*/  STL.64 [R1+0x5b48], R24 ;  /* 0x005b481801007387 */ /* 0x0001e20000100a00 */
[C---:B------:R-:W-:Y:S06]  /*50320*/  HMMA.16816.F32 R4, R8.reuse, R36, R4 ;  /* 0x000000240804723c */ /* 0x040fec0000001804 */
[----:B0-----:R-:W-:Y:S07]  /*50330*/  HMMA.16816.F32 R24, R8, R32, R56 ;  /* 0x000000200818723c */ /* 0x001fee0000001838 */
[----:B------:R-:W-:-:S11]  /*50340*/  IMAD.MOV.U32 R56, RZ, RZ, R21 ;  /* 0x000000ffff387224 */ /* 0x000fd600078e0015 */
[----:B------:R-:W-:Y:S02]  /*50350*/  IMAD.MOV.U32 R43, RZ, RZ, R4 ;  /* 0x000000ffff2b7224 */ /* 0x000fe400078e0004 */
[----:B------:R-:W-:Y:S02]  /*50360*/  IMAD.MOV.U32 R57, RZ, RZ, R20 ;  /* 0x000000ffff397224 */ /* 0x000fe400078e0014 */
[----:B------:R-:W-:Y:S02]  /*50370*/  IMAD.MOV.U32 R20, RZ, RZ, R23 ;  /* 0x000000ffff147224 */ /* 0x000fe400078e0017 */
[----:B------:R-:W-:Y:S01]  /*50380*/  IMAD.MOV.U32 R21, RZ, RZ, R22 ;  /* 0x000000ffff157224 */ /* 0x000fe200078e0016 */
[----:B--2---:R-:W-:Y:S06]  /*50390*/  HMMA.16816.F32 R52, R8, R28, R52 ;  /* 0x0000001c0834723c */ /* 0x004fec0000001834 */
[----:B------:R0:W-:-:S15]  /*503a0*/  STL.64 [R1+0x5b60], R28 ;  /* 0x005b601c01007387 */ /* 0x0001de0000100a00 */
[----:B------:R-:W-:-:S02]  /*503b0*/  NOP ;  /* 0x0000000000007918 */ /* 0x000fc40000000000 */
[----:B------:R-:W-:Y:S04]  /*503c0*/  STL.64 [R1+0x6a0], R52 ;  /* 0x0006a03401007387 */ /* 0x000fe80000100a00 */
[----:B------:R-:W-:Y:S04]  /*503d0*/  STL.64 [R1+0x6a8], R54 ;  /* 0x0006a83601007387 */ /* 0x000fe80000100a00 */
[----:B0-----:R-:W2:Y:S04]  /*503e0*/  LDL.LU.64 R28, [R1+0x3d0] ;  /* 0x0003d000011c7983 */ /* 0x001ea80000300a00 */
[----:B------:R-:W2:Y:S04]  /*503f0*/  LDL.LU.64 R30, [R1+0x3d8] ;  /* 0x0003d800011e7983 */ /* 0x000ea80000300a00 */
[----:B------:R0:W-:Y:S04]  /*50400*/  STL.64 [R1+0x690], R24 ;  /* 0x0006901801007387 */ /* 0x0001e80000100a00 */
[----:B------:R1:W-:Y:S04]  /*50410*/  STL.64 [R1+0x698], R26 ;  /* 0x0006981a01007387 */ /* 0x0003e80000100a00 */
[----:B------:R-:W-:Y:S04]  /*50420*/  STL.64 [R1+0x5b70], R34 ;  /* 0x005b702201007387 */ /* 0x000fe80000100a00 */
[----:B------:R-:W-:Y:S04]  /*50430*/  STL.64 [R1+0x5b68], R32 ;  /* 0x005b682001007387 */ /* 0x000fe80000100a00 */
[----:B------:R3:W-:Y:S04]  /*50440*/  STL [R1+0x684], R5 ;  /* 0x0006840501007387 */ /* 0x0007e80000100800 */
[----:B------:R4:W-:Y:S04]  /*50450*/  STL.64 [R1+0x688], R6 ;  /* 0x0006880601007387 */ /* 0x0009e80000100a00 */
[----:B0-----:R-:W2:Y:S04]  /*50460*/  LDL.LU.64 R24, [R1+0xde0] ;  /* 0x000de00001187983 */ /* 0x001ea80000300a00 */
[----:B-1----:R-:W2:Y:S04]  /*50470*/  LDL.LU.64 R26, [R1+0xde8] ;  /* 0x000de800011a7983 */ /* 0x002ea80000300a00 */
[----:B---3--:R-:W3:Y:S04]  /*50480*/  LDL.LU.64 R4, [R1+0xd60] ;  /* 0x000d600001047983 */ /* 0x008ee80000300a00 */
[----:B----4-:R-:W3:Y:S04]  /*50490*/  LDL.LU.64 R6, [R1+0xd68] ;  /* 0x000d680001067983 */ /* 0x010ee80000300a00 */
[----:B------:R0:W-:Y:S04]  /*504a0*/  STL.64 [R1+0x5b78], R56 ;  /* 0x005b783801007387 */ /* 0x0001e80000100a00 */
[----:B------:R-:W-:Y:S01]  /*504b0*/  STL.64 [R1+0x5b80], R20 ;  /* 0x005b801401007387 */ /* 0x000fe20000100a00 */
[----:B0-----:R-:W-:-:S02]  /*504c0*/  IMAD.MOV.U32 R56, RZ, RZ, R3 ;  /* 0x000000ffff387224 */ /* 0x001fc400078e0003 */
[----:B------:R-:W-:-:S05]  /*504d0*/  IMAD.MOV.U32 R57, RZ, RZ, R2 ;  /* 0x000000ffff397224 */ /* 0x000fca00078e0002 */
[----:B------:R0:W-:Y:S04]  /*504e0*/  STL.64 [R1+0x5b88], R56 ;  /* 0x005b883801007387 */ /* 0x0001e80000100a00 */
[----:B0-----:R-:W4:Y:S01]  /*504f0*/  LDL.64 R56, [R1+0x90] ;  /* 0x0000900001387983 */ /* 0x001f220000100a00 */
[----:B--2---:R-:W-:-:S15]  /*50500*/  HMMA.16816.F32 R8, R8, R40, R28 ;  /* 0x000000280808723c */ /* 0x004fde000000181c */
[----:B------:R-:W-:-:S09]  /*50510*/  NOP ;  /* 0x0000000000007918 */ /* 0x000fd20000000000 */
[----:B------:R-:W-:Y:S02]  /*50520*/  IMAD.MOV.U32 R38, RZ, RZ, R8 ;  /* 0x000000ffff267224 */ /* 0x000fe400078e0008 */
[----:B------:R-:W-:Y:S02]  /*50530*/  IMAD.MOV.U32 R39, RZ, RZ, R9 ;  /* 0x000000ffff277224 */ /* 0x000fe400078e0009 */
[----:B------:R-:W-:Y:S02]  /*50540*/  IMAD.MOV.U32 R60, RZ, RZ, R10 ;  /* 0x000000ffff3c7224 */ /* 0x000fe400078e000a */
[----:B------:R-:W-:Y:S02]  /*50550*/  IMAD.MOV.U32 R3, RZ, RZ, R11 ;  /* 0x000000ffff037224 */ /* 0x000fe400078e000b */
[C---:B------:R-:W-:Y:S06]  /*50560*/  HMMA.16816.F32 R8, R12.reuse, R48, R24 ;  /* 0x000000300c08723c */ /* 0x040fec0000001818 */
[----:B---3--:R-:W-:Y:S01]  /*50570*/  HMMA.16816.F32 R4, R12, R44, R4 ;  /* 0x0000002c0c04723c */ /* 0x008fe20000001804 */
[----:B----4-:R0:W-:Y:S04]  /*50580*/  STL.64 [R1+0x5ba0], R56 ;  /* 0x005ba03801007387 */ /* 0x0101e80000100a00 */
[----:B------:R1:W-:Y:S04]  /*50590*/  STL [R1+0x573c], R43 ;  /* 0x00573c2b01007387 */ /* 0x0003e80000100800 */
[----:B------:R-:W-:Y:S04]  /*505a0*/  STL.64 [R1+0x5b98], R38 ;  /* 0x005b982601007387 */ /* 0x000fe80000100a00 */
[----:B------:R2:W-:Y:S04]  /*505b0*/  STL.64 [R1+0x5b90], R36 ;  /* 0x005b902401007387 */ /* 0x0005e80000100a00 */
[----:B------:R3:W-:Y:S04]  /*505c0*/  STL [R1+0x577c], R3 ;  /* 0x00577c0301007387 */ /* 0x0007e80000100800 */
[----:B------:R4:W-:Y:S04]  /*505d0*/  STL [R1+0x5778], R60 ;  /* 0x0057783c01007387 */ /* 0x0009e80000100800 */
[----:B------:R-:W-:Y:S04]  /*505e0*/  STL.64 [R1+0x130], R8 ;  /* 0x0001300801007387 */ /* 0x000fe80000100a00 */
[----:B------:R4:W-:Y:S04]  /*505f0*/  STL.64 [R1+0x120], R4 ;  /* 0x0001200401007387 */ /* 0x0009e80000100a00 */
[----:B0-----:R-:W4:Y:S04]  /*50600*/  LDL.LU.64 R56, [R1+0xd00] ;  /* 0x000d000001387983 */ /* 0x001f280000300a00 */
[----:B------:R-:W4:Y:S01]  /*50610*/  LDL.LU.64 R58, [R1+0xd08] ;  /* 0x000d0800013a7983 */ /* 0x000f220000300a00 */
[----:B-1----:R-:W-:-:S02]  /*50620*/  IMAD.MOV.U32 R43, RZ, RZ, R10 ;  /* 0x000000ffff2b7224 */ /* 0x002fc400078e000a */
[----:B------:R-:W-:Y:S01]  /*50630*/  IMAD.MOV.U32 R42, RZ, RZ, R11 ;  /* 0x000000ffff2a7224 */ /* 0x000fe200078e000b */
[----:B--2---:R-:W2:Y:S04]  /*50640*/  LDL.LU.64 R36, [R1+0xc70] ;  /* 0x000c700001247983 */ /* 0x004ea80000300a00 */
[----:B------:R-:W0:Y:S04]  /*50650*/  LDSM.16.MT88.4 R8, [R0+UR4+0x80] ;  /* 0x000080040008783b */ /* 0x000e280008004200 */
[----:B------:R-:W2:Y:S04]  /*50660*/  LDL.LU.64 R38, [R1+0xc78] ;  /* 0x000c780001267983 */ /* 0x000ea80000300a00 */
[----:B------:R-:W2:Y:S04]  /*50670*/  LDL.LU.64 R20, [R1+0xbb0] ;  /* 0x000bb00001147983 */ /* 0x000ea80000300a00 */
[----:B------:R-:W2:Y:S04]  /*50680*/  LDL.LU.64 R22, [R1+0xbb8] ;  /* 0x000bb80001167983 */ /* 0x000ea80000300a00 */
[----:B------:R-:W2:Y:S04]  /*50690*/  LDL.LU.64 R32, [R1+0xb30] ;  /* 0x000b300001207983 */ /* 0x000ea80000300a00 */
[----:B------:R-:W2:Y:S04]  /*506a0*/  LDL.LU.64 R34, [R1+0xb38] ;  /* 0x000b380001227983 */ /* 0x000ea80000300a00 */
[----:B------:R-:W2:Y:S04]  /*506b0*/  LDL.LU.64 R28, [R1+0xab0] ;  /* 0x000ab000011c7983 */ /* 0x000ea80000300a00 */
[----:B------:R-:W2:Y:S04]  /*506c0*/  LDL.LU.64 R30, [R1+0xab8] ;  /* 0x000ab800011e7983 */ /* 0x000ea80000300a00 */
[----:B------:R-:W2:Y:S01]  /*506d0*/  LDL.LU.64 R24, [R1+0xa30] ;  /* 0x000a300001187983 */ /* 0x000ea20000300a00 */
[----:B---3--:R-:W-:-:S03]  /*506e0*/  IMAD.MOV.U32 R3, RZ, RZ, R6 ;  /* 0x000000ffff037224 */ /* 0x008fc600078e0006 */
[----:B------:R-:W3:Y:S01]  /*506f0*/  LDL.LU.64 R26, [R1+0xa38] ;  /* 0x000a3800011a7983 */ /* 0x000ee20000300a00 */
[----:B----4-:R-:W-:-:S03]  /*50700*/  IMAD.MOV.U32 R60, RZ, RZ, R7 ;  /* 0x000000ffff3c7224 */ /* 0x010fc600078e0007 */
[----:B------:R-:W4:Y:S04]  /*50710*/  LDL.LU.64 R52, [R1+0x610] ;  /* 0x0006100001347983 */ /* 0x000f280000300a00 */
[----:B------:R-:W4:Y:S04]  /*50720*/  LDL.LU.64 R54, [R1+0x618] ;  /* 0x0006180001367983 */ /* 0x000f280000300a00 */
[----:B------:R-:W3:Y:S04]  /*50730*/  LDL.LU.64 R4, [R1+0x5f0] ;  /* 0x0005f00001047983 */ /* 0x000ee80000300a00 */
[----:B------:R-:W3:Y:S04]  /*50740*/  LDL.LU.64 R6, [R1+0x5f8] ;  /* 0x0005f80001067983 */ /* 0x000ee80000300a00 */
[----:B0-----:R-:W-:Y:S04]  /*50750*/  STL.64 [R1+0x5ab8], R10 ;  /* 0x005ab80a01007387 */ /* 0x001fe80000100a00 */
[----:B------:R0:W-:Y:S04]  /*50760*/  STL.64 [R1+0x5ab0], R8 ;  /* 0x005ab00801007387 */ /* 0x0001e80000100a00 */
[----:B0-----:R-:W4:Y:S01]  /*50770*/  LDL.64 R8, [R1+0x70] ;  /* 0x0000700001087983 */ /* 0x001f220000100a00 */
[----:B------:R-:W-:-:S15]  /*50780*/  HMMA.16816.F32 R56, R12, R16, R56 ;  /* 0x000000100c38723c */ /* 0x000fde0000001838 */
[----:B------:R-:W-:-:S08]  /*50790*/  NOP ;  /* 0x0000000000007918 */ /* 0x000fd00000000000 */
[----:B------:R0:W-:Y:S04]  /*507a0*/  STL.64 [R1+0x4e0], R56 ;  /* 0x0004e03801007387 */ /* 0x0001e80000100a00 */
[----:B------:R-:W-:Y:S04]  /*507b0*/  STL.64 [R1+0x4e8], R58 ;  /* 0x0004e83a01007387 */ /* 0x000fe80000100a00 */
[----:B0-----:R-:W2:Y:S02]  /*507c0*/  LDL.LU.64 R56, [R1+0x5ba0] ;  /* 0x005ba00001387983 */ /* 0x001ea40000300a00 */
[----:B--2---:R-:W-:Y:S06]  /*507d0*/  HMMA.16816.F32 R36, R12, R56, R36 ;  /* 0x000000380c24723c */ /* 0x004fec0000001824 */
[----:B------:R-:W-:-:S02]  /*507e0*/  IMAD.MOV.U32 R2, RZ, RZ, R56 ;  /* 0x000000ffff027224 */ /* 0x000fc400078e0038 */
[----:B------:R-:W-:-:S15]  /*507f0*/  IMAD.MOV.U32 R0, RZ, RZ, R57 ;  /* 0x000000ffff007224 */ /* 0x000fde00078e0039 */
[----:B------:R-:W-:Y:S04]  /*50800*/  STL.64 [R1+0x4d0], R36 ;  /* 0x0004d02401007387 */ /* 0x000fe80000100a00 */
[----:B------:R0:W-:Y:S04]  /*50810*/  STL.64 [R1+0x4d8], R38 ;  /* 0x0004d82601007387 */ /* 0x0001e80000100a00 */
[----:B0-----:R-:W2:Y:S04]  /*50820*/  LDL.LU.64 R38, [R1+0x5b98] ;  /* 0x005b980001267983 */ /* 0x001ea80000300a00 */
[----:B------:R-:W2:Y:S04]  /*50830*/  LDL.LU.64 R36, [R1+0x5b90] ;  /* 0x005b900001247983 */ /* 0x000ea80000300a00 */
[----:B------:R-:W3:Y:S01]  /*50840*/  LDL.LU.64 R56, [R1+0x5b88] ;  /* 0x005b880001387983 */ /* 0x000ee20000300a00 */
[C---:B----4-:R-:W-:Y:S06]  /*50850*/  HMMA.16816.F32 R32, R12.reuse, R8, R32 ;  /* 0x000000080c20723c */ /* 0x050fec0000001820 */
[----:B---3--:R-:W-:Y:S01]  /*50860*/  HMMA.16816.F32 R56, R12, R56, R20 ;  /* 0x000000380c38723c */ /* 0x008fe20000001814 */
[----:B------:R-:W3:-:S15]  /*50870*/  LDL.LU.64 R20, [R1+0x5b80] ;  /* 0x005b800001147983 */ /* 0x000ede0000300a00 */
[----:B------:R-:W-:-:S07]  /*50880*/  NOP ;  /* 0x0000000000007918 */ /* 0x000fce0000000000 */
[----:B------:R0:W-:Y:S04]  /*50890*/  STL.64 [R1+0x4c0], R56 ;  /* 0x0004c03801007387 */ /* 0x0001e80000100a00 */
[----:B------:R-:W-:Y:S04]  /*508a0*/  STL.64 [R1+0x4c8], R58 ;  /* 0x0004c83a01007387 */ /* 0x000fe80000100a00 */
[----:B0-----:R-:W4:Y:S04]  /*508b0*/  LDL.LU.64 R56, [R1+0x5b78] ;  /* 0x005b780001387983 */ /* 0x001f280000300a00 */
[----:B------:R-:W-:Y:S04]  /*508c0*/  STL.64 [R1+0x4b0], R32 ;  /* 0x0004b02001007387 */ /* 0x000fe80000100a00 */
[----:B------:R0:W-:Y:S04]  /*508d0*/  STL.64 [R1+0x4b8], R34 ;  /* 0x0004b82201007387 */ /* 0x0001e80000100a00 */
[----:B0-----:R-:W2:Y:S04]  /*508e0*/  LDL.LU.64 R34, [R1+0x5b70] ;  /* 0x005b700001227983 */ /* 0x001ea80000300a00 */
[----:B------:R-:W2:Y:S04]  /*508f0*/  LDL.LU.64 R32, [R1+0x5b68] ;  /* 0x005b680001207983 */ /* 0x000ea80000300a00 */
[----:B------:R0:W-:Y:S04]  /*50900*/  STL.64 [R1+0x5b10], R8 ;  /* 0x005b100801007387 */ /* 0x0001e80000100a00 */
[----:B0-----:R-:W2:Y:S04]  /*50910*/  LDL.LU.64 R8, [R1+0x5d0] ;  /* 0x0005d00001087983 */ /* 0x001ea80000300a00 */
[----:B------:R-:W2:Y:S01]  /*50920*/  LDL.LU.64 R10, [R1+0x5d8] ;  /* 0x0005d800010a7983 */ /* 0x000ea20000300a00 */
[----:B---3--:R-:W-:Y:S03]  /*50930*/  HMMA.16816.F32 R20, R12, R20, R28 ;  /* 0x000000140c14723c */ /* 0x008fe6000000181c */
[----:B------:R-:W3:-:S15]  /*50940*/  LDL.LU.64 R28, [R1+0x5b60] ;  /* 0x005b6000011c7983 */ /* 0x000ede0000300a00 */
[----:B------:R-:W-:-:S05]  /*50950*/  NOP ;  /* 0x0000000000007918 */ /* 0x000fca0000000000 */
[----:B------:R0:W-:Y:S04]  /*50960*/  STL.64 [R1+0x4a0], R20 ;  /* 0x0004a01401007387 */ /* 0x0001e80000100a00 */
[----:B------:R-:W-:Y:S04]  /*50970*/  STL.64 [R1+0x4a8], R22 ;  /* 0x0004a81601007387 */ /* 0x000fe80000100a00 */
[----:B0-----:R-:W2:Y:S01]  /*50980*/  LDL.LU.64 R20, [R1+0x5b58] ;  /* 0x005b580001147983 */ /* 0x001ea20000300a00 */
[C---:B----4-:R-:W-:Y:S06]  /*50990*/  HMMA.16816.F32 R56, R12.reuse, R56, R52 ;  /* 0x000000380c38723c */ /* 0x050fec0000001834 */
[----:B--2---:R-:W-:-:S15]  /*509a0*/  HMMA.16816.F32 R24, R12, R20, R24 ;  /* 0x000000140c18723c */ /* 0x004fde0000001818 */
[----:B------:R-:W-:-:S08]  /*509b0*/  NOP ;  /* 0x0000000000007918 */ /* 0x000fd00000000000 */
[----:B------:R-:W-:Y:S04]  /*509c0*/  STL.64 [R1+0x490], R24 ;  /* 0x0004901801007387 */ /* 0x000fe80000100a00 */
[----:B------:R0:W-:Y:S04]  /*509d0*/  STL.64 [R1+0x498], R26 ;  /* 0x0004981a01007387 */ /* 0x0001e80000100a00 */
[----:B0-----:R-:W2:Y:S04]  /*509e0*/  LDL.LU.64 R26, [R1+0x5b50] ;  /* 0x005b5000011a7983 */ /* 0x001ea80000300a00 */
[----:B------:R-:W4:Y:S04]  /*509f0*/  LDL.LU.64 R24, [R1+0x5b48] ;  /* 0x005b480001187983 */ /* 0x000f280000300a00 */
[----:B------:R-:W3:Y:S04]  /*50a00*/  LDL.LU.64 R54, [R1+0x5b40] ;  /* 0x005b400001367983 */ /* 0x000ee80000300a00 */
[----:B------:R-:W2:Y:S04]  /*50a10*/  LDL.LU.64 R52, [R1+0x5b38] ;  /* 0x005b380001347983 */ /* 0x000ea80000300a00 */
[----:B------:R0:W-:Y:S04]  /*50a20*/  STL.64 [R1+0x480], R56 ;  /* 0x0004803801007387 */ /* 0x0001e80000100a00 */
[----:B------:R-:W-:Y:S04]  /*50a30*/  STL.64 [R1+0x488], R58 ;  /* 0x0004883a01007387 */ /* 0x000fe80000100a00 */
[----:B0-----:R-:W4:Y:S01]  /*50a40*/  LDL.LU.64 R56, [R1+0x5b30] ;  /* 0x005b300001387983 */ /* 0x001f220000300a00 */
[C---:B--2---:R-:W-:Y:S06]  /*50a50*/  HMMA.16816.F32 R8, R12.reuse, R52, R8 ;  /* 0x000000340c08723c */ /* 0x044fec0000001808 */
[----:B----4-:R-:W-:-:S15]  /*50a60*/  HMMA.16816.F32 R4, R12, R56, R4 ;  /* 0x000000380c04723c */ /* 0x010fde0000001804 */
[----:B------:R-:W-:-:S08]  /*50a70*/  NOP ;  /* 0x0000000000007918 */ /* 0x000fd00000000000 */
[----:B------:R0:W-:Y:S04]  /*50a80*/  STL.64 [R1+0x470], R4 ;  /* 0x0004700401007387 */ /* 0x0001e80000100a00 */
[----:B------:R1:W-:Y:S04]  /*50a90*/  STL.64 [R1+0x478], R6 ;  /* 0x0004780601007387 */ /* 0x0003e80000100a00 */
[----:B0-----:R-:W2:Y:S04]  /*50aa0*/  LDL.LU.64 R4, [R1+0x570] ;  /* 0x0005700001047983 */ /* 0x001ea80000300a00 */
[----:B-1----:R-:W2:Y:S04]  /*50ab0*/  LDL.LU.64 R6, [R1+0x578] ;  /* 0x0005780001067983 */ /* 0x002ea80000300a00 */
[----:B------:R0:W-:Y:S04]  /*50ac0*/  STL.64 [R1+0x5ae0], R56 ;  /* 0x005ae03801007387 */ /* 0x0001e80000100a00 */
[----:B0-----:R-:W4:Y:S04]  /*50ad0*/  LDL.LU.64 R56, [R1+0x590] ;  /* 0x0005900001387983 */ /* 0x001f280000300a00 */
[----:B------:R-:W4:Y:S04]  /*50ae0*/  LDL.LU.64 R58, [R1+0x598] ;  /* 0x00059800013a7983 */ /* 0x000f280000300a00 */
[----:B------:R0:W-:Y:S04]  /*50af0*/  STL.64 [R1+0x460], R8 ;  /* 0x0004600801007387 */ /* 0x0001e80000100a00 */
[----:B------:R1:W-:Y:S04]  /*50b00*/  STL.64 [R1+0x468], R10 ;  /* 0x0004680a01007387 */ /* 0x0003e80000100a00 */
[----:B0-----:R-:W2:Y:S04]  /*50b10*/  LDL.LU.64 R8, [R1+0x550] ;  /* 0x0005500001087983 */ /* 0x001ea80000300a00 */
[----:B-1----:R-:W2:Y:S04]  /*50b20*/  LDL.LU.64 R10, [R1+0x558] ;  /* 0x00055800010a7983 */ /* 0x002ea80000300a00 */
[----:B---3--:R-:W-:Y:S04]  /*50b30*/  STL.64 [R1+0x5ad8], R54 ;  /* 0x005ad83601007387 */ /* 0x008fe80000100a00 */
[----:B------:R0:W-:Y:S04]  /*50b40*/  STL.64 [R1+0x5ad0], R52 ;  /* 0x005ad03401007387 */ /* 0x0001e80000100a00 */
[----:B0-----:R-:W3:Y:S04]  /*50b50*/  LDL.64 R52, [R1+0x80] ;  /* 0x0000800001347983 */ /* 0x001ee80000100a00 */
[----:B---3--:R0:W-:Y:S04]  /*50b60*/  STL.64 [R1+0x5b18], R52 ;  /* 0x005b183401007387 */ /* 0x0081e80000100a00 */
[----:B0-----:R-:W3:Y:S04]  /*50b70*/  LDL.LU.64 R52, [R1+0x5b0] ;  /* 0x0005b00001347983 */ /* 0x001ee80000300a00 */
[----:B------:R-:W3:Y:S04]  /*50b80*/  LDL.LU.64 R54, [R1+0x5b8] ;  /* 0x0005b80001367983 */ /* 0x000ee80000300a00 */
[----:B------:R-:W-:Y:S04]  /*50b90*/  STL.64 [R1+0x5ac8], R26 ;  /* 0x005ac81a01007387 */ /* 0x000fe80000100a00 */
[----:B------:R4:W-:Y:S01]  /*50ba0*/  STL.64 [R1+0x5ac0], R24 ;  /* 0x005ac01801007387 */ /* 0x0009e20000100a00 */
[C---:B---3--:R-:W-:Y:S06]  /*50bb0*/  HMMA.16816.F32 R52, R12.reuse, R24, R52 ;  /* 0x000000180c34723c */ /* 0x048fec0000001834 */
[----:B----4-:R-:W-:-:S15]  /*50bc0*/  HMMA.16816.F32 R24, R12, R28, R56 ;  /* 0x0000001c0c18723c */ /* 0x010fde0000001838 */
[----:B------:R-:W-:-:S02]  /*50bd0*/  NOP ;  /* 0x0000000000007918 */ /* 0x000fc40000000000 */
[----:B------:R-:W-:Y:S04]  /*50be0*/  STL.64 [R1+0x450], R52 ;  /* 0x0004503401007387 */ /* 0x000fe80000100a00 */
[----:B------:R-:W-:Y:S04]  /*50bf0*/  STL.64 [R1+0x458], R54 ;  /* 0x0004583601007387 */ /* 0x000fe80000100a00 */
[----:B------:R-:W3:Y:S01]  /*50c00*/  LDL.64 R56, [R1+0x10] ;  /* 0x0000100001387983 */ /* 0x000ee20000100a00 */
[C---:B--2---:R-:W-:Y:S03]  /*50c10*/  HMMA.16816.F32 R8, R12.reuse, R36, R8 ;  /* 0x000000240c08723c */ /* 0x044fe60000001808 */
[----:B---3--:R-:W-:Y:S04]  /*50c20*/  STL.64 [R1+0x5ae8], R56 ;  /* 0x005ae83801007387 */ /* 0x008fe80000100a00 */
[----:B------:R-:W-:Y:S04]  /*50c30*/  STL.64 [R1+0x440], R24 ;  /* 0x0004401801007387 */ /* 0x000fe80000100a00 */
[----:B------:R0:W-:Y:S02]  /*50c40*/  STL.64 [R1+0x448], R26 ;  /* 0x0004481a01007387 */ /* 0x0001e40000100a00 */
[----:B0-----:R-:W-:Y:S02]  /*50c50*/  HMMA.16816.F32 R24, R12, R32, R4 ;  /* 0x000000200c18723c */ /* 0x001fe40000001804 */
[----:B------:R-:W2:Y:S04]  /*50c60*/  LDL.LU.64 R4, [R1+0x3b0] ;  /* 0x0003b00001047983 */ /* 0x000ea80000300a00 */
[----:B------:R-:W2:-:S15]  /*50c70*/  LDL.LU.64 R6, [R1+0x3b8] ;  /* 0x0003b80001067983 */ /* 0x000e9e0000300a00 */
[----:B------:R-:W-:-:S02]  /*50c80*/  NOP ;  /* 0x0000000000007918 */ /* 0x000fc40000000000 */
[----:B------:R-:W-:Y:S04]  /*50c90*/  STL.64 [R1+0x430], R24 ;  /* 0x0004301801007387 */ /* 0x000fe80000100a00 */
[----:B------:R-:W-:Y:S04]  /*50ca0*/  STL.64 [R1+0x438], R26 ;  /* 0x0004381a01007387 */ /* 0x000fe80000100a00 */
[----:B------:R-:W-:Y:S04]  /*50cb0*/  STL.64 [R1+0x5af8], R34 ;  /* 0x005af82201007387 */ /* 0x000fe80000100a00 */
[----:B------:R0:W-:Y:S04]  /*50cc0*/  STL.64 [R1+0x5af0], R32 ;  /* 0x005af02001007387 */ /* 0x0001e80000100a00 */
[----:B0-----:R-:W3:Y:S04]  /*50cd0*/  LDL.LU.64 R32, [R1+0xd80] ;  /* 0x000d800001207983 */ /* 0x001ee80000300a00 */
[----:B------:R-:W3:Y:S04]  /*50ce0*/  LDL.LU.64 R34, [R1+0xd88] ;  /* 0x000d880001227983 */ /* 0x000ee80000300a00 */
[----:B------:R-:W-:Y:S04]  /*50cf0*/  STL.64 [R1+0x420], R8 ;  /* 0x0004200801007387 */ /* 0x000fe80000100a00 */
[----:B------:R-:W-:Y:S04]  /*50d00*/  STL.64 [R1+0x428], R10 ;  /* 0x0004280a01007387 */ /* 0x000fe80000100a00 */
[----:B------:R-:W-:Y:S04]  /*50d10*/  STL.64 [R1+0x5b08], R38 ;  /* 0x005b082601007387 */ /* 0x000fe80000100a00 */
[----:B------:R0:W-:Y:S04]  /*50d20*/  STL.64 [R1+0x5b00], R36 ;  /* 0x005b002401007387 */ /* 0x0001e80000100a00 */
[----:B0-----:R-:W4:Y:S04]  /*50d30*/  LDL.LU.64 R36, [R1+0xe00] ;  /* 0x000e000001247983 */ /* 0x001f280000300a00 */
[----:B------:R-:W4:Y:S04]  /*50d40*/  LDL.LU.64 R38, [R1+0xe08] ;  /* 0x000e080001267983 */ /* 0x000f280000300a00 */
[----:B------:R-:W3:Y:S04]  /*50d50*/  LDL.LU.64 R52, [R1+0xd10] ;  /* 0x000d100001347983 */ /* 0x000ee80000300a00 */
[----:B------:R-:W3:Y:S04]  /*50d60*/  LDL.LU.64 R54, [R1+0xd18] ;  /* 0x000d180001367983 */ /* 0x000ee80000300a00 */
[----:B------:R-:W3:Y:S04]  /*50d70*/  LDL.LU.64 R8, [R1+0xc90] ;  /* 0x000c900001087983 */ /* 0x000ee80000300a00 */
[----:B------:R-:W3:Y:S04]  /*50d80*/  LDL.LU.64 R10, [R1+0xc98] ;  /* 0x000c9800010a7983 */ /* 0x000ee80000300a00 */
[----:B------:R-:W3:Y:S04]  /*50d90*/  LDL.LU.64 R24, [R1+0xbd0] ;  /* 0x000bd00001187983 */ /* 0x000ee80000300a00 */
[----:B------:R-:W3:Y:S01]  /*50da0*/  LDL.LU.64 R26, [R1+0xbd8] ;  /* 0x000bd800011a7983 */ /* 0x000ee20000300a00 */
[----:B--2---:R-:W-:Y:S03]  /*50db0*/  HMMA.16816.F32 R12, R12, R40, R4 ;  /* 0x000000280c0c723c */ /* 0x004fe60000001804 */
[----:B------:R-:W4:Y:S04]  /*50dc0*/  LDL.LU.64 R6, [R1+0x5b28] ;  /* 0x005b280001067983 */ /* 0x000f280000300a00 */
[----:B------:R-:W4:Y:S01]  /*50dd0*/  LDL.LU.64 R4, [R1+0x5b20] ;  /* 0x005b200001047983 */ /* 0x000f220000300a00 */
[----:B------:R-:W0:-:S15]  /*50de0*/  S2R R23, SR_TID.X ;  /* 0x0000000000177919 */ /* 0x000e1e0000002100 */
[----:B------:R-:W-:Y:S04]  /*50df0*/  STL.64 [R1+0x110], R12 ;  /* 0x0001100c01007387 */ /* 0x000fe80000100a00 */
[----:B------:R3:W-:Y:S01]  /*50e00*/  STL.64 [R1+0x118], R14 ;  /* 0x0001180e01007387 */ /* 0x0007e20000100a00 */
[C---:B0-----:R-:W-:Y:S01]  /*50e10*/  LOP3.LUT R22, R23.reuse, 0x7, RZ, 0xc0, !PT ;  /* 0x0000000717167812 */ /* 0x041fe200078ec0ff */
[----:B------:R-:W-:-:S04]  /*50e20*/  IMAD.SHL.U32 R30, R23, 0x2, RZ ;  /* 0x00000002171e7824 */ /* 0x000fc800078e00ff */
[----:B------:R-:W-:Y:S02]  /*50e30*/  IMAD R22, R22, 0x110, RZ ;  /* 0x0000011016167824 */ /* 0x000fe400078e02ff */
[----:B------:R-:W-:-:S03]  /*50e40*/  IMAD.SHL.U32 R23, R23, 0x80, RZ ;  /* 0x0000008017177824 */ /* 0x000fc600078e00ff */
[----:B------:R-:W-:-:S04]  /*50e50*/  LOP3.LUT R22, R22, 0x10, R30, 0x78, !PT ;  /* 0x0000001016167812 */ /* 0x000fc800078e781e */
[----:B------:R-:W-:-:S04]  /*50e60*/  LOP3.LUT R22, R22, 0x800, R23, 0xf8, !PT ;  /* 0x0000080016167812 */ /* 0x000fc800078ef817 */
[----:B------:R-:W-:Y:S01]  /*50e70*/  LOP3.LUT R22, R22, 0x40, RZ, 0x3c, !PT ;  /* 0x0000004016167812 */ /* 0x000fe200078e3cff */
[----:B------:R-:W-:Y:S02]  /*50e80*/  IMAD.MOV.U32 R56, RZ, RZ, R2 ;  /* 0x000000ffff387224 */ /* 0x000fe400078e0002 */
[----:B------:R-:W-:Y:S01]  /*50e90*/  IMAD.MOV.U32 R57, RZ, RZ, R0 ;  /* 0x000000ffff397224 */ /* 0x000fe200078e0000 */
[C---:B----4-:R-:W-:Y:S06]  /*50ea0*/  HMMA.16816.F32 R36, R4.reuse, R48, R36 ;  /* 0x000000300424723c */ /* 0x050fec0000001824 */
[----:B---3--:R-:W-:-:S15]  /*50eb0*/  HMMA.16816.F32 R12, R4, R44, R32 ;  /* 0x0000002c040c723c */ /* 0x008fde0000001820 */
[----:B------:R-:W-:-:S02]  /*50ec0*/  NOP ;  /* 0x0000000000007918 */ /* 0x000fc40000000000 */
[----:B------:R0:W-:Y:S04]  /*50ed0*/  STL.64 [R1+0x270], R36 ;  /* 0x0002702401007387 */ /* 0x0001e80000100a00 */
[----:B------:R1:W-:Y:S04]  /*50ee0*/  STL.64 [R1+0x278], R38 ;  /* 0x0002782601007387 */ /* 0x0003e80000100a00 */
[----:B0-----:R-:W2:Y:S04]  /*50ef0*/  LDL.LU.64 R36, [R1+0xb50] ;  /* 0x000b500001247983 */ /* 0x001ea80000300a00 */
[----:B-1----:R-:W2:Y:S04]  /*50f00*/  LDL.LU.64 R38, [R1+0xb58] ;  /* 0x000b580001267983 */ /* 0x002ea80000300a00 */
[----:B------:R-:W-:Y:S04]  /*50f10*/  STL.64 [R1+0x260], R12 ;  /* 0x0002600c01007387 */ /* 0x000fe80000100a00 */
[----:B------:R-:W-:Y:S04]  /*50f20*/  STL.64 [R1+0x268], R14 ;  /* 0x0002680e01007387 */ /* 0x000fe80000100a00 */
[----:B------:R-:W0:Y:S01]  /*50f30*/  LDSM.16.MT88.4 R12, [R22+UR4] ;  /* 0x00000004160c783b */ /* 0x000e220008004200 */
[C---:B------:R-:W-:Y:S03]  /*50f40*/  HMMA.16816.F32 R52, R4.reuse, R16, R52 ;  /* 0x000000100434723c */ /* 0x040fe60000001834 */
[----:B------:R-:W3:Y:S03]  /*50f50*/  LDL.LU.64 R32, [R1+0xad0] ;  /* 0x000ad00001207983 */ /* 0x000ee60000300a00 */
[C---:B------:R-:W-:Y:S01]  /*50f60*/  HMMA.16816.F32 R56, R4.reuse, R56, R8 ;  /* 0x000000380438723c */ /* 0x040fe20000001808 */
[----:B------:R-:W3:Y:S04]  /*50f70*/  LDL.LU.64 R34, [R1+0xad8] ;  /* 0x000ad80001227983 */ /* 0x000ee80000300a00 */
[----:B0-----:R-:W-:Y:S04]  /*50f80*/  STL.64 [R1+0x5a40], R14 ;  /* 0x005a400e01007387 */ /* 0x001fe80000100a00 */
[----:B------:R0:W-:Y:S04]  /*50f90*/  STL.64 [R1+0x5a38], R12 ;  /* 0x005a380c01007387 */ /* 0x0001e80000100a00 */
[----:B0-----:R-:W3:Y:S04]  /*50fa0*/  LDL.64 R12, [R1+0x60] ;  /* 0x00006000010c7983 */ /* 0x001ee80000100a00 */
[----:B------:R0:W-:Y:S04]  /*50fb0*/  STL.64 [R1+0x670], R52 ;  /* 0x0006703401007387 */ /* 0x0001e80000100a00 */
[----:B------:R-:W-:Y:S04]  /*50fc0*/  STL.64 [R1+0x678], R54 ;  /* 0x0006783601007387 */ /* 0x000fe80000100a00 */
[----:B0-----:R-:W4:Y:S04]  /*50fd0*/  LDL.LU.64 R52, [R1+0x5b18] ;  /* 0x005b180001347983 */ /* 0x001f280000300a00 */
[----:B------:R-:W2:Y:S04]  /*50fe0*/  LDL.LU.64 R8, [R1+0x5b10] ;  /* 0x005b100001087983 */ /* 0x000ea80000300a00 */
[----:B------:R0:W-:Y:S04]  /*50ff0*/  STL.64 [R1+0x660], R56 ;  /* 0x0006603801007387 */ /* 0x0001e80000100a00 */
[----:B------:R1:W-:Y:S04]  /*51000*/  STL.64 [R1+0x668], R58 ;  /* 0x0006683a01007387 */ /* 0x0003e80000100a00 */
[----:B0-----:R-:W2:Y:S04]  /*51010*/  LDL.LU.64 R56, [R1+0xa50] ;  /* 0x000a500001387983 */ /* 0x001ea80000300a00 */
[----:B-1----:R-:W2:Y:S01]  /*51020*/  LDL.LU.64 R58, [R1+0xa58] ;  /* 0x000a5800013a7983 */ /* 0x002ea20000300a00 */
[C---:B---3--:R-:W-:Y:S06]  /*51030*/  HMMA.16816.F32 R32, R4.reuse, R12, R32 ;  /* 0x0000000c0420723c */ /* 0x048fec0000001820 */
[C---:B----4-:R-:W-:Y:S06]  /*51040*/  HMMA.16816.F32 R24, R4.reuse, R52, R24 ;  /* 0x000000340418723c */ /* 0x050fec0000001818 */
[----:B--2---:R-:W-:Y:S01]  /*51050*/  HMMA.16816.F32 R36, R4, R8, R36 ;  /* 0x000000080424723c */ /* 0x004fe20000001824 */
[----:B------:R-:W-:-:S02]  /*51060*/  IMAD.MOV.U32 R30, RZ, RZ, R52 ;  /* 0x000000ffff1e7224 */ /* 0x000fc400078e0034 */
[----:B------:R-:W-:-:S03]  /*51070*/  IMAD.MOV.U32 R23, RZ, RZ, R53 ;  /* 0x000000ffff177224 */ /* 0x000fc600078e0035 */
[----:B------:R-:W-:Y:S01]  /*51080*/  IMAD.MOV.U32 R2, RZ, RZ, R8 ;  /* 0x000000ffff027224 */ /* 0x000fe200078e0008 */
[----:B------:R-:W-:Y:S10]  /*51090*/  HMMA.16816.F32 R56, R4, R20, R56 ;  /* 0x000000140438723c */ /* 0x000ff40000001838 */
[----:B------:R0:W-:Y:S04]  /*510a0*/  STL.64 [R1+0x650], R24 ;  /* 0x0006501801007387 */ /* 0x0001e80000100a00 */
[----:B------:R1:W-:Y:S04]  /*510b0*/  STL.64 [R1+0x658], R26 ;  /* 0x0006581a01007387 */ /* 0x0003e80000100a00 */
[----:B------:R-:W2:Y:S04]  /*510c0*/  LDL.LU.64 R52, [R1+0x600] ;  /* 0x0006000001347983 */ /* 0x000ea80000300a00 */
[----:B------:R-:W2:Y:S04]  /*510d0*/  LDL.LU.64 R54, [R1+0x608] ;  /* 0x0006080001367983 */ /* 0x000ea80000300a00 */
[----:B0-----:R-:W3:Y:S04]  /*510e0*/  LDL.LU.64 R24, [R1+0x5e0] ;  /* 0x0005e00001187983 */ /* 0x001ee80000300a00 */
[----:B-1----:R-:W3:Y:S01]  /*510f0*/  LDL.LU.64 R26, [R1+0x5e8] ;  /* 0x0005e800011a7983 */ /* 0x002ee20000300a00 */
[----:B------:R-:W-:-:S03]  /*51100*/  IMAD.MOV.U32 R0, RZ, RZ, R9 ;  /* 0x000000ffff007224 */ /* 0x000fc600078e0009 */
[----:B------:R-:W-:Y:S04]  /*51110*/  STL.64 [R1+0x640], R36 ;  /* 0x0006402401007387 */ /* 0x000fe80000100a00 */
[----:B------:R0:W-:Y:S04]  /*51120*/  STL.64 [R1+0x648], R38 ;  /* 0x0006482601007387 */ /* 0x0001e80000100a00 */
[----:B0-----:R-:W4:Y:S04]  /*51130*/  LDL.LU.64 R38, [R1+0x5b08] ;  /* 0x005b080001267983 */ /* 0x001f280000300a00 */
[----:B------:R-:W4:Y:S04]  /*51140*/  LDL.LU.64 R36, [R1+0x5b00] ;  /* 0x005b000001247983 */ /* 0x000f280000300a00 */
[----:B------:R-:W4:Y:S04]  /*51150*/  LDL.LU.64 R8, [R1+0x5c0] ;  /* 0x0005c00001087983 */ /* 0x000f280000300a00 */
[----:B------:R-:W4:Y:S04]  /*51160*/  LDL.LU.64 R10, [R1+0x5c8] ;  /* 0x0005c800010a7983 */ /* 0x000f280000300a00 */
[----:B------:R-:W-:Y:S04]  /*51170*/  STL.64 [R1+0x630], R32 ;  /* 0x0006302001007387 */ /* 0x000fe80000100a00 */
[----:B------:R0:W-:Y:S04]  /*51180*/  STL.64 [R1+0x638], R34 ;  /* 0x0006382201007387 */ /* 0x0001e80000100a00 */
[----:B0-----:R-:W4:Y:S04]  /*51190*/  LDL.LU.64 R34, [R1+0x5af8] ;  /* 0x005af80001227983 */ /* 0x001f280000300a00 */
[----:B------:R-:W4:Y:S04]  /*511a0*/  LDL.LU.64 R32, [R1+0x5af0] ;  /* 0x005af00001207983 */ /* 0x000f280000300a00 */
[----:B------:R0:W-:Y:S04]  /*511b0*/  STL.64 [R1+0x5a98], R12 ;  /* 0x005a980c01007387 */ /* 0x0001e80000100a00 */
[----:B0-----:R-:W2:Y:S04]  /*511c0*/  LDL.LU.64 R12, [R1+0x9e0] ;  /* 0x0009e000010c7983 */ /* 0x001ea80000300a00 */
[----:B------:R-:W2:Y:S04]  /*511d0*/  LDL.LU.64 R14, [R1+0x9e8] ;  /* 0x0009e800010e7983 */ /* 0x000ea80000300a00 */
[----:B------:R0:W-:Y:S04]  /*511e0*/  STL.64 [R1+0x620], R56 ;  /* 0x0006203801007387 */ /* 0x0001e80000100a00 */
[----:B------:R-:W-:Y:S04]  /*511f0*/  STL.64 [R1+0x628], R58 ;  /* 0x0006283a01007387 */ /* 0x000fe80000100a00 */
[----:B0-----:R-:W2:Y:S04]  /*51200*/  LDL.LU.64 R56, [R1+0x5ae8] ;  /* 0x005ae80001387983 */ /* 0x001ea80000300a00 */
[----:B------:R-:W-:Y:S01]  /*51210*/  STL.64 [R1+0x5a90], R20 ;  /* 0x005a901401007387 */ /* 0x000fe20000100a00 */
[----:B--2---:R-:W-:-:S15]  /*51220*/  HMMA.16816.F32 R12, R4, R56, R12 ;  /* 0x00000038040c723c */ /* 0x004fde000000180c */
[----:B------:R-:W-:-:S08]  /*51230*/  NOP ;  /* 0x0000000000007918 */ /* 0x000fd00000000000 */
[----:B------:R0:W-:Y:S04]  /*51240*/  STL.64 [R1+0x610], R12 ;  /* 0x0006100c01007387 */ /* 0x0001e80000100a00 */
[----:B------:R-:W-:Y:S01]  /*51250*/  STL.64 [R1+0x618], R14 ;  /* 0x0006180e01007387 */ /* 0x000fe20000100a00 */
[----:B0-----:R-:W-:Y:S02]  /*51260*/  IMAD.MOV.U32 R13, RZ, RZ, R56 ;  /* 0x000000ffff0d7224 */ /* 0x001fe400078e0038 */
[----:B------:R-:W-:Y:S02]  /*51270*/  IMAD.MOV.U32 R12, RZ, RZ, R57 ;  /* 0x000000ffff0c7224 */ /* 0x000fe400078e0039 */
[----:B------:R-:W2:Y:S02]  /*51280*/  LDL.LU.64 R56, [R1+0x5ae0] ;  /* 0x005ae00001387983 */ /* 0x000ea40000300a00 */
[----:B--2---:R-:W-:-:S15]  /*51290*/  HMMA.16816.F32 R52, R4, R56, R52 ;  /* 0x000000380434723c */ /* 0x004fde0000001834 */
[----:B------:R-:W-:-:S08]  /*512a0*/  NOP ;  /* 0x0000000000007918 */ /* 0x000fd00000000000 */
[----:B------:R-:W-:Y:S04]  /*512b0*/  STL.64 [R1+0x600], R52 ;  /* 0x0006003401007387 */ /* 0x000fe80000100a00 */
[----:B------:R0:W-:Y:S04]  /*512c0*/  STL.64 [R1+0x608], R54 ;  /* 0x0006083601007387 */ /* 0x0001e80000100a00 */
[----:B0-----:R-:W2:Y:S04]  /*512d0*/  LDL.LU.64 R54, [R1+0x5ad8] ;  /* 0x005ad80001367983 */ /* 0x001ea80000300a00 */
[----:B------:R-:W3:Y:S04]  /*512e0*/  LDL.LU.64 R52, [R1+0x5ad0] ;  /* 0x005ad00001347983 */ /* 0x000ee80000300a00 */
[----:B------:R0:W-:Y:S04]  /*512f0*/  STL.64 [R1+0x5a70], R56 ;  /* 0x005a703801007387 */ /* 0x0001e80000100a00 */
[----:B0-----:R-:W4:Y:S04]  /*51300*/  LDL.LU.64 R56, [R1+0x5a0] ;  /* 0x0005a00001387983 */ /* 0x001f280000300a00 */
[----:B------:R-:W4:Y:S01]  /*51310*/  LDL.LU.64 R58, [R1+0x5a8] ;  /* 0x0005a800013a7983 */ /* 0x000f220000300a00 */
[----:B---3--:R-:W-:-:S15]  /*51320*/  HMMA.16816.F32 R24, R4, R52, R24 ;  /* 0x000000340418723c */ /* 0x008fde0000001818 */
[----:B------:R-:W-:-:S08]  /*51330*/  NOP ;  /* 0x0000000000007918 */ /* 0x000fd00000000000 */
[----:B------:R-:W-:Y:S04]  /*51340*/  STL.64 [R1+0x5f0], R24 ;  /* 0x0005f01801007387 */ /* 0x000fe80000100a00 */
[----:B------:R0:W-:Y:S04]  /*51350*/  STL.64 [R1+0x5f8], R26 ;  /* 0x0005f81a01007387 */ /* 0x0001e80000100a00 */
[----:B0-----:R-:W3:Y:S04]  /*51360*/  LDL.LU.64 R26, [R1+0x5ac8] ;  /* 0x005ac800011a7983 */ /* 0x001ee80000300a00 */
[----:B------:R-:W4:Y:S04]  /*51370*/  LDL.LU.64 R24, [R1+0x5ac0] ;  /* 0x005ac00001187983 */ /* 0x000f280000300a00 */
[----:B--2---:R-:W-:Y:S04]  /*51380*/  STL.64 [R1+0x5a68], R54 ;  /* 0x005a683601007387 */ /* 0x004fe80000100a00 */
[----:B------:R4:W-:Y:S02]  /*51390*/  STL.64 [R1+0x5a60], R52 ;  /* 0x005a603401007387 */ /* 0x0009e40000100a00 */
[----:B----4-:R-:W-:Y:S02]  /*513a0*/  HMMA.16816.F32 R52, R4, R24, R8 ;  /* 0x000000180434723c */ /* 0x010fe40000001808 */
[----:B------:R-:W2:Y:S04]  /*513b0*/  LDL.LU.64 R8, [R1+0x580] ;  /* 0x0005800001087983 */ /* 0x000ea80000300a00 */
[----:B------:R-:W2:-:S15]  /*513c0*/  LDL.LU.64 R10, [R1+0x588] ;  /* 0x00058800010a7983 */ /* 0x000e9e0000300a00 */
[----:B------:R-:W-:-:S02]  /*513d0*/  NOP ;  /* 0x0000000000007918 */ /* 0x000fc40000000000 */
[----:B------:R0:W-:Y:S04]  /*513e0*/  STL.64 [R1+0x5e0], R52 ;  /* 0x0005e03401007387 */ /* 0x0001e80000100a00 */
[----:B------:R-:W-:Y:S04]  /*513f0*/  STL.64 [R1+0x5e8], R54 ;  /* 0x0005e83601007387 */ /* 0x000fe80000100a00 */
[----:B0-----:R-:W4:Y:S04]  /*51400*/  LDL.LU.64 R52, [R1+0x90] ;  /* 0x0000900001347983 */ /* 0x001f280000300a00 */
[----:B---3--:R-:W-:Y:S04]  /*51410*/  STL.64 [R1+0x5a58], R26 ;  /* 0x005a581a01007387 */ /* 0x008fe80000100a00 */
[----:B------:R0:W-:Y:S04]  /*51420*/  STL.64 [R1+0x5a50], R24 ;  /* 0x005a501801007387 */ /* 0x0001e80000100a00 */
[----:B0-----:R-:W3:Y:S04]  /*51430*/  LDL.LU.64 R24, [R1+0x560] ;  /* 0x0005600001187983 */ /* 0x001ee80000300a00 */
[----:B------:R-:W3:Y:S01]  /*51440*/  LDL.LU.64 R26, [R1+0x568] ;  /* 0x00056800011a7983 */ /* 0x000ee20000300a00 */
[----:B------:R-:W-:-:S15]  /*51450*/  HMMA.16816.F32 R56, R4, R28, R56 ;  /* 0x0000001c0438723c */ /* 0x000fde0000001838 */
[----:B------:R-:W-:-:S08]  /*51460*/  NOP ;  /* 0x0000000000007918 */ /* 0x000fd00000000000 */
[----:B------:R0:W-:Y:S04]  /*51470*/  STL.64 [R1+0x5d0], R56 ;  /* 0x0005d03801007387 */ /* 0x0001e80000100a00 */
[----:B------:R-:W-:Y:S01]  /*51480*/  STL.64 [R1+0x5d8], R58 ;  /* 0x0005d83a01007387 */ /* 0x000fe20000100a00 */
[----:B0-----:R-:W-:Y:S02]  /*51490*/  IMAD.MOV.U32 R56, RZ, RZ, R13 ;  /* 0x000000ffff387224 */ /* 0x001fe400078e000d */
[----:B------:R-:W-:Y:S02]  /*514a0*/  IMAD.MOV.U32 R57, RZ, RZ, R12 ;  /* 0x000000ffff397224 */ /* 0x000fe400078e000c */
[----:B------:R-:W4:Y:S04]  /*514b0*/  LDL.LU.64 R12, [R1+0xd40] ;  /* 0x000d4000010c7983 */ /* 0x000f280000300a00 */
[----:B------:R-:W4:Y:S04]  /*514c0*/  LDL.LU.64 R14, [R1+0xd48] ;  /* 0x000d4800010e7983 */ /* 0x000f280000300a00 */
[----:B------:R0:W-:Y:S04]  /*514d0*/  STL.64 [R1+0x5a88], R56 ;  /* 0x005a883801007387 */ /* 0x0001e80000100a00 */
[----:B0-----:R-:W4:Y:S04]  /*514e0*/  LDL.LU.64 R56, [R1+0xdc0] ;  /* 0x000dc00001387983 */ /* 0x001f280000300a00 */
[----:B------:R-:W4:Y:S04]  /*514f0*/  LDL.LU.64 R58, [R1+0xdc8] ;  /* 0x000dc800013a7983 */ /* 0x000f280000300a00 */
[----:B------:R-:W-:Y:S01]  /*51500*/  STL.64 [R1+0x5a48], R28 ;  /* 0x005a481c01007387 */ /* 0x000fe20000100a00 */
[----:B--2---:R-:W-:-:S15]  /*51510*/  HMMA.16816.F32 R8, R4, R32, R8 ;  /* 0x000000200408723c */ /* 0x004fde0000001808 */
[----:B------:R-:W-:-:S08]  /*51520*/  NOP ;  /* 0x0000000000007918 */ /* 0x000fd00000000000 */
[----:B------:R-:W-:Y:S04]  /*51530*/  STL.64 [R1+0x5c0], R8 ;  /* 0x0005c00801007387 */ /* 0x000fe80000100a00 */
[----:B------:R0:W-:Y:S04]  /*51540*/  STL.64 [R1+0x5c8], R10 ;  /* 0x0005c80a01007387 */ /* 0x0001e80000100a00 */
[----:B0-----:R-:W4:Y:S04]  /*51550*/  LDL.LU.64 R10, [R1+0x5ab8] ;  /* 0x005ab800010a7983 */ /* 0x001f280000300a00 */
[----:B------:R-:W4:Y:S01]  /*51560*/  LDL.LU.64 R8, [R1+0x5ab0] ;  /* 0x005ab00001087983 */ /* 0x000f220000300a00 */
[----:B---3--:R-:W-:Y:S03]  /*51570*/  HMMA.16816.F32 R24, R4, R36, R24 ;  /* 0x000000240418723c */ /* 0x008fe60000001818 */
[----:B------:R-:W-:Y:S04]  /*51580*/  STL.64 [R1+0x5a80], R34 ;  /* 0x005a802201007387 */ /* 0x000fe80000100a00 */
[----:B------:R0:W-:Y:S04]  /*51590*/  STL.64 [R1+0x5a78], R32 ;  /* 0x005a782001007387 */ /* 0x0001e80000100a00 */
[----:B0-----:R-:W2:Y:S04]  /*515a0*/  LDL.LU.64 R32, [R1+0xcc0] ;  /* 0x000cc00001207983 */ /* 0x001ea80000300a00 */
[----:B------:R-:W2:Y:S08]  /*515b0*/  LDL.LU.64 R34, [R1+0xcc8] ;  /* 0x000cc80001227983 */ /* 0x000eb00000300a00 */
[----:B------:R0:W-:Y:S04]  /*515c0*/  STL.64 [R1+0x5b0], R24 ;  /* 0x0005b01801007387 */ /* 0x0001e80000100a00 */
[----:B------:R1:W-:Y:S04]  /*515d0*/  STL.64 [R1+0x5b8], R26 ;  /* 0x0005b81a01007387 */ /* 0x0003e80000100a00 */
[----:B0-----:R-:W3:Y:S04]  /*515e0*/  LDL.LU.64 R24, [R1+0xc10] ;  /* 0x000c100001187983 */ /* 0x001ee80000300a00 */
[----:B-1----:R-:W3:Y:S04]  /*515f0*/  LDL.LU.64 R26, [R1+0xc18] ;  /* 0x000c1800011a7983 */ /* 0x002ee80000300a00 */
[----:B------:R-:W-:Y:S04]  /*51600*/  STL.64 [R1+0x5aa8], R38 ;  /* 0x005aa82601007387 */ /* 0x000fe80000100a00 */
[----:B------:R0:W-:Y:S04]  /*51610*/  STL.64 [R1+0x5aa0], R36 ;  /* 0x005aa02401007387 */ /* 0x0001e80000100a00 */
[----:B0-----:R-:W2:Y:S04]  /*51620*/  LDL.LU.64 R36, [R1+0x3c0] ;  /* 0x0003c00001247983 */ /* 0x001ea80000300a00 */
[----:B------:R-:W2:Y:S01]  /*51630*/  LDL.LU.64 R38, [R1+0x3c8] ;  /* 0x0003c80001267983 */ /* 0x000ea20000300a00 */
[----:B----4-:R-:W-:Y:S06]  /*51640*/  HMMA.16816.F32 R12, R8, R44, R12 ;  /* 0x0000002c080c723c */ /* 0x010fec000000180c */
[----:B--2---:R-:W-:Y:S06]  /*51650*/  HMMA.16816.F32 R4, R4, R40, R36 ;  /* 0x000000280404723c */ /* 0x004fec0000001824 */
[----:B------:R-:W-:-:S15]  /*51660*/  HMMA.16816.F32 R36, R8, R48, R56 ;  /* 0x000000300824723c */ /* 0x000fde0000001838 */
[----:B------:R-:W-:-:S02]  /*51670*/  NOP ;  /* 0x0000000000007918 */ /* 0x000fc40000000000 */
[----:B------:R-:W-:Y:S04]  /*51680*/  STL.64 [R1+0x250], R4 ;  /* 0x0002500401007387 */ /* 0x000fe80000100a00 */
[----:B------:R-:W-:Y:S04]  /*51690*/  STL.64 [R1+0x258], R6 ;  /* 0x0002580601007387 */ /* 0x000fe80000100a00 */
[----:B------:R-:W0:Y:S04]  /*516a0*/  LDSM.16.MT88.4 R4, [R22+UR4+0x80] ;  /* 0x000080041604783b */ /* 0x000e280008004200 */
[----:B------:R1:W-:Y:S04]  /*516b0*/  STL.64 [R1+0x100], R36 ;  /* 0x0001002401007387 */ /* 0x0003e80000100a00 */
[----:B------:R2:W-:Y:S04]  /*516c0*/  STL.64 [R1+0x108], R38 ;  /* 0x0001082601007387 */ /* 0x0005e80000100a00 */
[----:B0-----:R-:W-:Y:S04]  /*516d0*/  STL.64 [R1+0x59d0], R6 ;  /* 0x0059d00601007387 */ /* 0x001fe80000100a00 */
[----:B------:R0:W-:Y:S04]  /*516e0*/  STL.64 [R1+0xf0], R12 ;  /* 0x0000f00c01007387 */ /* 0x0001e80000100a00 */
[----:B------:R4:W-:Y:S04]  /*516f0*/  STL.64 [R1+0xf8], R14 ;  /* 0x0000f80e01007387 */ /* 0x0009e80000100a00 */
[----:B------:R3:W-:Y:S04]  /*51700*/  STL.64 [R1+0x59c8], R4 ;  /* 0x0059c80401007387 */ /* 0x0007e80000100a00 */
[----:B-1----:R-:W3:Y:S04]  /*51710*/  LDL.LU.64 R36, [R1+0xb90] ;  /* 0x000b900001247983 */ /* 0x002ee80000300a00 */
[----:B--2---:R-:W2:Y:S04]  /*51720*/  LDL.LU.64 R38, [R1+0xb98] ;  /* 0x000b980001267983 */ /* 0x004ea80000300a00 */
[----:B0-----:R-:W2:Y:S04]  /*51730*/  LDL.LU.64 R12, [R1+0xb10] ;  /* 0x000b1000010c7983 */ /* 0x001ea80000300a00 */
[----:B----4-:R-:W4:Y:S01]  /*51740*/  LDL.LU.64 R14, [R1+0xb18] ;  /* 0x000b1800010e7983 */ /* 0x010f220000300a00 */
[----:B------:R-:W-:Y:S01]  /*51750*/  HMMA.16816.F32 R32, R8, R16, R32 ;  /* 0x000000100820723c */ /* 0x000fe20000001820 */
[----:B------:R-:W-:-:S05]  /*51760*/  IMAD.MOV.U32 R28, RZ, RZ, R30 ;  /* 0x000000ffff1c7224 */ /* 0x000fca00078e001e */
[----:B---3--:R-:W-:Y:S01]  /*51770*/  HMMA.16816.F32 R24, R8, R52, R24 ;  /* 0x000000340818723c */ /* 0x008fe20000001818 */
[----:B------:R-:W-:Y:S01]  /*51780*/  IMAD.MOV.U32 R29, RZ, RZ, R23 ;  /* 0x000000ffff1d7224 */ /* 0x000fe200078e0017 */
[----:B------:R-:W3:Y:S01]  /*51790*/  LDL.LU.64 R20, [R1+0xa90] ;  /* 0x000a900001147983 */ /* 0x000ee20000300a00 */
[----:B------:R-:W-:Y:S02]  /*517a0*/  IMAD.MOV.U32 R4, RZ, RZ, R2 ;  /* 0x000000ffff047224 */ /* 0x000fe400078e0002 */
[----:B------:R-:W-:Y:S01]  /*517b0*/  IMAD.MOV.U32 R5, RZ, RZ, R0 ;  /* 0x000000ffff057224 */ /* 0x000fe200078e0000 */
[----:B------:R-:W3:Y:S01]  /*517c0*/  LDL.LU.64 R22, [R1+0xa98] ;  /* 0x000a980001167983 */ /* 0x000ee20000300a00 */
[----:B------:R-:W-:Y:S02]  /*517d0*/  IMAD.MOV.U32 R0, RZ, RZ, R52 ;  /* 0x000000ffff007224 */ /* 0x000fe400078e0034 */
[----:B------:R-:W-:-:S08]  /*517e0*/  IMAD.MOV.U32 R2, RZ, RZ, R53 ;  /* 0x000000ffff027224 */ /* 0x000fd000078e0035 */
[----:B------:R0:W-:Y:S04]  /*517f0*/  STL.64 [R1+0xe0], R32 ;  /* 0x0000e02001007387 */ /* 0x0001e80000100a00 */
[----:B------:R1:W-:Y:S04]  /*51800*/  STL.64 [R1+0xe8], R34 ;  /* 0x0000e82201007387 */ /* 0x0003e80000100a00 */
[----:B------:R1:W-:Y:S04]  /*51810*/  STL.64 [R1+0xd0], R24 ;  /* 0x0000d01801007387 */ /* 0x0003e80000100a00 */
[----:B------:R1:W-:Y:S04]  /*51820*/  STL.64 [R1+0xd8], R26 ;  /* 0x0000d81a01007387 */ /* 0x0003e80000100a00 */
[----:B------:R-:W3:Y:S04]  /*51830*/  LDL.LU.64 R56, [R1+0xa10] ;  /* 0x000a100001387983 */ /* 0x000ee80000300a00 */
[----:B------:R-:W3:Y:S04]  /*51840*/  LDL.LU.64 R58, [R1+0xa18] ;  /* 0x000a1800013a7983 */ /* 0x000ee80000300a00 */
[----:B0-----:R-:W3:Y:S04]  /*51850*/  LDL.LU.64 R32, [R1+0x9a0] ;  /* 0x0009a00001207983 */ /* 0x001ee80000300a00 */
[----:B-1----:R-:W3:Y:S04]  /*51860*/  LDL.LU.64 R34, [R1+0x9a8] ;  /* 0x0009a80001227983 */ /* 0x002ee80000300a00 */
[----:B------:R-:W3:Y:S04]  /*51870*/  LDL.LU.64 R52, [R1+0x950] ;  /* 0x0009500001347983 */ /* 0x000ee80000300a00 */
[----:B------:R-:W3:Y:S04]  /*51880*/  LDL.LU.64 R54, [R1+0x958] ;  /* 0x0009580001367983 */ /* 0x000ee80000300a00 */
[----:B------:R-:W3:Y:S04]  /*51890*/  LDL.LU.64 R24, [R1+0x540] ;  /* 0x0005400001187983 */ /* 0x000ee80000300a00 */
[----:B------:R-:W3:Y:S01]  /*518a0*/  LDL.LU.64 R26, [R1+0x548] ;  /* 0x00054800011a7983 */ /* 0x000ee20000300a00 */
[C---:B--2---:R-:W-:Y:S03]  /*518b0*/  HMMA.16816.F32 R28, R8.reuse, R28, R36 ;  /* 0x0000001c081c723c */ /* 0x044fe60000001824 */
[----:B------:R-:W2:Y:S04]  /*518c0*/  LDL.LU.64 R38, [R1+0x5aa8] ;  /* 0x005aa80001267983 */ /* 0x000ea80000300a00 */
[----:B------:R-:W2:Y:S01]  /*518d0*/  LDL.LU.64 R36, [R1+0x5aa0] ;  /* 0x005aa00001247983 */ /* 0x000ea20000300a00 */
[----:B----4-:R-:W-:-:S15]  /*518e0*/  HMMA.16816.F32 R12, R8, R4, R12 ;  /* 0x00000004080c723c */ /* 0x010fde000000180c */
[----:B------:R0:W-:Y:S04]  /*518f0*/  STL.64 [R1+0xc0], R28 ;  /* 0x0000c01c01007387 */ /* 0x0001e80000100a00 */
[----:B------:R1:W-:Y:S04]  /*51900*/  STL.64 [R1+0xc8], R30 ;  /* 0x0000c81e01007387 */ /* 0x0003e80000100a00 */
[----:B0-----:R-:W4:Y:S04]  /*51910*/  LDL.LU.64 R28, [R1+0x530] ;  /* 0x00053000011c7983 */ /* 0x001f280000300a00 */
[----:B-1----:R-:W4:Y:S04]  /*51920*/  LDL.LU.64 R30, [R1+0x538] ;  /* 0x00053800011e7983 */ /* 0x002f280000300a00 */
[----:B------:R0:W-:Y:S04]  /*51930*/  STL.64 [R1+0xb0], R12 ;  /* 0x0000b00c01007387 */ /* 0x0001e80000100a00 */
[----:B------:R-:W-:Y:S04]  /*51940*/  STL.64 [R1+0xb8], R14 ;  /* 0x0000b80e01007387 */ /* 0x000fe80000100a00 */
[----:B0-----:R-:W3:Y:S02]  /*51950*/  LDL.LU.64 R12, [R1+0x5a98] ;  /* 0x005a9800010c7983 */ /* 0x001ee40000300a00 */
[----:B---3--:R-:W-:-:S15]  /*51960*/  HMMA.16816.F32 R20, R8, R12, R20 ;  /* 0x0000000c0814723c */ /* 0x008fde0000001814 */
[----:B------:R-:W-:-:S08]  /*51970*/  NOP ;  /* 0x0000000000007918 */ /* 0x000fd00000000000 */
[----:B------:R0:W-:Y:S04]  /*51980*/  STL.64 [R1+0xa0], R20 ;  /* 0x0000a01401007387 */ /* 0x0001e80000100a00 */
[----:B------:R1:W-:Y:S04]  /*51990*/  STL.64 [R1+0xa8], R22 ;  /* 0x0000a81601007387 */ /* 0x0003e80000100a00 */
[----:B0-----:R-:W1:Y:S01]  /*519a0*/  LDL.LU.64 R20, [R1+0x5a90] ;  /* 0x005a900001147983 */ /* 0x001e620000300a00 */
[----:B------:R-:W-:Y:S02]  /*519b0*/  IMAD.MOV.U32 R7, RZ, RZ, R12 ;  /* 0x000000ffff077224 */ /* 0x000fe400078e000c */
[----:B------:R-:W-:-:S02]  /*519c0*/  IMAD.MOV.U32 R6, RZ, RZ, R13 ;  /* 0x000000ffff067224 */ /* 0x000fc400078e000d */
[----:B------:R-:W3:Y:S04]  /*519d0*/  LDL.LU.64 R12, [R1+0x520] ;  /* 0x00052000010c7983 */ /* 0x000ee80000300a00 */
[----:B------:R-:W3:Y:S01]  /*519e0*/  LDL.LU.64 R14, [R1+0x528] ;  /* 0x00052800010e7983 */ /* 0x000ee20000300a00 */
[----:B-1----:R-:W-:Y:S03]  /*519f0*/  HMMA.16816.F32 R20, R8, R20, R56 ;  /* 0x000000140814723c */ /* 0x002fe60000001838 */
[----:B------:R-:W2:-:S15]  /*51a00*/  LDL.LU.64 R56, [R1+0x5a88] ;  /* 0x005a880001387983 */ /* 0x000e9e0000300a00 */
[----:B------:R-:W-:-:S05]  /*51a10*/  NOP ;  /* 0x0000000000007918 */ /* 0x000fca0000000000 */
[----:B------:R0:W-:Y:S04]  /*51a20*/  STL.64 [R1+0x410], R20 ;  /* 0x0004101401007387 */ /* 0x0001e80000100a00 */
[----:B------:R1:W-:Y:S04]  /*51a30*/  STL.64 [R1+0x418], R22 ;  /* 0x0004181601007387 */ /* 0x0003e80000100a00 */
[----:B0-----:R-:W3:Y:S04]  /*51a40*/  LDL.LU.64 R20, [R1+0x4f0] ;  /* 0x0004f00001147983 */ /* 0x001ee80000300a00 */
[----:B-1----:R-:W3:Y:S01]  /*51a50*/  LDL.LU.64 R22, [R1+0x4f8] ;  /* 0x0004f80001167983 */ /* 0x002ee20000300a00 */
[----:B--2---:R-:W-:Y:S03]  /*51a60*/  HMMA.16816.F32 R56, R8, R56, R32 ;  /* 0x000000380838723c */ /* 0x004fe60000001820 */
[----:B------:R-:W2:Y:S04]  /*51a70*/  LDL.LU.64 R34, [R1+0x5a80] ;  /* 0x005a800001227983 */ /* 0x000ea80000300a00 */
[----:B------:R-:W2:-:S15]  /*51a80*/  LDL.LU.64 R32, [R1+0x5a78] ;  /* 0x005a780001207983 */ /* 0x000e9e0000300a00 */
[----:B------:R-:W-:-:S01]  /*51a90*/  NOP ;  /* 0x0000000000007918 */ /* 0x000fc20000000000 */
[----:B------:R0:W-:Y:S04]  /*51aa0*/  STL.64 [R1+0x400], R56 ;  /* 0x0004003801007387 */ /* 0x0001e80000100a00 */
[----:B------:R-:W-:Y:S04]  /*51ab0*/  STL.64 [R1+0x408], R58 ;  /* 0x0004083a01007387 */ /* 0x000fe80000100a00 */
[----:B0-----:R-:W4:Y:S02]  /*51ac0*/  LDL.LU.64 R56, [R1+0x5a70] ;  /* 0x005a700001387983 */ /* 0x001f240000300a00 */
[----:B----4-:R-:W-:-:S15]  /*51ad0*/  HMMA.16816.F32 R52, R8, R56, R52 ;  /* 0x000000380834723c */ /* 0x010fde0000001834 */
[----:B------:R-:W-:-:S08]  /*51ae0*/  NOP ;  /* 0x0000000000007918 */ /* 0x000fd00000000000 */
[----:B------:R-:W-:Y:S04]  /*51af0*/  STL.64 [R1+0x3f0], R52 ;  /* 0x0003f03401007387 */ /* 0x000fe80000100a00 */
[----:B------:R0:W-:Y:S04]  /*51b00*/  STL.64 [R1+0x3f8], R54 ;  /* 0x0003f83601007387 */ /* 0x0001e80000100a00 */
[----:B0-----:R-:W4:Y:S04]  /*51b10*/  LDL.LU.64 R54, [R1+0x5a68] ;  /* 0x005a680001367983 */ /* 0x001f280000300a00 */
[----:B------:R-:W3:Y:S02]  /*51b20*/  LDL.LU.64 R52, [R1+0x5a60] ;  /* 0x005a600001347983 */ /* 0x000ee40000300a00 */
[----:B---3--:R-:W-:-:S15]  /*51b30*/  HMMA.16816.F32 R24, R8, R52, R24 ;  /* 0x000000340818723c */ /* 0x008fde0000001818 */
[----:B------:R-:W-:-:S08]  /*51b40*/  NOP ;  /* 0x0000000000007918 */ /* 0x000fd00000000000 */
[----:B------:R-:W-:Y:S04]  /*51b50*/  STL.64 [R1+0x3e0], R24 ;  /* 0x0003e01801007387 */ /* 0x000fe80000100a00 */
[----:B------:R0:W-:Y:S04]  /*51b60*/  STL.64 [R1+0x3e8], R26 ;  /* 0x0003e81a01007387 */ /* 0x0001e80000100a00 */
[----:B0-----:R-:W3:Y:S04]  /*51b70*/  LDL.LU.64 R26, [R1+0x5a58] ;  /* 0x005a5800011a7983 */ /* 0x001ee80000300a00 */
[----:B------:R-:W2:Y:S04]  /*51b80*/  LDL.LU.64 R24, [R1+0x5a50] ;  /* 0x005a500001187983 */ /* 0x000ea80000300a00 */
[----:B----4-:R-:W-:Y:S04]  /*51b90*/  STL.64 [R1+0x59f0], R54 ;  /* 0x0059f03601007387 */ /* 0x010fe80000100a00 */
[----:B------:R0:W-:Y:S04]  /*51ba0*/  STL.64 [R1+0x59e8], R52 ;  /* 0x0059e83401007387 */ /* 0x0001e80000100a00 */
[----:B0-----:R-:W4:Y:S04]  /*51bb0*/  LDL.LU.64 R52, [R1+0x500] ;  /* 0x0005000001347983 */ /* 0x001f280000300a00 */
[----:B------:R-:W4:Y:S01]  /*51bc0*/  LDL.LU.64 R54, [R1+0x508] ;  /* 0x0005080001367983 */ /* 0x000f220000300a00 */
[----:B--2---:R-:W-:-:S15]  /*51bd0*/  HMMA.16816.F32 R28, R8, R24, R28 ;  /* 0x00000018081c723c */ /* 0x004fde000000181c */
[----:B------:R-:W-:-:S08]  /*51be0*/  NOP ;  /* 0x0000000000007918 */ /* 0x000fd00000000000 */
[----:B------:R0:W-:Y:S04]  /*51bf0*/  STL.64 [R1+0x3d0], R28 ;  /* 0x0003d01c01007387 */ /* 0x0001e80000100a00 */
[----:B------:R-:W-:Y:S04]  /*51c00*/  STL.64 [R1+0x3d8], R30 ;  /* 0x0003d81e01007387 */ /* 0x000fe80000100a00 */
[----:B0-----:R-:W2:Y:S04]  /*51c10*/  LDL.LU.64 R28, [R1+0x5a48] ;  /* 0x005a4800011c7983 */ /* 0x001ea80000300a00 */
[----:B---3--:R-:W-:Y:S04]  /*51c20*/  STL.64 [R1+0x59e0], R26 ;  /* 0x0059e01a01007387 */ /* 0x008fe80000100a00 */
[----:B------:R0:W-:Y:S04]  /*51c30*/  STL.64 [R1+0x59d8], R24 ;  /* 0x0059d81801007387 */ /* 0x0001e80000100a00 */
[----:B0-----:R-:W3:Y:S04]  /*51c40*/  LDL.LU.64 R24, [R1+0x510] ;  /* 0x0005100001187983 */ /* 0x001ee80000300a00 */
[----:B------:R-:W3:Y:S01]  /*51c50*/  LDL.LU.64 R26, [R1+0x518] ;  /* 0x00051800011a7983 */ /* 0x000ee20000300a00 */
[C---:B------:R-:W-:Y:S06]  /*51c60*/  HMMA.16816.F32 R20, R8.reuse, R40, R20 ;  /* 0x000000280814723c */ /* 0x040fec0000001814 */
[C---:B--2---:R-:W-:Y:S06]  /*51c70*/  HMMA.16816.F32 R12, R8.reuse, R28, R12 ;  /* 0x0000001c080c723c */ /* 0x044fec000000180c */
[----:B---3--:R-:W-:-:S15]  /*51c80*/  HMMA.16816.F32 R24, R8, R32, R24 ;  /* 0x000000200818723c */ /* 0x008fde0000001818 */
[----:B------:R-:W-:-:S02]  /*51c90*/  NOP ;  /* 0x0000000000007918 */ /* 0x000fc40000000000 */
[----:B------:R-:W-:Y:S04]  /*51ca0*/  STL.64 [R1+0x3c0], R12 ;  /* 0x0003c00c01007387 */ /* 0x000fe80000100a00 */
[----:B------:R0:W-:Y:S04]  /*51cb0*/  STL.64 [R1+0x3c8], R14 ;  /* 0x0003c80e01007387 */ /* 0x0001e80000100a00 */
[----:B0-----:R-:W2:Y:S04]  /*51cc0*/  LDL.LU.64 R14, [R1+0x5a40] ;  /* 0x005a4000010e7983 */ /* 0x001ea80000300a00 */
[----:B------:R-:W2:Y:S04]  /*51cd0*/  LDL.LU.64 R12, [R1+0x5a38] ;  /* 0x005a3800010c7983 */ /* 0x000ea80000300a00 */
[----:B------:R-:W-:Y:S04]  /*51ce0*/  STL.64 [R1+0x5a08], R28 ;  /* 0x005a081c01007387 */ /* 0x000fe80000100a00 */
[----:B------:R-:W-:Y:S04]  /*51cf0*/  STL.64 [R1+0x5a00], R34 ;  /* 0x005a002201007387 */ /* 0x000fe80000100a00 */
[----:B------:R-:W-:Y:S04]  /*51d00*/  STL.64 [R1+0x59f8], R32 ;  /* 0x0059f82001007387 */ /* 0x000fe80000100a00 */
[----:B------:R-:W-:Y:S04]  /*51d10*/  STL.64 [R1+0x3b0], R24 ;  /* 0x0003b01801007387 */ /* 0x000fe80000100a00 */
[----:B------:R4:W-:Y:S02]  /*51d20*/  STL.64 [R1+0x3b8], R26 ;  /* 0x0003b81a01007387 */ /* 0x0009e40000100a00 */
[----:B----4-:R-:W-:Y:S02]  /*51d30*/  HMMA.16816.F32 R24, R8, R36, R52 ;  /* 0x000000240818723c */ /* 0x010fe40000001834 */
[----:B------:R-:W-:Y:S04]  /*51d40*/  STL.64 [R1+0x5a18], R38 ;  /* 0x005a182601007387 */ /* 0x000fe80000100a00 */
[----:B------:R-:W-:-:S15]  /*51d50*/  STL.64 [R1+0x5a10], R36 ;  /* 0x005a102401007387 */ /* 0x000fde0000100a00 */
[----:B------:R-:W-:-:S02]  /*51d60*/  NOP ;  /* 0x0000000000007918 */ /* 0x000fc40000000000 */
[----:B------:R0:W-:Y:S04]  /*51d70*/  STL.64 [R1+0x3a0], R24 ;  /* 0x0003a01801007387 */ /* 0x0001e80000100a00 */
[----:B------:R1:W-:Y:S04]  /*51d80*/  STL.64 [R1+0x3a8], R26 ;  /* 0x0003a81a01007387 */ /* 0x0003e80000100a00 */
[----:B0-----:R-:W2:Y:S04]  /*51d90*/  LDL.LU.64 R24, [R1+0xe10] ;  /* 0x000e100001187983 */ /* 0x001ea80000300a00 */
[----:B-1----:R-:W2:Y:S04]  /*51da0*/  LDL.LU.64 R26, [R1+0xe18] ;  /* 0x000e1800011a7983 */ /* 0x002ea80000300a00 */
[----:B------:R-:W3:Y:S04]  /*51db0*/  LDL.64 R52, [R1+0x80] ;  /* 0x0000800001347983 */ /* 0x000ee80000100a00 */
[----:B------:R-:W-:Y:S04]  /*51dc0*/  STL.64 [R1+0x5a28], R42 ;  /* 0x005a282a01007387 */ /* 0x000fe80000100a00 */
[----:B------:R0:W-:Y:S04]  /*51dd0*/  STL.64 [R1+0x5a20], R40 ;  /* 0x005a202801007387 */ /* 0x0001e80000100a00 */
[----:B------:R-:W4:Y:S04]  /*51de0*/  LDL.LU.64 R8, [R1+0xd90] ;  /* 0x000d900001087983 */ /* 0x000f280000300a00 */
[----:B------:R-:W4:Y:S04]  /*51df0*/  LDL.LU.64 R10, [R1+0xd98] ;  /* 0x000d9800010a7983 */ /* 0x000f280000300a00 */
[----:B0-----:R-:W3:Y:S04]  /*51e00*/  LDL.LU.64 R40, [R1+0xd20] ;  /* 0x000d200001287983 */ /* 0x001ee80000300a00 */
[----:B------:R-:W3:Y:S01]  /*51e10*/  LDL.LU.64 R42, [R1+0xd28] ;  /* 0x000d2800012a7983 */ /* 0x000ee20000300a00 */
[----:B------:R-:W0:Y:S01]  /*51e20*/  S2R R59, SR_TID.X ;  /* 0x00000000003b7919 */ /* 0x000e220000002100 */
[----:B------:R-:W-:-:S02]  /*51e30*/  IMAD.MOV.U32 R36, RZ, RZ, R7 ;  /* 0x000000ffff247224 */ /* 0x000fc400078e0007 */
[----:B------:R-:W-:Y:S01]  /*51e40*/  IMAD.MOV.U32 R37, RZ, RZ, R6 ;  /* 0x000000ffff257224 */ /* 0x000fe200078e0006 */
[----:B------:R-:W3:Y:S04]  /*51e50*/  LDL.LU.64 R28, [R1+0xca0] ;  /* 0x000ca000011c7983 */ /* 0x000ee80000300a00 */
[----:B------:R-:W3:Y:S04]  /*51e60*/  LDL.LU.64 R30, [R1+0xca8] ;  /* 0x000ca800011e7983 */ /* 0x000ee80000300a00 */
[----:B------:R-:W-:Y:S04]  /*51e70*/  STL.64 [R1+0x5a30], R36 ;  /* 0x005a302401007387 */ /* 0x000fe80000100a00 */
[----:B------:R-:W3:Y:S04]  /*51e80*/  LDL.64 R32, [R1+0x10] ;  /* 0x0000100001207983 */ /* 0x000ee80000100a00 */
[----:B------:R1:W-:Y:S04]  /*51e90*/  STL.64 [R1+0x54e8], R22 ;  /* 0x0054e81601007387 */ /* 0x0003e80000100a00 */
[----:B------:R1:W-:Y:S01]  /*51ea0*/  STL.64 [R1+0x54e0], R20 ;  /* 0x0054e01401007387 */ /* 0x0003e20000100a00 */
[----:B0-----:R-:W-:-:S03]  /*51eb0*/  LOP3.LUT R58, R59, 0x7, RZ, 0xc0, !PT ;  /* 0x000000073b3a7812 */ /* 0x001fc600078ec0ff */
[----:B-1----:R-:W3:Y:S01]  /*51ec0*/  LDL R22, [R1+0x98] ;  /* 0x0000980001167983 */ /* 0x002ee20000100800 */
[----:B------:R-:W-:-:S03]  /*51ed0*/  IMAD.MOV.U32 R20, RZ, RZ, R0 ;  /* 0x000000ffff147224 */ /* 0x000fc600078e0000 */
[----:B------:R-:W3:Y:S01]  /*51ee0*/  LDL R23, [R1+0x9c] ;  /* 0x00009c0001177983 */ /* 0x000ee20000100800 */
[----:B------:R-:W-:Y:S02]  /*51ef0*/  IMAD R58, R58, 0x110, RZ ;  /* 0x000001103a3a7824 */ /* 0x000fe400078e02ff */
[C---:B------:R-:W-:Y:S02]  /*51f00*/  IMAD.SHL.U32 R0, R59.reuse, 0x2, RZ ;  /* 0x000000023b007824 */ /* 0x040fe400078e00ff */
[----:B------:R-:W-:-:S03]  /*51f10*/  IMAD.SHL.U32 R59, R59, 0x80, RZ ;  /* 0x000000803b3b7824 */ /* 0x000fc600078e00ff */
[----:B------:R-:W-:-:S04]  /*51f20*/  LOP3.LUT R0, R58, 0x10, R0, 0x78, !PT ;  /* 0x000000103a007812 */ /* 0x000fc800078e7800 */
[----:B------:R-:W-:-:S04]  /*51f30*/  LOP3.LUT R0, R0, 0x800, R59, 0xf8, !PT ;  /* 0x0000080000007812 */ /* 0x000fc800078ef83b */
[----:B------:R-:W-:Y:S01]  /*51f40*/  LOP3.LUT R0, R0, 0x60, RZ, 0x3c, !PT ;  /* 0x0000006000007812 */ /* 0x000fe200078e3cff */
[C---:B--2---:R-:W-:Y:S01]  /*51f50*/  HMMA.16816.F32 R36, R12.reuse, R48, R24 ;  /* 0x000000300c24723c */ /* 0x044fe20000001818 */
[----:B------:R-:W2:Y:S05]  /*51f60*/  LDL.LU.64 R24, [R1+0xbe0] ;  /* 0x000be00001187983 */ /* 0x000eaa0000300a00 */
[----:B----4-:R-:W-:-:S15]  /*51f70*/  HMMA.16816.F32 R8, R12, R44, R8 ;  /* 0x0000002c0c08723c */ /* 0x010fde0000001808 */
[----:B------:R-:W-:-:S02]  /*51f80*/  NOP ;  /* 0x0000000000007918 */ /* 0x000fc40000000000 */
[----:B------:R-:W-:Y:S04]  /*51f90*/  STL.64 [R1+0x240], R36 ;  /* 0x0002402401007387 */ /* 0x000fe80000100a00 */
[----:B------:R-:W-:Y:S04]  /*51fa0*/  STL.64 [R1+0x248], R38 ;  /* 0x0002482601007387 */ /* 0x000fe80000100a00 */
[----:B------:R-:W2:Y:S04]  /*51fb0*/  LDL.LU.64 R26, [R1+0xbe8] ;  /* 0x000be800011a7983 */ /* 0x000ea80000300a00 */
[----:B------:R-:W-:Y:S04]  /*51fc0*/  STL.64 [R1+0x230], R8 ;  /* 0x0002300801007387 */ /* 0x000fe80000100a00 */
[----:B------:R-:W-:Y:S04]  /*51fd0*/  STL.64 [R1+0x238], R10 ;  /* 0x0002380a01007387 */ /* 0x000fe80000100a00 */
[----:B------:R-:W0:Y:S01]  /*51fe0*/  LDSM.16.MT88.4 R8, [R0+UR4] ;  /* 0x000000040008783b */ /* 0x000e220008004200 */
[----:B---3--:R-:W-:Y:S03]  /*51ff0*/  HMMA.16816.F32 R40, R12, R16, R40 ;  /* 0x000000100c28723c */ /* 0x008fe60000001828 */
[----:B0-----:R-:W-:Y:S04]  /*52000*/  STL.64 [R1+0x5918], R10 ;  /* 0x0059180a01007387 */ /* 0x001fe80000100a00 */
[----:B------:R0:W-:Y:S04]  /*52010*/  STL.64 [R1+0x5910], R8 ;  /* 0x0059100801007387 */ /* 0x0001e80000100a00 */
[----:B------:R-:W3:-:S12]  /*52020*/  LDL.LU.64 R36, [R1+0xb60] ;  /* 0x000b600001247983 */ /* 0x000ed80000300a00 */
[----:B------:R1:W-:Y:S04]  /*52030*/  STL.64 [R1+0x5a0], R40 ;  /* 0x0005a02801007387 */ /* 0x0003e80000100a00 */
[----:B------:R4:W-:Y:S04]  /*52040*/  STL.64 [R1+0x5a8], R42 ;  /* 0x0005a82a01007387 */ /* 0x0009e80000100a00 */
[----:B------:R-:W3:Y:S01]  /*52050*/  LDL.LU.64 R38, [R1+0xb68] ;  /* 0x000b680001267983 */ /* 0x000ee20000300a00 */
[----:B------:R-:W-:-:S07]  /*52060*/  IMAD.MOV.U32 R21, RZ, RZ, R2 ;  /* 0x000000ffff157224 */ /* 0x000fce00078e0002 */
[----:B0-----:R-:W-:Y:S01]  /*52070*/  HMMA.16816.F32 R8, R12, R20, R28 ;  /* 0x000000140c08723c */ /* 0x001fe2000000181c */
[----:B------:R-:W-:Y:S02]  /*52080*/  IMAD.MOV.U32 R58, RZ, RZ, R52 ;  /* 0x000000ffff3a7224 */ /* 0x000fe400078e0034 */
[----:B------:R-:W-:-:S15]  /*52090*/  IMAD.MOV.U32 R2, RZ, RZ, R53 ;  /* 0x000000ffff027224 */ /* 0x000fde00078e0035 */
[----:B------:R-:W-:-:S05]  /*520a0*/  NOP ;  /* 0x0000000000007918 */ /* 0x000fca0000000000 */
[----:B------:R0:W-:Y:S04]  /*520b0*/  STL.64 [R1+0x590], R8 ;  /* 0x0005900801007387 */ /* 0x0001e80000100a00 */
[----:B------:R0:W-:Y:S04]  /*520c0*/  STL.64 [R1+0x598], R10 ;  /* 0x0005980a01007387 */ /* 0x0001e80000100a00 */
[----:B-1----:R-:W3:Y:S04]  /*520d0*/  LDL.LU.64 R40, [R1+0xae0] ;  /* 0x000ae00001287983 */ /* 0x002ee80000300a00 */
[----:B----4-:R-:W4:Y:S04]  /*520e0*/  LDL.LU.64 R42, [R1+0xae8] ;  /* 0x000ae800012a7983 */ /* 0x010f280000300a00 */
[----:B0-----:R-:W4:Y:S04]  /*520f0*/  LDL.LU.64 R8, [R1+0xa70] ;  /* 0x000a700001087983 */ /* 0x001f280000300a00 */
[----:B------:R-:W4:Y:S04]  /*52100*/  LDL.LU.64 R10, [R1+0xa78] ;  /* 0x000a7800010a7983 */ /* 0x000f280000300a00 */
[----:B------:R-:W4:Y:S04]  /*52110*/  LDL.LU.64 R28, [R1+0x9f0] ;  /* 0x0009f000011c7983 */ /* 0x000f280000300a00 */
[----:B------:R-:W4:Y:S04]  /*52120*/  LDL.LU.64 R30, [R1+0x9f8] ;  /* 0x0009f800011e7983 */ /* 0x000f280000300a00 */
[----:B------:R-:W-:Y:S04]  /*52130*/  STL.64 [R1+0x59c0], R22 ;  /* 0x0059c01601007387 */ /* 0x000fe80000100a00 */
[----:B------:R0:W-:Y:S04]  /*52140*/  STL.64 [R1+0x59b8], R20 ;  /* 0x0059b81401007387 */ /* 0x0001e80000100a00 */
[----:B0-----:R-:W4:Y:S01]  /*52150*/  LDL.64 R20, [R1+0x50] ;  /* 0x0000500001147983 */ /* 0x001f220000100a00 */
[----:B--2---:R-:W-:-:S15]  /*52160*/  HMMA.16816.F32 R24, R12, R52, R24 ;  /* 0x000000340c18723c */ /* 0x004fde0000001818 */
[----:B------:R-:W-:-:S08]  /*52170*/  NOP ;  /* 0x0000000000007918 */ /* 0x000fd00000000000 */
[----:B------:R0:W-:Y:S04]  /*52180*/  STL.64 [R1+0x580], R24 ;  /* 0x0005801801007387 */ /* 0x0001e80000100a00 */
[----:B------:R1:W-:Y:S04]  /*52190*/  STL.64 [R1+0x588], R26 ;  /* 0x0005881a01007387 */ /* 0x0003e80000100a00 */
[----:B------:R-:W2:Y:S04]  /*521a0*/  LDL.LU.64 R52, [R1+0x980] ;  /* 0x0009800001347983 */ /* 0x000ea80000300a00 */
[----:B------:R-:W2:Y:S04]  /*521b0*/  LDL.LU.64 R54, [R1+0x988] ;  /* 0x0009880001367983 */ /* 0x000ea80000300a00 */
[----:B0-----:R-:W2:Y:S04]  /*521c0*/  LDL.LU.64 R24, [R1+0x920] ;  /* 0x0009200001187983 */ /* 0x001ea80000300a00 */
[----:B-1----:R-:W2:Y:S01]  /*521d0*/  LDL.LU.64 R26, [R1+0x928] ;  /* 0x00092800011a7983 */ /* 0x002ea20000300a00 */
[----:B---3--:R-:W-:Y:S03]  /*521e0*/  HMMA.16816.F32 R4, R12, R4, R36 ;  /* 0x000000040c04723c */ /* 0x008fe60000001824 */
[----:B------:R-:W3:-:S15]  /*521f0*/  LDL.LU.64 R36, [R1+0x5a30] ;  /* 0x005a300001247983 */ /* 0x000ede0000300a00 */
[----:B------:R-:W-:-:S05]  /*52200*/  NOP ;  /* 0x0000000000007918 */ /* 0x000fca0000000000 */
[----:B------:R0:W-:Y:S04]  /*52210*/  STL.64 [R1+0x570], R4 ;  /* 0x0005700401007387 */ /* 0x0001e80000100a00 */
[----:B------:R1:W-:Y:S04]  /*52220*/  STL.64 [R1+0x578], R6 ;  /* 0x0005780601007387 */ /* 0x0003e80000100a00 */
[----:B0-----:R-:W3:Y:S04]  /*52230*/  LDL.LU.64 R4, [R1+0x8d0] ;  /* 0x0008d00001047983 */ /* 0x001ee80000300a00 */
[----:B-1----:R-:W3:Y:S01]  /*52240*/  LDL.LU.64 R6, [R1+0x8d8] ;  /* 0x0008d80001067983 */ /* 0x002ee20000300a00 */
[C---:B----4-:R-:W-:Y:S06]  /*52250*/  HMMA.16816.F32 R28, R12.reuse, R32, R28 ;  /* 0x000000200c1c723c */ /* 0x050fec000000181c */
[C---:B------:R-:W-:Y:S06]  /*52260*/  HMMA.16816.F32 R8, R12.reuse, R20, R8 ;  /* 0x000000140c08723c */ /* 0x040fec0000001808 */
[C---:B--2---:R-:W-:Y:S06]  /*52270*/  HMMA.16816.F32 R52, R12.reuse, R56, R52 ;  /* 0x000000380c34723c */ /* 0x044fec0000001834 */
[----:B---3--:R-:W-:Y:S01]  /*52280*/  HMMA.16816.F32 R36, R12, R36, R40 ;  /* 0x000000240c24723c */ /* 0x008fe20000001828 */
[----:B------:R-:W2:Y:S04]  /*52290*/  LDL.LU.64 R42, [R1+0x5a28] ;  /* 0x005a2800012a7983 */ /* 0x000ea80000300a00 */
[----:B------:R-:W3:-:S15]  /*522a0*/  LDL.LU.64 R40, [R1+0x5a20] ;  /* 0x005a200001287983 */ /* 0x000ede0000300a00 */
[----:B------:R-:W-:-:S03]  /*522b0*/  NOP ;  /* 0x0000000000007918 */ /* 0x000fc60000000000 */
[----:B------:R-:W-:Y:S04]  /*522c0*/  STL.64 [R1+0x560], R36 ;  /* 0x0005602401007387 */ /* 0x000fe80000100a00 */
[----:B------:R0:W-:Y:S04]  /*522d0*/  STL.64 [R1+0x568], R38 ;  /* 0x0005682601007387 */ /* 0x0001e80000100a00 */
[----:B0-----:R-:W4:Y:S04]  /*522e0*/  LDL.LU.64 R38, [R1+0x5a18] ;  /* 0x005a180001267983 */ /* 0x001f280000300a00 */
[----:B------:R-:W2:Y:S04]  /*522f0*/  LDL.LU.64 R36, [R1+0x5a10] ;  /* 0x005a100001247983 */ /* 0x000ea80000300a00 */
[----:B------:R0:W-:Y:S04]  /*52300*/  STL.64 [R1+0x550], R8 ;  /* 0x0005500801007387 */ /* 0x0001e80000100a00 */
[----:B------:R-:W-:Y:S01]  /*52310*/  STL.64 [R1+0x558], R10 ;  /* 0x0005580a01007387 */ /* 0x000fe20000100a00 */
[----:B0-----:R-:W-:-:S02]  /*52320*/  IMAD.MOV.U32 R9, RZ, RZ, R20 ;  /* 0x000000ffff097224 */ /* 0x001fc400078e0014 */
[----:B------:R-:W-:Y:S02]  /*52330*/  IMAD.MOV.U32 R8, RZ, RZ, R21 ;  /* 0x000000ffff087224 */ /* 0x000fe400078e0015 */
[----:B------:R-:W3:Y:S04]  /*52340*/  LDL.LU.64 R20, [R1+0x770] ;  /* 0x0007700001147983 */ /* 0x000ee80000300a00 */
[----:B------:R-:W3:Y:S04]  /*52350*/  LDL.LU.64 R22, [R1+0x778] ;  /* 0x0007780001167983 */ /* 0x000ee80000300a00 */
[----:B------:R0:W-:Y:S04]  /*52360*/  STL.64 [R1+0x540], R28 ;  /* 0x0005401c01007387 */ /* 0x0001e80000100a00 */
[----:B------:R1:W-:Y:S04]  /*52370*/  STL.64 [R1+0x548], R30 ;  /* 0x0005481e01007387 */ /* 0x0003e80000100a00 */
[----:B0-----:R-:W4:Y:S01]  /*52380*/  LDL.LU.64 R28, [R1+0x5a08] ;  /* 0x005a0800011c7983 */ /* 0x001f220000300a00 */
[----:B-1----:R-:W-:-:S03]  /*52390*/  IMAD.MOV.U32 R30, RZ, RZ, R32 ;  /* 0x000000ffff1e7224 */ /* 0x002fc600078e0020 */
[----:B------:R-:W2:Y:S01]  /*523a0*/  LDL.LU.64 R34, [R1+0x5a00] ;  /* 0x005a000001227983 */ /* 0x000ea20000300a00 */
[----:B------:R-:W-:-:S03]  /*523b0*/  IMAD.MOV.U32 R31, RZ, RZ, R33 ;  /* 0x000000ffff1f7224 */ /* 0x000fc600078e0021 */
[----:B------:R-:W3:Y:S04]  /*523c0*/  LDL.LU.64 R32, [R1+0x59f8] ;  /* 0x0059f80001207983 */ /* 0x000ee80000300a00 */
[----:B------:R-:W-:Y:S04]  /*523d0*/  STL.64 [R1+0x530], R52 ;  /* 0x0005303401007387 */ /* 0x000fe80000100a00 */
[----:B------:R0:W-:Y:S04]  /*523e0*/  STL.64 [R1+0x538], R54 ;  /* 0x0005383601007387 */ /* 0x0001e80000100a00 */
[----:B0-----:R-:W4:Y:S04]  /*523f0*/  LDL.LU.64 R54, [R1+0x59f0] ;  /* 0x0059f00001367983 */ /* 0x001f280000300a00 */
[----:B------:R-:W2:Y:S04]  /*52400*/  LDL.LU.64 R52, [R1+0x59e8] ;  /* 0x0059e80001347983 */ /* 0x000ea80000300a00 */
[----:B------:R-:W-:Y:S01]  /*52410*/  STL.64 [R1+0x5940], R56 ;  /* 0x0059403801007387 */ /* 0x000fe20000100a00 */
[----:B--2---:R-:W-:-:S15]  /*52420*/  HMMA.16816.F32 R24, R12, R52, R24 ;  /* 0x000000340c18723c */ /* 0x004fde0000001818 */
[----:B------:R-:W-:-:S08]  /*52430*/  NOP ;  /* 0x0000000000007918 */ /* 0x000fd00000000000 */
[----:B------:R-:W-:Y:S04]  /*52440*/  STL.64 [R1+0x520], R24 ;  /* 0x0005201801007387 */ /* 0x000fe80000100a00 */
[----:B------:R0:W-:Y:S04]  /*52450*/  STL.64 [R1+0x528], R26 ;  /* 0x0005281a01007387 */ /* 0x0001e80000100a00 */
[----:B0-----:R-:W2:Y:S04]  /*52460*/  LDL.LU.64 R26, [R1+0x59e0] ;  /* 0x0059e000011a7983 */ /* 0x001ea80000300a00 */
[----:B------:R-:W2:Y:S04]  /*52470*/  LDL.LU.64 R24, [R1+0x59d8] ;  /* 0x0059d80001187983 */ /* 0x000ea80000300a00 */
[----:B----4-:R-:W-:Y:S04]  /*52480*/  STL.64 [R1+0x5950], R54 ;  /* 0x0059503601007387 */ /* 0x010fe80000100a00 */
[----:B------:R0:W-:Y:S04]  /*52490*/  STL.64 [R1+0x5948], R52 ;  /* 0x0059483401007387 */ /* 0x0001e80000100a00 */
[----:B0-----:R-:W4:Y:S04]  /*524a0*/  LDL.LU.64 R52, [R1+0x8b0] ;  /* 0x0008b00001347983 */ /* 0x001f280000300a00 */
[----:B------:R-:W4:Y:S01]  /*524b0*/  LDL.LU.64 R54, [R1+0x8b8] ;  /* 0x0008b80001367983 */ /* 0x000f220000300a00 */
[C---:B---3--:R-:W-:Y:S06]  /*524c0*/  HMMA.16816.F32 R20, R12.reuse, R32, R20 ;  /* 0x000000200c14723c */ /* 0x048fec0000001814 */
[----:B--2---:R-:W-:-:S15]  /*524d0*/  HMMA.16816.F32 R4, R12, R24, R4 ;  /* 0x000000180c04723c */ /* 0x004fde0000001804 */
[----:B------:R-:W-:-:S08]  /*524e0*/  NOP ;  /* 0x0000000000007918 */ /* 0x000fd00000000000 */
[----:B------:R-:W-:Y:S04]  /*524f0*/  STL.64 [R1+0x510], R4 ;  /* 0x0005100401007387 */ /* 0x000fe80000100a00 */
[----:B------:R0:W-:Y:S04]  /*52500*/  STL.64 [R1+0x518], R6 ;  /* 0x0005180601007387 */ /* 0x0001e80000100a00 */
[----:B0-----:R-:W2:Y:S04]  /*52510*/  LDL.LU.64 R6, [R1+0x59d0] ;  /* 0x0059d00001067983 */ /* 0x001ea80000300a00 */
[----:B------:R-:W2:Y:S04]  /*52520*/  LDL.LU.64 R4, [R1+0x59c8] ;  /* 0x0059c80001047983 */ /* 0x000ea80000300a00 */
[----:B------:R-:W-:Y:S04]  /*52530*/  STL.64 [R1+0x5960], R26 ;  /* 0x0059601a01007387 */ /* 0x000fe80000100a00 */
[----:B------:R4:W-:Y:S02]  /*52540*/  STL.64 [R1+0x5958], R24 ;  /* 0x0059581801007387 */ /* 0x0009e40000100a00 */
[----:B----4-:R-:W-:Y:S02]  /*52550*/  HMMA.16816.F32 R24, R12, R28, R52 ;  /* 0x0000001c0c18723c */ /* 0x010fe40000001834 */
[----:B------:R-:W-:Y:S04]  /*52560*/  STL.64 [R1+0x5978], R30 ;  /* 0x0059781e01007387 */ /* 0x000fe80000100a00 */
[----:B------:R0:W-:Y:S01]  /*52570*/  STL.64 [R1+0x5970], R28 ;  /* 0x0059701c01007387 */ /* 0x0001e20000100a00 */
[----:B------:R-:W-:-:S02]  /*52580*/  IMAD.MOV.U32 R52, RZ, RZ, R9 ;  /* 0x000000ffff347224 */ /* 0x000fc400078e0009 */
[----:B------:R-:W-:-:S14]  /*52590*/  IMAD.MOV.U32 R53, RZ, RZ, R8 ;  /* 0x000000ffff357224 */ /* 0x000fdc00078e0008 */
[----:B------:R1:W-:Y:S04]  /*525a0*/  STL.64 [R1+0x500], R24 ;  /* 0x0005001801007387 */ /* 0x0003e80000100a00 */
[----:B------:R3:W-:Y:S04]  /*525b0*/  STL.64 [R1+0x508], R26 ;  /* 0x0005081a01007387 */ /* 0x0007e80000100a00 */
[----:B0-----:R-:W4:Y:S04]  /*525c0*/  LDL.LU.64 R28, [R1+0x760] ;  /* 0x00076000011c7983 */ /* 0x001f280000300a00 */
[----:B------:R-:W4:Y:S04]  /*525d0*/  LDL.LU.64 R30, [R1+0x768] ;  /* 0x00076800011e7983 */ /* 0x000f280000300a00 */
[----:B------:R0:W-:Y:S04]  /*525e0*/  STL.64 [R1+0x770], R20 ;  /* 0x0007701401007387 */ /* 0x0001e80000100a00 */
[----:B------:R0:W-:Y:S04]  /*525f0*/  STL.64 [R1+0x778], R22 ;  /* 0x0007781601007387 */ /* 0x0001e80000100a00 */
[----:B-1----:R-:W2:Y:S04]  /*52600*/  LDL.LU.64 R24, [R1+0x790] ;  /* 0x0007900001187983 */ /* 0x002ea80000300a00 */
[----:B---3--:R-:W2:Y:S04]  /*52610*/  LDL.LU.64 R26, [R1+0x798] ;  /* 0x00079800011a7983 */ /* 0x008ea80000300a00 */
[----:B0-----:R-:W3:Y:S04]  /*52620*/  LDL.LU.64 R20, [R1+0xdd0] ;  /* 0x000dd00001147983 */ /* 0x001ee80000300a00 */
[----:B------:R-:W3:Y:S04]  /*52630*/  LDL.LU.64 R22, [R1+0xdd8] ;  /* 0x000dd80001167983 */ /* 0x000ee80000300a00 */
[----:B------:R-:W3:Y:S04]  /*52640*/  LDL.LU.64 R8, [R1+0xd50] ;  /* 0x000d500001087983 */ /* 0x000ee80000300a00 */
[----:B------:R-:W3:Y:S04]  /*52650*/  LDL.LU.64 R10, [R1+0xd58] ;  /* 0x000d5800010a7983 */ /* 0x000ee80000300a00 */
[----:B------:R0:W-:Y:S04]  /*52660*/  STL.64 [R1+0x5980], R52 ;  /* 0x0059803401007387 */ /* 0x0001e80000100a00 */
[----:B0-----:R-:W3:Y:S01]  /*52670*/  LDL.64 R52, [R1+0x70] ;  /* 0x0000700001347983 */ /* 0x001ee20000100a00 */
[C---:B----4-:R-:W-:Y:S06]  /*52680*/  HMMA.16816.F32 R28, R12.reuse, R36, R28 ;  /* 0x000000240c1c723c */ /* 0x050fec000000181c */
[----:B--2---:R-:W-:Y:S01]  /*52690*/  HMMA.16816.F32 R12, R12, R40, R24 ;  /* 0x000000280c0c723c */ /* 0x004fe20000001818 */
[----:B---3--:R0:W-:Y:S02]  /*526a0*/  STL.64 [R1+0x5998], R52 ;  /* 0x0059983401007387 */ /* 0x0081e40000100a00 */
[----:B0-----:R-:W-:-:S02]  /*526b0*/  IMAD.MOV.U32 R52, RZ, RZ, R58 ;  /* 0x000000ffff347224 */ /* 0x001fc400078e003a */
[----:B------:R-:W-:-:S05]  /*526c0*/  IMAD.MOV.U32 R53, RZ, RZ, R2 ;  /* 0x000000ffff357224 */ /* 0x000fca00078e0002 */
[----:B------:R-:W-:Y:S04]  /*526d0*/  STL.64 [R1+0x59b0], R52 ;  /* 0x0059b03401007387 */ /* 0x000fe80000100a00 */
        /* <DEDUP_REMOVED lines=9> */
[----:B------:R0:W-:Y:S02]  /*52770*/  STL.64 [R1+0x4f8], R14 ;  /* 0x0004f80e01007387 */ /* 0x0001e40000100a00 */
[----:B0-----:R-:W-:Y:S02]  /*52780*/  HMMA.16816.F32 R12, R4, R48, R20 ;  /* 0x00000030040c723c */ /* 0x001fe40000001814 */
[----:B------:R-:W-:Y:S04]  /*52790*/  STL.64 [R1+0x59a8], R50 ;  /* 0x0059a83201007387 */ /* 0x000fe80000100a00 */
[----:B------:R0:W-:-:S15]  /*527a0*/  STL.64 [R1+0x59a0], R48 ;  /* 0x0059a03001007387 */ /* 0x0001de0000100a00 */
[----:B------:R-:W-:-:S02]  /*527b0*/  NOP ;  /* 0x0000000000007918 */ /* 0x000fc40000000000 */
[----:B------:R-:W-:Y:S04]  /*527c0*/  STL.64 [R1+0x390], R12 ;  /* 0x0003900c01007387 */ /* 0x000fe80000100a00 */
[----:B------:R-:W-:Y:S04]  /*527d0*/  STL.64 [R1+0x398], R14 ;  /* 0x0003980e01007387 */ /* 0x000fe80000100a00 */
[----:B------:R-:W2:Y:S04]  /*527e0*/  LDL.LU.64 R20, [R1+0xcf0] ;  /* 0x000cf00001147983 */ /* 0x000ea80000300a00 */
[----:B------:R-:W2:Y:S01]  /*527f0*/  LDL.LU.64 R22, [R1+0xcf8] ;  /* 0x000cf80001167983 */ /* 0x000ea20000300a00 */
[----:B------:R-:W-:Y:S03]  /*52800*/  HMMA.16816.F32 R8, R4, R44, R8 ;  /* 0x0000002c0408723c */ /* 0x000fe60000001808 */
[----:B------:R-:W1:-:S15]  /*52810*/  LDSM.16.MT88.4 R12, [R0+UR4+0x80] ;  /* 0x00008004000c783b */ /* 0x000e5e0008004200 */
[----:B------:R-:W-:-:S05]  /*52820*/  NOP ;  /* 0x0000000000007918 */ /* 0x000fca0000000000 */
[----:B------:R3:W-:Y:S04]  /*52830*/  STL.64 [R1+0x380], R8 ;  /* 0x0003800801007387 */ /* 0x0007e80000100a00 */
[----:B------:R4:W-:Y:S04]  /*52840*/  STL.64 [R1+0x388], R10 ;  /* 0x0003880a01007387 */ /* 0x0009e80000100a00 */
[----:B------:R-:W2:Y:S04]  /*52850*/  LDL.LU.64 R52, [R1+0xc60] ;  /* 0x000c600001347983 */ /* 0x000ea80000300a00 */
[----:B------:R-:W2:Y:S04]  /*52860*/  LDL.LU.64 R54, [R1+0xc68] ;  /* 0x000c680001367983 */ /* 0x000ea80000300a00 */
[----:B0-----:R-:W2:Y:S04]  /*52870*/  LDL.LU.64 R48, [R1+0xba0] ;  /* 0x000ba00001307983 */ /* 0x001ea80000300a00 */
[----:B------:R-:W2:Y:S04]  /*52880*/  LDL.LU.64 R50, [R1+0xba8] ;  /* 0x000ba80001327983 */ /* 0x000ea80000300a00 */
        /* <DEDUP_REMOVED lines=12> */
[----:B---3--:R-:W3:Y:S04]  /*52950*/  LDL.LU.64 R8, [R1+0x890] ;  /* 0x0008900001087983 */ /* 0x008ee80000300a00 */
[----:B----4-:R-:W3:Y:S04]  /*52960*/  LDL.LU.64 R10, [R1+0x898] ;  /* 0x00089800010a7983 */ /* 0x010ee80000300a00 */
[----:B-1----:R-:W-:Y:S04]  /*52970*/  STL.64 [R1+0x5898], R14 ;  /* 0x0058980e01007387 */ /* 0x002fe80000100a00 */
[----:B------:R0:W-:Y:S04]  /*52980*/  STL.64 [R1+0x5890], R12 ;  /* 0x0058900c01007387 */ /* 0x0001e80000100a00 */
[----:B0-----:R-:W4:Y:S01]  /*52990*/  LDL.LU.64 R12, [R1+0x60] ;  /* 0x00006000010c7983 */ /* 0x001f220000300a00 */
[----:B--2---:R-:W-:-:S15]  /*529a0*/  HMMA.16816.F32 R20, R4, R16, R20 ;  /* 0x000000100414723c */ /* 0x004fde0000001814 */
[----:B------:R-:W-:-:S08]  /*529b0*/  NOP ;  /* 0x0000000000007918 */ /* 0x000fd00000000000 */
[----:B------:R-:W-:Y:S04]  /*529c0*/  STL.64 [R1+0x370], R20 ;  /* 0x0003701401007387 */ /* 0x000fe80000100a00 */
[----:B------:R0:W-:Y:S04]  /*529d0*/  STL.64 [R1+0x378], R22 ;  /* 0x0003781601007387 */ /* 0x0001e80000100a00 */
[----:B0-----:R-:W2:Y:S04]  /*529e0*/  LDL.LU.64 R22, [R1+0x59c0] ;  /* 0x0059c00001167983 */ /* 0x001ea80000300a00 */
[----:B------:R-:W3:Y:S02]  /*529f0*/  LDL.LU.64 R20, [R1+0x59b8] ;  /* 0x0059b80001147983 */ /* 0x000ee40000300a00 */
[----:B---3--:R-:W-:-:S15]  /*52a00*/  HMMA.16816.F32 R52, R4, R20, R52 ;  /* 0x000000140434723c */ /* 0x008fde0000001834 */
[----:B------:R-:W-:-:S08]  /*52a10*/  NOP ;  /* 0x0000000000007918 */ /* 0x000fd00000000000 */
[----:B------:R0:W-:Y:S04]  /*52a20*/  STL.64 [R1+0x360], R52 ;  /* 0x0003603401007387 */ /* 0x0001e80000100a00 */
[----:B------:R1:W-:Y:S04]  /*52a30*/  STL.64 [R1+0x368], R54 ;  /* 0x0003683601007387 */ /* 0x0003e80000100a00 */
[----:B0-----:R-:W1:Y:S02]  /*52a40*/  LDL.LU.64 R52, [R1+0x59b0] ;  /* 0x0059b00001347983 */ /* 0x001e640000300a00 */
[----:B-1----:R-:W-:Y:S02]  /*52a50*/  HMMA.16816.F32 R52, R4, R52, R48 ;  /* 0x000000340434723c */ /* 0x002fe40000001830 */
[----:B------:R-:W3:Y:S04]  /*52a60*/  LDL.LU.64 R50, [R1+0x59a8] ;  /* 0x0059a80001327983 */ /* 0x000ee80000300a00 */
[----:B------:R-:W2:-:S15]  /*52a70*/  LDL.LU.64 R48, [R1+0x59a0] ;  /* 0x0059a00001307983 */ /* 0x000e9e0000300a00 */
[----:B------:R-:W-:-:S02]  /*52a80*/  NOP ;  /* 0x0000000000007918 */ /* 0x000fc40000000000 */
[----:B------:R0:W-:Y:S04]  /*52a90*/  STL.64 [R1+0x350], R52 ;  /* 0x0003503401007387 */ /* 0x0001e80000100a00 */
[----:B------:R-:W-:Y:S04]  /*52aa0*/  STL.64 [R1+0x358], R54 ;  /* 0x0003583601007387 */ /* 0x000fe80000100a00 */
[----:B0-----:R-:W3:Y:S01]  /*52ab0*/  LDL.LU.64 R52, [R1+0x5998] ;  /* 0x0059980001347983 */ /* 0x001ee20000300a00 */
[C---:B----4-:R-:W-:Y:S06]  /*52ac0*/  HMMA.16816.F32 R28, R4.reuse, R12, R28 ;  /* 0x0000000c041c723c */ /* 0x050fec000000181c */
[----:B---3--:R-:W-:Y:S06]  /*52ad0*/  HMMA.16816.F32 R40, R4, R52, R40 ;  /* 0x000000340428723c */ /* 0x008fec0000001828 */
[----:B------:R-:W-:-:S02]  /*52ae0*/  IMAD.MOV.U32 R2, RZ, RZ, R52 ;  /* 0x000000ffff027224 */ /* 0x000fc400078e0034 */
[----:B------:R-:W-:-:S15]  /*52af0*/  IMAD.MOV.U32 R0, RZ, RZ, R53 ;  /* 0x000000ffff007224 */ /* 0x000fde00078e0035 */
[----:B------:R-:W-:Y:S04]  /*52b00*/  STL.64 [R1+0x340], R40 ;  /* 0x0003402801007387 */ /* 0x000fe80000100a00 */
[----:B------:R0:W-:Y:S04]  /*52b10*/  STL.64 [R1+0x348], R42 ;  /* 0x0003482a01007387 */ /* 0x0001e80000100a00 */
[----:B0-----:R-:W3:Y:S04]  /*52b20*/  LDL.LU.64 R42, [R1+0x5990] ;  /* 0x00599000012a7983 */ /* 0x001ee80000300a00 */
[----:B------:R-:W4:Y:S04]  /*52b30*/  LDL.LU.64 R40, [R1+0x5988] ;  /* 0x0059880001287983 */ /* 0x000f280000300a00 */
[----:B------:R-:W2:Y:S04]  /*52b40*/  LDL.LU.64 R52, [R1+0x5980] ;  /* 0x0059800001347983 */ /* 0x000ea80000300a00 */
[----:B------:R-:W-:Y:S04]  /*52b50*/  STL.64 [R1+0x330], R28 ;  /* 0x0003301c01007387 */ /* 0x000fe80000100a00 */
[----:B------:R0:W-:Y:S04]  /*52b60*/  STL.64 [R1+0x338], R30 ;  /* 0x0003381e01007387 */ /* 0x0001e80000100a00 */
[----:B0-----:R-:W3:Y:S04]  /*52b70*/  LDL.LU.64 R30, [R1+0x5978] ;  /* 0x00597800011e7983 */ /* 0x001ee80000300a00 */
[----:B------:R-:W4:Y:S04]  /*52b80*/  LDL.LU.64 R28, [R1+0x5970] ;  /* 0x00597000011c7983 */ /* 0x000f280000300a00 */
[----:B------:R3:W-:Y:S01]  /*52b90*/  STL.64 [R1+0x5900], R12 ;  /* 0x0059000c01007387 */ /* 0x0007e20000100a00 */
[----:B--2---:R-:W-:Y:S01]  /*52ba0*/  HMMA.16816.F32 R52, R4, R52, R24 ;  /* 0x000000340434723c */ /* 0x004fe20000001818 */
[----:B---3--:R-:W-:-:S02]  /*52bb0*/  IMAD.MOV.U32 R12, RZ, RZ, R30 ;  /* 0x000000ffff0c7224 */ /* 0x008fc400078e001e */
[----:B------:R-:W2:Y:S01]  /*52bc0*/  LDL.LU R30, [R1+0x596c] ;  /* 0x00596c00011e7983 */ /* 0x000ea20000300800 */
[----:B------:R-:W-:-:S03]  /*52bd0*/  IMAD.MOV.U32 R13, RZ, RZ, R31 ;  /* 0x000000ffff0d7224 */ /* 0x000fc600078e001f */
[----:B------:R-:W2:Y:S04]  /*52be0*/  LDL.LU R31, [R1+0x5968] ;  /* 0x00596800011f7983 */ /* 0x000ea80000300800 */
[----:B------:R-:W3:Y:S04]  /*52bf0*/  LDL.LU.64 R26, [R1+0x5960] ;  /* 0x00596000011a7983 */ /* 0x000ee80000300a00 */
[----:B------:R-:W4:Y:S01]  /*52c00*/  LDL.LU.64 R24, [R1+0x5958] ;  /* 0x0059580001187983 */ /* 0x000f220000300a00 */
[C---:B------:R-:W-:Y:S07]  /*52c10*/  HMMA.16816.F32 R12, R4.reuse, R12, R56 ;  /* 0x0000000c040c723c */ /* 0x040fee0000001838 */
[----:B------:R-:W-:Y:S04]  /*52c20*/  STL.64 [R1+0x320], R52 ;  /* 0x0003203401007387 */ /* 0x000fe80000100a00 */
[----:B------:R0:W-:Y:S04]  /*52c30*/  STL.64 [R1+0x328], R54 ;  /* 0x0003283601007387 */ /* 0x0001e80000100a00 */
[----:B0-----:R-:W2:Y:S04]  /*52c40*/  LDL.LU.64 R54, [R1+0x5950] ;  /* 0x0059500001367983 */ /* 0x001ea80000300a00 */
[----:B------:R-:W3:Y:S04]  /*52c50*/  LDL.LU.64 R52, [R1+0x5948] ;  /* 0x0059480001347983 */ /* 0x000ee80000300a00 */
[----:B------:R-:W2:Y:S04]  /*52c60*/  LDL.LU.64 R56, [R1+0x5940] ;  /* 0x0059400001387983 */ /* 0x000ea80000300a00 */
[----:B------:R-:W-:Y:S04]  /*52c70*/  STL.64 [R1+0x310], R12 ;  /* 0x0003100c01007387 */ /* 0x000fe80000100a00 */
[----:B------:R3:W-:Y:S01]  /*52c80*/  STL.64 [R1+0x318], R14 ;  /* 0x0003180e01007387 */ /* 0x0007e20000100a00 */
[C---:B----4-:R-:W-:Y:S06]  /*52c90*/  HMMA.16816.F32 R8, R4.reuse, R24, R8 ;  /* 0x000000180408723c */ /* 0x050fec0000001808 */
[C---:B---3--:R-:W-:Y:S06]  /*52ca0*/  HMMA.16816.F32 R12, R4.reuse, R52, R32 ;  /* 0x00000034040c723c */ /* 0x048fec0000001820 */
[----:B--2---:R-:W-:Y:S01]  /*52cb0*/  HMMA.16816.F32 R36, R4, R56, R36 ;  /* 0x000000380424723c */ /* 0x004fe20000001824 */
[----:B------:R-:W-:-:S15]  /*52cc0*/  STL.64 [R1+0x58b8], R54 ;  /* 0x0058b83601007387 */ /* 0x000fde0000100a00 */
[----:B------:R-:W-:-:S07]  /*52cd0*/  NOP ;  /* 0x0000000000007918 */ /* 0x000fce0000000000 */
[----:B------:R0:W-:Y:S04]  /*52ce0*/  STL.64 [R1+0x300], R36 ;  /* 0x0003002401007387 */ /* 0x0001e80000100a00 */
[----:B------:R1:W-:Y:S04]  /*52cf0*/  STL.64 [R1+0x308], R38 ;  /* 0x0003082601007387 */ /* 0x0003e80000100a00 */
[----:B------:R-:W-:Y:S04]  /*52d00*/  STL.64 [R1+0x58b0], R52 ;  /* 0x0058b03401007387 */ /* 0x000fe80000100a00 */
[----:B------:R-:W-:Y:S04]  /*52d10*/  STL.64 [R1+0x2f0], R12 ;  /* 0x0002f00c01007387 */ /* 0x000fe80000100a00 */
[----:B------:R-:W-:Y:S04]  /*52d20*/  STL.64 [R1+0x2f8], R14 ;  /* 0x0002f80e01007387 */ /* 0x000fe80000100a00 */
[----:B------:R-:W2:Y:S04]  /*52d30*/  LDL.LU.64 R32, [R1+0x860] ;  /* 0x0008600001207983 */ /* 0x000ea80000300a00 */
[----:B------:R-:W2:Y:S04]  /*52d40*/  LDL.LU.64 R34, [R1+0x868] ;  /* 0x0008680001227983 */ /* 0x000ea80000300a00 */
[----:B------:R3:W-:Y:S04]  /*52d50*/  STL.64 [R1+0x2e0], R8 ;  /* 0x0002e00801007387 */ /* 0x0007e80000100a00 */
[----:B------:R4:W-:Y:S04]  /*52d60*/  STL.64 [R1+0x2e8], R10 ;  /* 0x0002e80a01007387 */ /* 0x0009e80000100a00 */
[----:B0-----:R-:W2:Y:S04]  /*52d70*/  LDL.LU.64 R36, [R1+0x7d0] ;  /* 0x0007d00001247983 */ /* 0x001ea80000300a00 */
[----:B-1----:R-:W2:Y:S04]  /*52d80*/  LDL.LU.64 R38, [R1+0x7d8] ;  /* 0x0007d80001267983 */ /* 0x002ea80000300a00 */
[----:B---3--:R-:W3:Y:S04]  /*52d90*/  LDL.LU.64 R8, [R1+0x750] ;  /* 0x0007500001087983 */ /* 0x008ee80000300a00 */
[----:B----4-:R-:W3:Y:S04]  /*52da0*/  LDL.LU.64 R10, [R1+0x758] ;  /* 0x00075800010a7983 */ /* 0x010ee80000300a00 */
[----:B------:R-:W4:Y:S04]  /*52db0*/  LDL.LU.64 R56, [R1+0xcd0] ;  /* 0x000cd00001387983 */ /* 0x000f280000300a00 */
[----:B------:R-:W4:Y:S04]  /*52dc0*/  LDL.LU.64 R58, [R1+0xcd8] ;  /* 0x000cd800013a7983 */ /* 0x000f280000300a00 */
[----:B------:R-:W2:Y:S04]  /*52dd0*/  LDL.LU.64 R52, [R1] ;  /* 0x0000000001347983 */ /* 0x000ea80000300a00 */
[----:B--2---:R0:W-:Y:S04]  /*52de0*/  STL.64 [R1+0x58d0], R52 ;  /* 0x0058d03401007387 */ /* 0x0041e80000100a00 */
[----:B0-----:R-:W2:Y:S01]  /*52df0*/  LDL.LU.64 R52, [R1+0x10] ;  /* 0x0000100001347983 */ /* 0x001ea20000300a00 */
[C---:B------:R-:W-:Y:S03]  /*52e00*/  HMMA.16816.F32 R32, R4.reuse, R28, R32 ;  /* 0x0000001c0420723c */ /* 0x040fe60000001820 */
[----:B--2---:R0:W-:Y:S04]  /*52e10*/  STL.64 [R1+0x58e8], R52 ;  /* 0x0058e83401007387 */ /* 0x0041e80000100a00 */
[----:B0-----:R-:W2:Y:S04]  /*52e20*/  LDL.LU.64 R52, [R1+0x50] ;  /* 0x0000500001347983 */ /* 0x001ea80000300a00 */
[----:B--2---:R0:W-:Y:S04]  /*52e30*/  STL.64 [R1+0x5908], R52 ;  /* 0x0059083401007387 */ /* 0x0041e80000100a00 */
[----:B0-----:R-:W2:Y:S04]  /*52e40*/  LDL.LU.64 R52, [R1+0xd70] ;  /* 0x000d700001347983 */ /* 0x001ea80000300a00 */
[----:B------:R-:W2:Y:S04]  /*52e50*/  LDL.LU.64 R54, [R1+0xd78] ;  /* 0x000d780001367983 */ /* 0x000ea80000300a00 */
[----:B------:R-:W-:Y:S04]  /*52e60*/  STL.64 [R1+0x58a8], R26 ;  /* 0x0058a81a01007387 */ /* 0x000fe80000100a00 */
[----:B------:R0:W-:Y:S04]  /*52e70*/  STL.64 [R1+0x58a0], R24 ;  /* 0x0058a01801007387 */ /* 0x0001e80000100a00 */
[----:B0-----:R-:W4:Y:S04]  /*52e80*/  LDL.LU.64 R24, [R1+0x80] ;  /* 0x0000800001187983 */ /* 0x001f280000300a00 */
[----:B------:R-:W-:Y:S04]  /*52e90*/  STL.64 [R1+0x2d0], R32 ;  /* 0x0002d02001007387 */ /* 0x000fe80000100a00 */
[----:B------:R0:W-:Y:S04]  /*52ea0*/  STL.64 [R1+0x2d8], R34 ;  /* 0x0002d82201007387 */ /* 0x0001e80000100a00 */
[----:B0-----:R-:W3:Y:S04]  /*52eb0*/  LDL.LU.64 R34, [R1+0x5938] ;  /* 0x0059380001227983 */ /* 0x001ee80000300a00 */
[----:B------:R-:W2:Y:S04]  /*52ec0*/  LDL.LU.64 R32, [R1+0x5930] ;  /* 0x0059300001207983 */ /* 0x000ea80000300a00 */
[----:B------:R-:W-:Y:S04]  /*52ed0*/  STL.64 [R1+0x58c8], R30 ;  /* 0x0058c81e01007387 */ /* 0x000fe80000100a00 */
[----:B------:R0:W-:Y:S04]  /*52ee0*/  STL.64 [R1+0x58c0], R28 ;  /* 0x0058c01c01007387 */ /* 0x0001e80000100a00 */
[----:B0-----:R-:W4:Y:S04]  /*52ef0*/  LDL.LU.64 R28, [R1+0x7a0] ;  /* 0x0007a000011c7983 */ /* 0x001f280000300a00 */
[----:B------:R-:W4:Y:S01]  /*52f00*/  LDL.LU.64 R30, [R1+0x7a8] ;  /* 0x0007a800011e7983 */ /* 0x000f220000300a00 */
[----:B--2---:R-:W-:-:S15]  /*52f10*/  HMMA.16816.F32 R36, R4, R32, R36 ;  /* 0x000000200424723c */ /* 0x004fde0000001824 */
[----:B------:R-:W-:-:S08]  /*52f20*/  NOP ;  /* 0x0000000000007918 */ /* 0x000fd00000000000 */
[----:B------:R-:W-:Y:S04]  /*52f30*/  STL.64 [R1+0x2c0], R36 ;  /* 0x0002c02401007387 */ /* 0x000fe80000100a00 */
[----:B------:R0:W-:Y:S04]  /*52f40*/  STL.64 [R1+0x2c8], R38 ;  /* 0x0002c82601007387 */ /* 0x0001e80000100a00 */
[----:B0-----:R-:W2:Y:S04]  /*52f50*/  LDL.LU.64 R38, [R1+0x5928] ;  /* 0x0059280001267983 */ /* 0x001ea80000300a00 */
[----:B------:R-:W4:Y:S04]  /*52f60*/  LDL.LU.64 R36, [R1+0x5920] ;  /* 0x0059200001247983 */ /* 0x000f280000300a00 */
[----:B---3--:R-:W-:Y:S04]  /*52f70*/  STL.64 [R1+0x58e0], R34 ;  /* 0x0058e02201007387 */ /* 0x008fe80000100a00 */
[----:B------:R0:W-:Y:S04]  /*52f80*/  STL.64 [R1+0x58d8], R32 ;  /* 0x0058d82001007387 */ /* 0x0001e80000100a00 */
[----:B0-----:R-:W3:Y:S04]  /*52f90*/  LDL.LU.64 R32, [R1+0xc80] ;  /* 0x000c800001207983 */ /* 0x001ee80000300a00 */
[----:B------:R-:W3:Y:S01]  /*52fa0*/  LDL.LU.64 R34, [R1+0xc88] ;  /* 0x000c880001227983 */ /* 0x000ee20000300a00 */
[C---:B----4-:R-:W-:Y:S06]  /*52fb0*/  HMMA.16816.F32 R28, R4.reuse, R36, R28 ;  /* 0x00000024041c723c */ /* 0x050fec000000181c */
[----:B------:R-:W-:-:S15]  /*52fc0*/  HMMA.16816.F32 R4, R4, R40, R8 ;  /* 0x000000280404723c */ /* 0x000fde0000001808 */
[----:B------:R-:W-:-:S02]  /*52fd0*/  NOP ;  /* 0x0000000000007918 */ /* 0x000fc40000000000 */
[----:B------:R0:W-:Y:S04]  /*52fe0*/  STL.64 [R1+0x2b0], R28 ;  /* 0x0002b01c01007387 */ /* 0x0001e80000100a00 */
[----:B------:R1:W-:Y:S04]  /*52ff0*/  STL.64 [R1+0x2b8], R30 ;  /* 0x0002b81e01007387 */ /* 0x0003e80000100a00 */
[----:B0-----:R-:W4:Y:S04]  /*53000*/  LDL.LU.64 R28, [R1+0xbc0] ;  /* 0x000bc000011c7983 */ /* 0x001f280000300a00 */
[----:B-1----:R-:W4:Y:S04]  /*53010*/  LDL.LU.64 R30, [R1+0xbc8] ;  /* 0x000bc800011e7983 */ /* 0x002f280000300a00 */
[----:B--2---:R-:W-:Y:S04]  /*53020*/  STL.64 [R1+0x58f8], R38 ;  /* 0x0058f82601007387 */ /* 0x004fe80000100a00 */
[----:B------:R0:W-:Y:S04]  /*53030*/  STL.64 [R1+0x58f0], R36 ;  /* 0x0058f02401007387 */ /* 0x0001e80000100a00 */
[----:B0-----:R-:W2:Y:S04]  /*53040*/  LDL.LU.64 R36, [R1+0xdf0] ;  /* 0x000df00001247983 */ /* 0x001ea80000300a00 */
[----:B------:R-:W2:Y:S04]  /*53050*/  LDL.LU.64 R38, [R1+0xdf8] ;  /* 0x000df80001267983 */ /* 0x000ea80000300a00 */
[----:B------:R-:W2:Y:S04]  /*53060*/  LDL.LU.64 R10, [R1+0x5918] ;  /* 0x00591800010a7983 */ /* 0x000ea80000300a00 */
[----:B------:R-:W2:Y:S04]  /*53070*/  LDL.LU.64 R8, [R1+0x5910] ;  /* 0x0059100001087983 */ /* 0x000ea80000300a00 */
[----:B------:R-:W-:Y:S04]  /*53080*/  STL.64 [R1+0x40], R4 ;  /* 0x0000400401007387 */ /* 0x000fe80000100a00 */
[----:B------:R2:W-:Y:S02]  /*53090*/  STL.64 [R1+0x48], R6 ;  /* 0x0000480601007387 */ /* 0x0005e40000100a00 */
[C---:B--2---:R-:W-:Y:S06]  /*530a0*/  HMMA.16816.F32 R4, R8.reuse, R48, R36 ;  /* 0x000000300804723c */ /* 0x044fec0000001824 */
[----:B------:R-:W-:-:S15]  /*530b0*/  HMMA.16816.F32 R36, R8, R44, R52 ;  /* 0x0000002c0824723c */ /* 0x000fde0000001834 */
[----:B------:R-:W-:-:S02]  /*530c0*/  NOP ;  /* 0x0000000000007918 */ /* 0x000fc40000000000 */
[----:B------:R-:W-:Y:S04]  /*530d0*/  STL.64 [R1+0x220], R4 ;  /* 0x0002200401007387 */ /* 0x000fe80000100a00 */
[----:B------:R0:W-:Y:S04]  /*530e0*/  STL.64 [R1+0x228], R6 ;  /* 0x0002280601007387 */ /* 0x0001e80000100a00 */
[----:B------:R-:W2:Y:S04]  /*530f0*/  LDL.LU.64 R52, [R1+0xb40] ;  /* 0x000b400001347983 */ /* 0x000ea80000300a00 */
[----:B------:R1:W-:Y:S04]  /*53100*/  STL.64 [R1+0x210], R36 ;  /* 0x0002102401007387 */ /* 0x0003e80000100a00 */
[----:B------:R4:W-:Y:S04]  /*53110*/  STL.64 [R1+0x218], R38 ;  /* 0x0002182601007387 */ /* 0x0009e80000100a00 */
[----:B------:R-:W2:Y:S01]  /*53120*/  LDL.LU.64 R54, [R1+0xb48] ;  /* 0x000b480001367983 */ /* 0x000ea20000300a00 */
[----:B0-----:R-:W-:-:S15]  /*53130*/  HMMA.16816.F32 R4, R8, R16, R56 ;  /* 0x000000100804723c */ /* 0x001fde0000001838 */
[----:B------:R-:W-:-:S08]  /*53140*/  NOP ;  /* 0x0000000000007918 */ /* 0x000fd00000000000 */
[----:B------:R-:W-:Y:S04]  /*53150*/  STL.64 [R1+0x200], R4 ;  /* 0x0002000401007387 */ /* 0x000fe80000100a00 */
[----:B------:R-:W-:Y:S04]  /*53160*/  STL.64 [R1+0x208], R6 ;  /* 0x0002080601007387 */ /* 0x000fe80000100a00 */
[----:B------:R-:W0:Y:S01]  /*53170*/  LDSM.16.MT88.4 R4, [R61+UR4+0x1000] ;  /* 0x001000043d04783b */ /* 0x000e220008004200 */
[----:B---3--:R-:W-:Y:S01]  /*53180*/  HMMA.16816.F32 R56, R8, R20, R32 ;  /* 0x000000140838723c */ /* 0x008fe20000001820 */
[----:B------:R-:W-:-:S02]  /*53190*/  IMAD.MOV.U32 R12, RZ, RZ, R2 ;  /* 0x000000ffff0c7224 */ /* 0x000fc400078e0002 */
[----:B------:R-:W-:Y:S01]  /*531a0*/  IMAD.MOV.U32 R13, RZ, RZ, R0 ;  /* 0x000000ffff0d7224 */ /* 0x000fe200078e0000 */
[----:B-1----:R-:W3:Y:S02]  /*531b0*/  LDL.LU.64 R36, [R1+0xa40] ;  /* 0x000a400001247983 */ /* 0x002ee40000300a00 */
[----:B----4-:R-:W-:Y:S02]  /*531c0*/  HMMA.16816.F32 R28, R8, R24, R28 ;  /* 0x00000018081c723c */ /* 0x010fe4000000181c */
[----:B------:R-:W3:Y:S04]  /*531d0*/  LDL.LU.64 R38, [R1+0xa48] ;  /* 0x000a480001267983 */ /* 0x000ee80000300a00 */
[----:B0-----:R-:W-:Y:S04]  /*531e0*/  STL.64 [R1+0x57c8], R6 ;  /* 0x0057c80601007387 */ /* 0x001fe80000100a00 */
[----:B------:R0:W-:Y:S04]  /*531f0*/  STL.64 [R1+0x57c0], R4 ;  /* 0x0057c00401007387 */ /* 0x0001e80000100a00 */
[----:B0-----:R-:W4:Y:S04]  /*53200*/  LDL.LU.64 R4, [R1+0xac0] ;  /* 0x000ac00001047983 */ /* 0x001f280000300a00 */
[----:B------:R-:W4:Y:S04]  /*53210*/  LDL.LU.64 R6, [R1+0xac8] ;  /* 0x000ac80001067983 */ /* 0x000f280000300a00 */
[----:B------:R-:W4:Y:S04]  /*53220*/  LDL.LU.64 R32, [R1+0x9d0] ;  /* 0x0009d00001207983 */ /* 0x000f280000300a00 */
[----:B------:R-:W4:Y:S04]  /*53230*/  LDL.LU.64 R34, [R1+0x9d8] ;  /* 0x0009d80001227983 */ /* 0x000f280000300a00 */
[----:B------:R0:W-:Y:S04]  /*53240*/  STL.64 [R1+0x1f0], R56 ;  /* 0x0001f03801007387 */ /* 0x0001e80000100a00 */
[----:B------:R-:W-:Y:S04]  /*53250*/  STL.64 [R1+0x1f8], R58 ;  /* 0x0001f83a01007387 */ /* 0x000fe80000100a00 */
[----:B------:R1:W-:Y:S04]  /*53260*/  STL.64 [R1+0x1e0], R28 ;  /* 0x0001e01c01007387 */ /* 0x0003e80000100a00 */
[----:B------:R1:W-:Y:S01]  /*53270*/  STL.64 [R1+0x1e8], R30 ;  /* 0x0001e81e01007387 */ /* 0x0003e20000100a00 */
[----:B0-----:R-:W-:-:S02]  /*53280*/  IMAD.MOV.U32 R57, RZ, RZ, R24 ;  /* 0x000000ffff397224 */ /* 0x001fc400078e0018 */
[----:B------:R-:W-:Y:S01]  /*53290*/  IMAD.MOV.U32 R56, RZ, RZ, R25 ;  /* 0x000000ffff387224 */ /* 0x000fe200078e0019 */
[----:B-1----:R-:W4:Y:S04]  /*532a0*/  LDL.LU.64 R28, [R1+0x970] ;  /* 0x00097000011c7983 */ /* 0x002f280000300a00 */
[----:B------:R-:W4:Y:S04]  /*532b0*/  LDL.LU.64 R30, [R1+0x978] ;  /* 0x00097800011e7983 */ /* 0x000f280000300a00 */
[----:B------:R-:W4:Y:S04]  /*532c0*/  LDL.LU.64 R24, [R1+0x910] ;  /* 0x0009100001187983 */ /* 0x000f280000300a00 */
[----:B------:R-:W4:Y:S01]  /*532d0*/  LDL.LU.64 R26, [R1+0x918] ;  /* 0x00091800011a7983 */ /* 0x000f220000300a00 */
[----:B--2---:R-:W-:Y:S03]  /*532e0*/  HMMA.16816.F32 R12, R8, R12, R52 ;  /* 0x0000000c080c723c */ /* 0x004fe60000001834 */
[----:B------:R-:W3:-:S15]  /*532f0*/  LDL.LU.64 R52, [R1+0x5908] ;  /* 0x0059080001347983 */ /* 0x000ede0000300a00 */
[----:B------:R-:W-:-:S05]  /*53300*/  NOP ;  /* 0x0000000000007918 */ /* 0x000fca0000000000 */
[----:B------:R0:W-:Y:S04]  /*53310*/  STL.64 [R1+0x1d0], R12 ;  /* 0x0001d00c01007387 */ /* 0x0001e80000100a00 */
[----:B------:R-:W-:Y:S04]  /*53320*/  STL.64 [R1+0x1d8], R14 ;  /* 0x0001d80e01007387 */ /* 0x000fe80000100a00 */
[----:B0-----:R-:W4:Y:S01]  /*53330*/  LDL.LU.64 R12, [R1+0x5900] ;  /* 0x00590000010c7983 */ /* 0x001f220000300a00 */
[C---:B---3--:R-:W-:Y:S06]  /*53340*/  HMMA.16816.F32 R36, R8.reuse, R52, R36 ;  /* 0x000000340824723c */ /* 0x048fec0000001824 */
[----:B----4-:R-:W-:-:S15]  /*53350*/  HMMA.16816.F32 R4, R8, R12, R4 ;  /* 0x0000000c0804723c */ /* 0x010fde0000001804 */
[----:B------:R-:W-:-:S08]  /*53360*/  NOP ;  /* 0x0000000000007918 */ /* 0x000fd00000000000 */
[----:B------:R0:W-:Y:S04]  /*53370*/  STL.64 [R1+0x1c0], R4 ;  /* 0x0001c00401007387 */ /* 0x0001e80000100a00 */
[----:B------:R1:W-:Y:S01]  /*53380*/  STL.64 [R1+0x1c8], R6 ;  /* 0x0001c80601007387 */ /* 0x0003e20000100a00 */
[----:B0-----:R-:W-:Y:S02]  /*53390*/  IMAD.MOV.U32 R5, RZ, RZ, R12 ;  /* 0x000000ffff057224 */ /* 0x001fe400078e000c */
[----:B------:R-:W-:Y:S02]  /*533a0*/  IMAD.MOV.U32 R4, RZ, RZ, R13 ;  /* 0x000000ffff047224 */ /* 0x000fe400078e000d */
[----:B------:R-:W2:Y:S04]  /*533b0*/  LDL.LU.64 R12, [R1+0x8a0] ;  /* 0x0008a000010c7983 */ /* 0x000ea80000300a00 */
[----:B------:R-:W2:Y:S01]  /*533c0*/  LDL.LU.64 R14, [R1+0x8a8] ;  /* 0x0008a800010e7983 */ /* 0x000ea20000300a00 */
[----:B-1----:R-:W-:-:S03]  /*533d0*/  IMAD.MOV.U32 R7, RZ, RZ, R52 ;  /* 0x000000ffff077224 */ /* 0x002fc600078e0034 */
[----:B------:R-:W-:Y:S01]  /*533e0*/  STL.64 [R1+0x1b0], R36 ;  /* 0x0001b02401007387 */ /* 0x000fe20000100a00 */
[----:B------:R-:W-:-:S03]  /*533f0*/  IMAD.MOV.U32 R6, RZ, RZ, R53 ;  /* 0x000000ffff067224 */ /* 0x000fc600078e0035 */
[----:B------:R0:W-:Y:S04]  /*53400*/  STL.64 [R1+0x1b8], R38 ;  /* 0x0001b82601007387 */ /* 0x0001e80000100a00 */
[----:B0-----:R-:W3:Y:S04]  /*53410*/  LDL.LU.64 R38, [R1+0x58f8] ;  /* 0x0058f80001267983 */ /* 0x001ee80000300a00 */
[----:B------:R-:W4:Y:S04]  /*53420*/  LDL.LU.64 R36, [R1+0x58f0] ;  /* 0x0058f00001247983 */ /* 0x000f280000300a00 */
[----:B------:R-:W2:Y:S02]  /*53430*/  LDL.LU.64 R52, [R1+0x58e8] ;  /* 0x0058e80001347983 */ /* 0x000ea40000300a00 */
[----:B--2---:R-:W-:Y:S06]  /*53440*/  HMMA.16816.F32 R32, R8, R52, R32 ;  /* 0x000000340820723c */ /* 0x004fec0000001820 */
[----:B------:R-:W-:-:S02]  /*53450*/  IMAD.MOV.U32 R59, RZ, RZ, R52 ;  /* 0x000000ffff3b7224 */ /* 0x000fc400078e0034 */
[----:B------:R-:W-:-:S15]  /*53460*/  IMAD.MOV.U32 R58, RZ, RZ, R53 ;  /* 0x000000ffff3a7224 */ /* 0x000fde00078e0035 */
[----:B------:R-:W-:Y:S04]  /*53470*/  STL.64 [R1+0x1a0], R32 ;  /* 0x0001a02001007387 */ /* 0x000fe80000100a00 */
[----:B------:R0:W-:Y:S04]  /*53480*/  STL.64 [R1+0x1a8], R34 ;  /* 0x0001a82201007387 */ /* 0x0001e80000100a00 */
[----:B0-----:R-:W2:Y:S04]  /*53490*/  LDL.LU.64 R34, [R1+0x58e0] ;  /* 0x0058e00001227983 */ /* 0x001ea80000300a00 */
[----:B------:R-:W3:Y:S04]  /*534a0*/  LDL.LU.64 R32, [R1+0x58d8] ;  /* 0x0058d80001207983 */ /* 0x000ee80000300a00 */
[----:B------:R-:W4:Y:S02]  /*534b0*/  LDL.LU.64 R52, [R1+0x58d0] ;  /* 0x0058d00001347983 */ /* 0x000f240000300a00 */
[----:B----4-:R-:W-:Y:S06]  /*534c0*/  HMMA.16816.F32 R28, R8, R52, R28 ;  /* 0x00000034081c723c */ /* 0x010fec000000181c */
[----:B------:R-:W-:-:S02]  /*534d0*/  IMAD.MOV.U32 R0, RZ, RZ, R52 ;  /* 0x000000ffff007224 */ /* 0x000fc400078e0034 */
[----:B------:R-:W-:-:S15]  /*534e0*/  IMAD.MOV.U32 R2, RZ, RZ, R53 ;  /* 0x000000ffff027224 */ /* 0x000fde00078e0035 */
[----:B------:R-:W-:Y:S04]  /*534f0*/  STL.64 [R1+0x190], R28 ;  /* 0x0001901c01007387 */ /* 0x000fe80000100a00 */
[----:B------:R0:W-:Y:S04]  /*53500*/  STL.64 [R1+0x198], R30 ;  /* 0x0001981e01007387 */ /* 0x0001e80000100a00 */
[----:B0-----:R-:W4:Y:S04]  /*53510*/  LDL.LU.64 R30, [R1+0x58c8] ;  /* 0x0058c800011e7983 */ /* 0x001f280000300a00 */
[----:B------:R-:W2:Y:S04]  /*53520*/  LDL.LU.64 R28, [R1+0x58c0] ;  /* 0x0058c000011c7983 */ /* 0x000ea80000300a00 */
[----:B------:R-:W3:Y:S04]  /*53530*/  LDL.LU.64 R54, [R1+0x58b8] ;  /* 0x0058b80001367983 */ /* 0x000ee80000300a00 */
[----:B------:R-:W4:Y:S02]  /*53540*/  LDL.LU.64 R52, [R1+0x58b0] ;  /* 0x0058b00001347983 */ /* 0x000f240000300a00 */
[----:B----4-:R-:W-:-:S15]  /*53550*/  HMMA.16816.F32 R24, R8, R52, R24 ;  /* 0x000000340818723c */ /* 0x010fde0000001818 */
[----:B------:R-:W-:-:S08]  /*53560*/  NOP ;  /* 0x0000000000007918 */ /* 0x000fd00000000000 */
[----:B------:R-:W-:Y:S04]  /*53570*/  STL.64 [R1+0x180], R24 ;  /* 0x0001801801007387 */ /* 0x000fe80000100a00 */
[----:B------:R0:W-:Y:S04]  /*53580*/  STL.64 [R1+0x188], R26 ;  /* 0x0001881a01007387 */ /* 0x0001e80000100a00 */
[----:B0-----:R-:W4:Y:S04]  /*53590*/  LDL.LU.64 R26, [R1+0x58a8] ;  /* 0x0058a800011a7983 */ /* 0x001f280000300a00 */
[----:B------:R-:W2:Y:S04]  /*535a0*/  LDL.LU.64 R24, [R1+0x58a0] ;  /* 0x0058a00001187983 */ /* 0x000ea80000300a00 */
[----:B---3--:R-:W-:Y:S04]  /*535b0*/  STL.64 [R1+0x5808], R54 ;  /* 0x0058083601007387 */ /* 0x008fe80000100a00 */
[----:B------:R0:W-:Y:S04]  /*535c0*/  STL.64 [R1+0x5800], R52 ;  /* 0x0058003401007387 */ /* 0x0001e80000100a00 */
[----:B0-----:R-:W3:Y:S04]  /*535d0*/  LDL.LU.64 R52, [R1+0x7e0] ;  /* 0x0007e00001347983 */ /* 0x001ee80000300a00 */
[----:B------:R-:W3:Y:S01]  /*535e0*/  LDL.LU.64 R54, [R1+0x7e8] ;  /* 0x0007e80001367983 */ /* 0x000ee20000300a00 */
        /* <DEDUP_REMOVED lines=9> */
[----:B------:R-:W4:Y:S04]  /*53680*/  LDL.LU.64 R26, [R1+0x878] ;  /* 0x00087800011a7983 */ /* 0x000f280000300a00 */
[----:B------:R-:W-:Y:S04]  /*53690*/  STL.64 [R1+0x5818], R30 ;  /* 0x0058181e01007387 */ /* 0x000fe80000100a00 */
[----:B------:R-:W-:Y:S01]  /*536a0*/  STL.64 [R1+0x5810], R28 ;  /* 0x0058101c01007387 */ /* 0x000fe20000100a00 */
[----:B----4-:R-:W-:-:S15]  /*536b0*/  HMMA.16816.F32 R24, R8, R28, R24 ;  /* 0x0000001c0818723c */ /* 0x010fde0000001818 */
[----:B------:R-:W-:-:S08]  /*536c0*/  NOP ;  /* 0x0000000000007918 */ /* 0x000fd00000000000 */
[----:B------:R-:W-:Y:S04]  /*536d0*/  STL.64 [R1+0x160], R24 ;  /* 0x0001601801007387 */ /* 0x000fe80000100a00 */
[----:B------:R3:W-:Y:S02]  /*536e0*/  STL.64 [R1+0x168], R26 ;  /* 0x0001681a01007387 */ /* 0x0007e40000100a00 */
[----:B---3--:R-:W-:Y:S01]  /*536f0*/  HMMA.16816.F32 R24, R8, R32, R52 ;  /* 0x000000200818723c */ /* 0x008fe20000001834 */
[----:B------:R-:W-:Y:S02]  /*53700*/  IMAD.MOV.U32 R28, RZ, RZ, R59 ;  /* 0x000000ffff1c7224 */ /* 0x000fe400078e003b */
[----:B------:R-:W-:-:S05]  /*53710*/  IMAD.MOV.U32 R29, RZ, RZ, R58 ;  /* 0x000000ffff1d7224 */ /* 0x000fca00078e003a */
[----:B------:R0:W-:Y:S02]  /*53720*/  STL.64 [R1+0x5830], R28 ;  /* 0x0058301c01007387 */ /* 0x0001e40000100a00 */
[----:B0-----:R-:W-:Y:S02]  /*53730*/  IMAD.MOV.U32 R28, RZ, RZ, R7 ;  /* 0x000000ffff1c7224 */ /* 0x001fe400078e0007 */
[----:B------:R-:W-:-:S11]  /*53740*/  IMAD.MOV.U32 R29, RZ, RZ, R6 ;  /* 0x000000ffff1d7224 */ /* 0x000fd600078e0006 */
[----:B------:R0:W-:Y:S04]  /*53750*/  STL.64 [R1+0x150], R24 ;  /* 0x0001501801007387 */ /* 0x0001e80000100a00 */
[----:B------:R1:W-:Y:S04]  /*53760*/  STL.64 [R1+0x158], R26 ;  /* 0x0001581a01007387 */ /* 0x0003e80000100a00 */
[----:B------:R-:W2:Y:S04]  /*53770*/  LDL.LU.64 R52, [R1+0xdb0] ;  /* 0x000db00001347983 */ /* 0x000ea80000300a00 */
[----:B------:R-:W2:Y:S04]  /*53780*/  LDL.LU.64 R54, [R1+0xdb8] ;  /* 0x000db80001367983 */ /* 0x000ea80000300a00 */
[----:B0-----:R-:W3:Y:S04]  /*53790*/  LDL.LU.64 R24, [R1+0xce0] ;  /* 0x000ce00001187983 */ /* 0x001ee80000300a00 */
[----:B-1----:R-:W3:Y:S04]  /*537a0*/  LDL.LU.64 R26, [R1+0xce8] ;  /* 0x000ce800011a7983 */ /* 0x002ee80000300a00 */
[----:B------:R0:W-:Y:S04]  /*537b0*/  STL.64 [R1+0x5848], R28 ;  /* 0x0058481c01007387 */ /* 0x0001e80000100a00 */
[----:B0-----:R-:W4:Y:S04]  /*537c0*/  LDL.LU.64 R28, [R1+0x7b0] ;  /* 0x0007b000011c7983 */ /* 0x001f280000300a00 */
[----:B------:R-:W4:Y:S04]  /*537d0*/  LDL.LU.64 R30, [R1+0x7b8] ;  /* 0x0007b800011e7983 */ /* 0x000f280000300a00 */
[----:B------:R-:W-:Y:S04]  /*537e0*/  STL.64 [R1+0x5828], R34 ;  /* 0x0058282201007387 */ /* 0x000fe80000100a00 */
[----:B------:R0:W-:Y:S04]  /*537f0*/  STL.64 [R1+0x5820], R32 ;  /* 0x0058202001007387 */ /* 0x0001e80000100a00 */
[----:B0-----:R-:W2:Y:S04]  /*53800*/  LDL.LU.64 R32, [R1+0x780] ;  /* 0x0007800001207983 */ /* 0x001ea80000300a00 */
[----:B------:R-:W2:Y:S01]  /*53810*/  LDL.LU.64 R34, [R1+0x788] ;  /* 0x0007880001227983 */ /* 0x000ea20000300a00 */
[C---:B----4-:R-:W-:Y:S06]  /*53820*/  HMMA.16816.F32 R28, R8.reuse, R36, R28 ;  /* 0x00000024081c723c */ /* 0x050fec000000181c */
[----:B--2---:R-:W-:-:S15]  /*53830*/  HMMA.16816.F32 R8, R8, R40, R32 ;  /* 0x000000280808723c */ /* 0x004fde0000001820 */
[----:B------:R-:W-:-:S02]  /*53840*/  NOP ;  /* 0x0000000000007918 */ /* 0x000fc40000000000 */
[----:B------:R0:W-:Y:S04]  /*53850*/  STL.64 [R1+0x140], R28 ;  /* 0x0001401c01007387 */ /* 0x0001e80000100a00 */
[----:B------:R-:W-:Y:S01]  /*53860*/  STL.64 [R1+0x148], R30 ;  /* 0x0001481e01007387 */ /* 0x000fe20000100a00 */
[----:B0-----:R-:W-:Y:S02]  /*53870*/  IMAD.MOV.U32 R28, RZ, RZ, R5 ;  /* 0x000000ffff1c7224 */ /* 0x001fe400078e0005 */
[----:B------:R-:W-:Y:S02]  /*53880*/  IMAD.MOV.U32 R29, RZ, RZ, R4 ;  /* 0x000000ffff1d7224 */ /* 0x000fe400078e0004 */
[----:B------:R-:W2:Y:S04]  /*53890*/  LDL.LU.64 R4, [R1+0xc00] ;  /* 0x000c000001047983 */ /* 0x000ea80000300a00 */
[----:B------:R-:W2:Y:S04]  /*538a0*/  LDL.LU.64 R6, [R1+0xc08] ;  /* 0x000c080001067983 */ /* 0x000ea80000300a00 */
[----:B------:R-:W-:Y:S04]  /*538b0*/  STL.64 [R1+0x5860], R28 ;  /* 0x0058601c01007387 */ /* 0x000fe80000100a00 */
[----:B------:R-:W-:Y:S04]  /*538c0*/  STL.64 [R1+0x5840], R38 ;  /* 0x0058402601007387 */ /* 0x000fe80000100a00 */
[----:B------:R-:W-:Y:S04]  /*538d0*/  STL.64 [R1+0x5838], R36 ;  /* 0x0058382401007387 */ /* 0x000fe80000100a00 */
[----:B------:R-:W-:Y:S04]  /*538e0*/  STL.64 [R1+0x5858], R42 ;  /* 0x0058582a01007387 */ /* 0x000fe80000100a00 */
[----:B------:R-:W-:Y:S04]  /*538f0*/  STL.64 [R1+0x5850], R40 ;  /* 0x0058502801007387 */ /* 0x000fe80000100a00 */
[----:B------:R-:W-:Y:S04]  /*53900*/  STL.64 [R1+0x30], R8 ;  /* 0x0000300801007387 */ /* 0x000fe80000100a00 */
[----:B------:R0:W-:Y:S02]  /*53910*/  STL.64 [R1+0x38], R10 ;  /* 0x0000380a01007387 */ /* 0x0001e40000100a00 */
[----:B0-----:R-:W-:Y:S07]  /*53920*/  HMMA.16816.F32 R8, R12, R48, R52 ;  /* 0x000000300c08723c */ /* 0x001fee0000001834 */
[----:B------:R-:W-:-:S02]  /*53930*/  IMAD.MOV.U32 R48, RZ, RZ, R57 ;  /* 0x000000ffff307224 */ /* 0x000fc400078e0039 */
[----:B------:R-:W-:Y:S02]  /*53940*/  IMAD.MOV.U32 R49, RZ, RZ, R56 ;  /* 0x000000ffff317224 */ /* 0x000fe400078e0038 */
[C---:B---3--:R-:W-:Y:S01]  /*53950*/  HMMA.16816.F32 R56, R12.reuse, R44, R24 ;  /* 0x0000002c0c38723c */ /* 0x048fe20000001818 */
[----:B------:R-:W-:Y:S11]  /*53960*/  STL.64 [R1+0x5868], R50 ;  /* 0x0058683201007387 */ /* 0x000ff60000100a00 */
[----:B------:R-:W-:Y:S04]  /*53970*/  STL.64 [R1+0x20], R8 ;  /* 0x0000200801007387 */ /* 0x000fe80000100a00 */
[----:B------:R-:W-:Y:S04]  /*53980*/  STL.64 [R1+0x28], R10 ;  /* 0x0000280a01007387 */ /* 0x000fe80000100a00 */
[----:B------:R-:W-:Y:S04]  /*53990*/  STL.64 [R1+0x5880], R48 ;  /* 0x0058803001007387 */ /* 0x000fe80000100a00 */
[----:B------:R-:W-:Y:S04]  /*539a0*/  STL.64 [R1+0x5310], R58 ;  /* 0x0053103a01007387 */ /* 0x000fe80000100a00 */
[----:B------:R0:W-:Y:S04]  /*539b0*/  STL.64 [R1+0x5308], R56 ;  /* 0x0053083801007387 */ /* 0x0001e80000100a00 */
[----:B------:R-:W1:Y:S04]  /*539c0*/  LDSM.16.MT88.4 R8, [R61+UR4+0x1080] ;  /* 0x001080043d08783b */ /* 0x000e680008004200 */
[----:B0-----:R-:W3:Y:S04]  /*539d0*/  LDL.LU.64 R56, [R1+0x70] ;  /* 0x0000700001387983 */ /* 0x001ee80000300a00 */
[----:B------:R-:W4:Y:S04]  /*539e0*/  LDL.LU.64 R58, [R1+0x78] ;  /* 0x00007800013a7983 */ /* 0x000f280000300a00 */
[----:B----4-:R-:W-:Y:S04]  /*539f0*/  STL.64 [R1+0x5878], R58 ;  /* 0x0058783a01007387 */ /* 0x010fe80000100a00 */
[----:B---3--:R0:W-:Y:S04]  /*53a00*/  STL.64 [R1+0x5870], R56 ;  /* 0x0058703801007387 */ /* 0x0081e80000100a00 */
[----:B------:R-:W3:Y:S04]  /*53a10*/  LDL.LU.64 R48, [R1+0xb80] ;  /* 0x000b800001307983 */ /* 0x000ee80000300a00 */
[----:B------:R-:W3:Y:S01]  /*53a20*/  LDL.LU.64 R50, [R1+0xb88] ;  /* 0x000b880001327983 */ /* 0x000ee20000300a00 */
[----:B--2---:R-:W-:Y:S03]  /*53a30*/  HMMA.16816.F32 R4, R12, R16, R4 ;  /* 0x000000100c04723c */ /* 0x004fe60000001804 */
[----:B0-----:R-:W2:Y:S04]  /*53a40*/  LDL.LU.64 R56, [R1+0xb00] ;  /* 0x000b000001387983 */ /* 0x001ea80000300a00 */
[----:B------:R-:W2:Y:S04]  /*53a50*/  LDL.LU.64 R58, [R1+0xb08] ;  /* 0x000b0800013a7983 */ /* 0x000ea80000300a00 */
[----:B------:R-:W4:Y:S04]  /*53a60*/  LDL.LU.64 R28, [R1+0xa60] ;  /* 0x000a6000011c7983 */ /* 0x000f280000300a00 */
[----:B------:R-:W4:Y:S04]  /*53a70*/  LDL.LU.64 R30, [R1+0xa68] ;  /* 0x000a6800011e7983 */ /* 0x000f280000300a00 */
[----:B------:R-:W4:Y:S04]  /*53a80*/  LDL.LU.64 R40, [R1+0x9b0] ;  /* 0x0009b00001287983 */ /* 0x000f280000300a00 */
[----:B------:R-:W4:Y:S04]  /*53a90*/  LDL.LU.64 R42, [R1+0x9b8] ;  /* 0x0009b800012a7983 */ /* 0x000f280000300a00 */
[----:B------:R-:W4:Y:S04]  /*53aa0*/  LDL.LU.64 R36, [R1+0x940] ;  /* 0x0009400001247983 */ /* 0x000f280000300a00 */
[----:B------:R-:W4:Y:S04]  /*53ab0*/  LDL.LU.64 R38, [R1+0x948] ;  /* 0x0009480001267983 */ /* 0x000f280000300a00 */
[----:B------:R-:W4:Y:S04]  /*53ac0*/  LDL.LU.64 R32, [R1+0x8f0] ;  /* 0x0008f00001207983 */ /* 0x000f280000300a00 */
[----:B------:R-:W4:Y:S01]  /*53ad0*/  LDL.LU.64 R34, [R1+0x8f8] ;  /* 0x0008f80001227983 */ /* 0x000f220000300a00 */
[----:B------:R-:W-:-:S03]  /*53ae0*/  IMAD.MOV.U32 R45, RZ, RZ, R4 ;  /* 0x000000ffff2d7224 */ /* 0x000fc600078e0004 */
[----:B------:R-:W4:Y:S01]  /*53af0*/  LDL.LU.64 R52, [R1+0x880] ;  /* 0x0008800001347983 */ /* 0x000f220000300a00 */
[----:B------:R-:W-:-:S03]  /*53b00*/  IMAD.MOV.U32 R44, RZ, RZ, R5 ;  /* 0x000000ffff2c7224 */ /* 0x000fc600078e0005 */
[----:B------:R-:W4:Y:S01]  /*53b10*/  LDL.LU.64 R54, [R1+0x888] ;  /* 0x0008880001367983 */ /* 0x000f220000300a00 */
[----:B------:R-:W-:-:S03]  /*53b20*/  IMAD.MOV.U32 R17, RZ, RZ, R6 ;  /* 0x000000ffff117224 */ /* 0x000fc600078e0006 */
[----:B------:R-:W4:Y:S01]  /*53b30*/  LDL.LU.64 R24, [R1+0x840] ;  /* 0x0008400001187983 */ /* 0x000f220000300a00 */
[----:B------:R-:W-:-:S03]  /*53b40*/  IMAD.MOV.U32 R16, RZ, RZ, R7 ;  /* 0x000000ffff107224 */ /* 0x000fc600078e0007 */
[----:B------:R-:W4:Y:S04]  /*53b50*/  LDL.LU.64 R26, [R1+0x848] ;  /* 0x00084800011a7983 */ /* 0x000f280000300a00 */
[----:B------:R-:W4:Y:S04]  /*53b60*/  LDL.LU.64 R4, [R1+0x820] ;  /* 0x0008200001047983 */ /* 0x000f280000300a00 */
[----:B------:R-:W4:Y:S04]  /*53b70*/  LDL.LU.64 R6, [R1+0x828] ;  /* 0x0008280001067983 */ /* 0x000f280000300a00 */
[----:B-1----:R-:W-:Y:S04]  /*53b80*/  STL.64 [R1+0x5718], R10 ;  /* 0x0057180a01007387 */ /* 0x002fe80000100a00 */
[----:B------:R0:W-:Y:S02]  /*53b90*/  STL.64 [R1+0x5710], R8 ;  /* 0x0057100801007387 */ /* 0x0001e40000100a00 */
[----:B0-----:R-:W-:-:S02]  /*53ba0*/  IMAD.MOV.U32 R8, RZ, RZ, R0 ;  /* 0x000000ffff087224 */ /* 0x001fc400078e0000 */
[----:B------:R-:W4:Y:S01]  /*53bb0*/  LDL.LU R0, [R1+0x588c] ;  /* 0x00588c0001007983 */ /* 0x000f220000300800 */
[----:B------:R-:W-:-:S03]  /*53bc0*/  IMAD.MOV.U32 R9, RZ, RZ, R2 ;  /* 0x000000ffff097224 */ /* 0x000fc600078e0002 */
[----:B------:R-:W4:Y:S01]  /*53bd0*/  LDL.LU R2, [R1+0x5888] ;  /* 0x0058880001027983 */ /* 0x000f220000300800 */
[----:B---3--:R-:W-:-:S15]  /*53be0*/  HMMA.16816.F32 R48, R12, R20, R48 ;  /* 0x000000140c30723c */ /* 0x008fde0000001830 */
[----:B------:R-:W-:-:S08]  /*53bf0*/  NOP ;  /* 0x0000000000007918 */ /* 0x000fd00000000000 */
[----:B------:R0:W-:Y:S04]  /*53c00*/  STL.64 [R1+0x7b0], R48 ;  /* 0x0007b03001007387 */ /* 0x0001e80000100a00 */
[----:B------:R2:W-:Y:S04]  /*53c10*/  STL.64 [R1+0x7b8], R50 ;  /* 0x0007b83201007387 */ /* 0x0005e80000100a00 */
[----:B0-----:R-:W2:Y:S02]  /*53c20*/  LDL.LU.64 R48, [R1+0x5880] ;  /* 0x0058800001307983 */ /* 0x001ea40000300a00 */
[----:B--2---:R-:W-:Y:S02]  /*53c30*/  HMMA.16816.F32 R48, R12, R48, R56 ;  /* 0x000000300c30723c */ /* 0x004fe40000001838 */
[----:B------:R-:W2:Y:S04]  /*53c40*/  LDL.LU.64 R58, [R1+0x5878] ;  /* 0x00587800013a7983 */ /* 0x000ea80000300a00 */
[----:B------:R-:W4:-:S15]  /*53c50*/  LDL.LU.64 R56, [R1+0x5870] ;  /* 0x0058700001387983 */ /* 0x000f1e0000300a00 */
[----:B------:R-:W-:-:S02]  /*53c60*/  NOP ;  /* 0x0000000000007918 */ /* 0x000fc40000000000 */
[----:B------:R-:W-:Y:S04]  /*53c70*/  STL.64 [R1+0x7a0], R48 ;  /* 0x0007a03001007387 */ /* 0x000fe80000100a00 */
[----:B------:R0:W-:Y:S04]  /*53c80*/  STL.64 [R1+0x7a8], R50 ;  /* 0x0007a83201007387 */ /* 0x0001e80000100a00 */
[----:B0-----:R-:W3:Y:S01]  /*53c90*/  LDL.LU.64 R50, [R1+0x5868] ;  /* 0x0058680001327983 */ /* 0x001ee20000300a00 */
[----:B----4-:R-:W-:-:S15]  /*53ca0*/  HMMA.16816.F32 R28, R12, R56, R28 ;  /* 0x000000380c1c723c */ /* 0x010fde000000181c */
[----:B------:R-:W-:-:S08]  /*53cb0*/  NOP ;  /* 0x0000000000007918 */ /* 0x000fd00000000000 */
[----:B------:R0:W-:Y:S04]  /*53cc0*/  STL.64 [R1+0x790], R28 ;  /* 0x0007901c01007387 */ /* 0x0001e80000100a00 */
[----:B------:R1:W-:Y:S04]  /*53cd0*/  STL.64 [R1+0x798], R30 ;  /* 0x0007981e01007387 */ /* 0x0003e80000100a00 */
[----:B0-----:R-:W1:Y:S02]  /*53ce0*/  LDL.LU.64 R28, [R1+0x5860] ;  /* 0x00586000011c7983 */ /* 0x001e640000300a00 */
[----:B-1----:R-:W-:Y:S02]  /*53cf0*/  HMMA.16816.F32 R28, R12, R28, R40 ;  /* 0x0000001c0c1c723c */ /* 0x002fe40000001828 */
[----:B------:R-:W4:Y:S04]  /*53d00*/  LDL.LU.64 R42, [R1+0x5858] ;  /* 0x00585800012a7983 */ /* 0x000f280000300a00 */
[----:B------:R-:W2:-:S15]  /*53d10*/  LDL.LU.64 R40, [R1+0x5850] ;  /* 0x0058500001287983 */ /* 0x000e9e0000300a00 */
[----:B------:R-:W-:-:S02]  /*53d20*/  NOP ;  /* 0x0000000000007918 */ /* 0x000fc40000000000 */
        /* <DEDUP_REMOVED lines=9> */
[----:B0-----:R-:W1:Y:S01]  /*53dc0*/  LDL.LU.64 R28, [R1+0x5830] ;  /* 0x00583000011c7983 */ /* 0x001e620000300a00 */
[C---:B------:R-:W-:Y:S06]  /*53dd0*/  HMMA.16816.F32 R8, R12.reuse, R8, R52 ;  /* 0x000000080c08723c */ /* 0x040fec0000001834 */
[----:B-1----:R-:W-:Y:S01]  /*53de0*/  HMMA.16816.F32 R28, R12, R28, R32 ;  /* 0x0000001c0c1c723c */ /* 0x002fe20000001820 */
[----:B------:R-:W3:Y:S04]  /*53df0*/  LDL.LU.64 R34, [R1+0x5828] ;  /* 0x0058280001227983 */ /* 0x000ee80000300a00 */
[----:B------:R-:W4:-:S15]  /*53e00*/  LDL.LU.64 R32, [R1+0x5820] ;  /* 0x0058200001207983 */ /* 0x000f1e0000300a00 */
[----:B------:R-:W-:-:S03]  /*53e10*/  NOP ;  /* 0x0000000000007918 */ /* 0x000fc60000000000 */
[----:B------:R-:W-:Y:S04]  /*53e20*/  STL.64 [R1+0x7d0], R28 ;  /* 0x0007d01c01007387 */ /* 0x000fe80000100a00 */
[----:B------:R0:W-:Y:S04]  /*53e30*/  STL.64 [R1+0x7d8], R30 ;  /* 0x0007d81e01007387 */ /* 0x0001e80000100a00 */
[----:B0-----:R-:W2:Y:S04]  /*53e40*/  LDL.LU.64 R30, [R1+0x5818] ;  /* 0x00581800011e7983 */ /* 0x001ea80000300a00 */
[----:B------:R-:W3:Y:S04]  /*53e50*/  LDL.LU.64 R28, [R1+0x5810] ;  /* 0x00581000011c7983 */ /* 0x000ee80000300a00 */
[----:B------:R-:W4:Y:S04]  /*53e60*/  LDL.LU.64 R54, [R1+0x5808] ;  /* 0x0058080001367983 */ /* 0x000f280000300a00 */
[----:B------:R-:W2:Y:S04]  /*53e70*/  LDL.LU.64 R52, [R1+0x5800] ;  /* 0x0058000001347983 */ /* 0x000ea80000300a00 */
[----:B------:R0:W-:Y:S04]  /*53e80*/  STL.64 [R1+0x7e0], R8 ;  /* 0x0007e00801007387 */ /* 0x0001e80000100a00 */
[----:B------:R1:W-:Y:S04]  /*53e90*/  STL.64 [R1+0x7e8], R10 ;  /* 0x0007e80a01007387 */ /* 0x0003e80000100a00 */
[----:B0-----:R-:W3:Y:S04]  /*53ea0*/  LDL.LU.64 R8, [R1+0x810] ;  /* 0x0008100001087983 */ /* 0x001ee80000300a00 */
[----:B-1----:R-:W3:Y:S01]  /*53eb0*/  LDL.LU.64 R10, [R1+0x818] ;  /* 0x00081800010a7983 */ /* 0x002ee20000300a00 */
[----:B--2---:R-:W-:-:S15]  /*53ec0*/  HMMA.16816.F32 R24, R12, R52, R24 ;  /* 0x000000340c18723c */ /* 0x004fde0000001818 */
[----:B------:R-:W-:-:S08]  /*53ed0*/  NOP ;  /* 0x0000000000007918 */ /* 0x000fd00000000000 */
[----:B------:R-:W-:Y:S04]  /*53ee0*/  STL.64 [R1+0x840], R24 ;  /* 0x0008401801007387 */ /* 0x000fe80000100a00 */
[----:B------:R0:W-:Y:S04]  /*53ef0*/  STL.64 [R1+0x848], R26 ;  /* 0x0008481a01007387 */ /* 0x0001e80000100a00 */
[----:B0-----:R-:W2:Y:S04]  /*53f00*/  LDL.LU.64 R26, [R1+0x57f8] ;  /* 0x0057f800011a7983 */ /* 0x001ea80000300a00 */
[----:B------:R-:W2:Y:S04]  /*53f10*/  LDL.LU.64 R24, [R1+0x57f0] ;  /* 0x0057f00001187983 */ /* 0x000ea80000300a00 */
[----:B----4-:R0:W-:Y:S04]  /*53f20*/  STL.64 [R1+0x5748], R54 ;  /* 0x0057483601007387 */ /* 0x0101e80000100a00 */
[----:B------:R-:W2:Y:S04]  /*53f30*/  LDL.LU.64 R52, [R1+0x830] ;  /* 0x0008300001347983 */ /* 0x000ea80000300a00 */
[----:B0-----:R-:W2:Y:S01]  /*53f40*/  LDL.LU.64 R54, [R1+0x838] ;  /* 0x0008380001367983 */ /* 0x001ea20000300a00 */
[C---:B---3--:R-:W-:Y:S06]  /*53f50*/  HMMA.16816.F32 R4, R12.reuse, R28, R4 ;  /* 0x0000001c0c04723c */ /* 0x048fec0000001804 */
[C---:B------:R-:W-:Y:S06]  /*53f60*/  HMMA.16816.F32 R8, R12.reuse, R32, R8 ;  /* 0x000000200c08723c */ /* 0x040fec0000001808 */
[----:B--2---:R-:W-:Y:S01]  /*53f70*/  HMMA.16816.F32 R52, R12, R24, R52 ;  /* 0x000000180c34723c */ /* 0x004fe20000001834 */
[----:B------:R0:W-:-:S15]  /*53f80*/  STL.64 [R1+0x5740], R26 ;  /* 0x0057401a01007387 */ /* 0x0001de0000100a00 */
[----:B------:R-:W-:-:S07]  /*53f90*/  NOP ;  /* 0x0000000000007918 */ /* 0x000fce0000000000 */
[----:B------:R1:W-:Y:S04]  /*53fa0*/  STL.64 [R1+0x860], R52 ;  /* 0x0008603401007387 */ /* 0x0003e80000100a00 */
[----:B------:R-:W-:Y:S04]  /*53fb0*/  STL.64 [R1+0x868], R54 ;  /* 0x0008683601007387 */ /* 0x000fe80000100a00 */
[----:B------:R-:W2:Y:S04]  /*53fc0*/  LDL.LU R24, [R1+0x290] ;  /* 0x0002900001187983 */ /* 0x000ea80000300800 */
[----:B------:R3:W-:Y:S04]  /*53fd0*/  STL.64 [R1+0x880], R4 ;  /* 0x0008800401007387 */ /* 0x0007e80000100a00 */
[----:B------:R4:W-:Y:S04]  /*53fe0*/  STL.64 [R1+0x888], R6 ;  /* 0x0008880601007387 */ /* 0x0009e80000100a00 */
[----:B------:R-:W2:Y:S04]  /*53ff0*/  LDL.LU R25, [R1+0x294] ;  /* 0x0002940001197983 */ /* 0x000ea80000300800 */
[----:B0-----:R-:W2:Y:S04]  /*54000*/  LDL.LU R26, [R1+0x298] ;  /* 0x00029800011a7983 */ /* 0x001ea80000300800 */
[----:B------:R-:W2:Y:S04]  /*54010*/  LDL.LU R27, [R1+0x29c] ;  /* 0x00029c00011b7983 */ /* 0x000ea80000300800 */
[----:B------:R0:W-:Y:S04]  /*54020*/  STL.64 [R1+0x5730], R30 ;  /* 0x0057301e01007387 */ /* 0x0001e80000100a00 */
[----:B------:R-:W2:Y:S01]  /*54030*/  LDL.LU R28, [R1+0x2a0] ;  /* 0x0002a000011c7983 */ /* 0x000ea20000300800 */
[----:B-1----:R-:W-:-:S03]  /*54040*/  IMAD.MOV.U32 R52, RZ, RZ, R34 ;  /* 0x000000ffff347224 */ /* 0x002fc600078e0022 */
[----:B------:R-:W2:Y:S01]  /*54050*/  LDL.LU R29, [R1+0x2a4] ;  /* 0x0002a400011d7983 */ /* 0x000ea20000300800 */
[----:B------:R-:W-:-:S03]  /*54060*/  IMAD.MOV.U32 R53, RZ, RZ, R35 ;  /* 0x000000ffff357224 */ /* 0x000fc600078e0023 */
[----:B---3--:R-:W3:Y:S04]  /*54070*/  LDL.LU.64 R4, [R1+0x800] ;  /* 0x0008000001047983 */ /* 0x008ee80000300a00 */
[----:B----4-:R-:W3:Y:S04]  /*54080*/  LDL.LU.64 R6, [R1+0x808] ;  /* 0x0008080001067983 */ /* 0x010ee80000300a00 */
[----:B------:R1:W-:Y:S04]  /*54090*/  STL.64 [R1+0x8a0], R8 ;  /* 0x0008a00801007387 */ /* 0x0003e80000100a00 */
[----:B------:R-:W4:Y:S04]  /*540a0*/  LDL.LU R34, [R1+0x57ec] ;  /* 0x0057ec0001227983 */ /* 0x000f280000300800 */
[----:B------:R-:W4:Y:S01]  /*540b0*/  LDL.LU R35, [R1+0x57e8] ;  /* 0x0057e80001237983 */ /* 0x000f220000300800 */
[----:B------:R-:W-:-:S02]  /*540c0*/  IMAD.MOV.U32 R54, RZ, RZ, R18 ;  /* 0x000000ffff367224 */ /* 0x000fc400078e0012 */
[----:B------:R-:W-:Y:S01]  /*540d0*/  IMAD.MOV.U32 R55, RZ, RZ, R19 ;  /* 0x000000ffff377224 */ /* 0x000fe200078e0013 */
[----:B------:R-:W2:Y:S01]  /*540e0*/  LDL.LU R18, [R1+0x57e4] ;  /* 0x0057e40001127983 */ /* 0x000ea20000300800 */
[----:B0-----:R-:W-:Y:S02]  /*540f0*/  IMAD.MOV.U32 R30, RZ, RZ, R2 ;  /* 0x000000ffff1e7224 */ /* 0x001fe400078e0002 */
[----:B-1----:R-:W-:Y:S01]  /*54100*/  IMAD.MOV.U32 R8, RZ, RZ, R46 ;  /* 0x000000ffff087224 */ /* 0x002fe200078e002e */
[----:B------:R-:W2:Y:S01]  /*54110*/  LDL.LU R19, [R1+0x57e0] ;  /* 0x0057e00001137983 */ /* 0x000ea20000300800 */
[----:B------:R-:W-:Y:S02]  /*54120*/  IMAD.MOV.U32 R31, RZ, RZ, R0 ;  /* 0x000000ffff1f7224 */ /* 0x000fe400078e0000 */
[----:B------:R-:W-:Y:S01]  /*54130*/  IMAD.MOV.U32 R2, RZ, RZ, R10 ;  /* 0x000000ffff027224 */ /* 0x000fe200078e000a */
[----:B------:R-:W2:Y:S01]  /*54140*/  LDL.LU R46, [R1+0x57dc] ;  /* 0x0057dc00012e7983 */ /* 0x000ea20000300800 */
[----:B------:R-:W-:-:S02]  /*54150*/  IMAD.MOV.U32 R9, RZ, RZ, R47 ;  /* 0x000000ffff097224 */ /* 0x000fc400078e002f */
[----:B------:R-:W-:Y:S01]  /*54160*/  IMAD.MOV.U32 R0, RZ, RZ, R11 ;  /* 0x000000ffff007224 */ /* 0x000fe200078e000b */
[----:B------:R-:W2:Y:S01]  /*54170*/  LDL.LU R47, [R1+0x57d8] ;  /* 0x0057d800012f7983 */ /* 0x000ea20000300800 */
[----:B------:R-:W-:Y:S02]  /*54180*/  IMAD.MOV.U32 R10, RZ, RZ, R50 ;  /* 0x000000ffff0a7224 */ /* 0x000fe400078e0032 */
[----:B------:R-:W-:Y:S01]  /*54190*/  IMAD.MOV.U32 R11, RZ, RZ, R51 ;  /* 0x000000ffff0b7224 */ /* 0x000fe200078e0033 */
[----:B------:R-:W2:Y:S04]  /*541a0*/  LDL.LU R50, [R1+0x57d4] ;  /* 0x0057d40001327983 */ /* 0x000ea80000300800 */
[----:B------:R-:W2:Y:S01]  /*541b0*/  LDL.LU R51, [R1+0x57d0] ;  /* 0x0057d00001337983 */ /* 0x000ea20000300800 */
[----:B---3--:R-:W-:Y:S03]  /*541c0*/  HMMA.16816.F32 R4, R12, R36, R4 ;  /* 0x000000240c04723c */ /* 0x008fe60000001804 */
[----:B----4-:R0:W-:Y:S04]  /*541d0*/  STL.64 [R1+0x5720], R34 ;  /* 0x0057202201007387 */ /* 0x0101e80000100a00 */
[----:B------:R-:W3:Y:S04]  /*541e0*/  LDL.LU.64 R32, [R1+0x7f0] ;  /* 0x0007f00001207983 */ /* 0x000ee80000300a00 */
[----:B0-----:R-:W3:-:S13]  /*541f0*/  LDL.LU.64 R34, [R1+0x7f8] ;  /* 0x0007f80001227983 */ /* 0x001eda0000300a00 */
[----:B------:R-:W-:Y:S01]  /*54200*/  IMAD.MOV.U32 R49, RZ, RZ, R6 ;  /* 0x000000ffff317224 */ /* 0x000fe200078e0006 */
[----:B------:R-:W-:Y:S01]  /*54210*/  STL [R1+0x52cc], R0 ;  /* 0x0052cc0001007387 */ /* 0x000fe20000100800 */
[----:B------:R-:W-:-:S03]  /*54220*/  IMAD.MOV.U32 R48, RZ, RZ, R7 ;  /* 0x000000ffff307224 */ /* 0x000fc600078e0007 */
[----:B------:R-:W-:Y:S04]  /*54230*/  STL [R1+0x52c8], R2 ;  /* 0x0052c80201007387 */ /* 0x000fe80000100800 */
[----:B------:R0:W-:Y:S04]  /*54240*/  STL.64 [R1+0x8e0], R4 ;  /* 0x0008e00401007387 */ /* 0x0001e80000100a00 */
[----:B------:R-:W2:Y:S04]  /*54250*/  LDL.LU.64 R6, [R1+0x57c8] ;  /* 0x0057c80001067983 */ /* 0x000ea80000300a00 */
[----:B0-----:R-:W2:Y:S01]  /*54260*/  LDL.LU.64 R4, [R1+0x57c0] ;  /* 0x0057c00001047983 */ /* 0x001ea20000300a00 */
[----:B------:R-:W0:Y:S01]  /*54270*/  S2R R20, SR_TID.X ;  /* 0x0000000000147919 */ /* 0x000e220000002100 */
[----:B------:R-:W1:Y:S02]  /*54280*/  S2R R21, SR_TID.X ;  /* 0x0000000000157919 */ /* 0x000e640000002100 */
[----:B------:R-:W-:Y:S04]  /*54290*/  STL.64 [R1+0x5750], R38 ;  /* 0x0057502601007387 */ /* 0x000fe80000100a00 */
[----:B------:R-:W-:Y:S04]  /*542a0*/  STL [R1+0x52d4], R48 ;  /* 0x0052d43001007387 */ /* 0x000fe80000100800 */
[----:B------:R-:W-:Y:S01]  /*542b0*/  STL [R1+0x52d0], R49 ;  /* 0x0052d03101007387 */ /* 0x000fe20000100800 */
[----:B0-----:R-:W-:Y:S01]  /*542c0*/  LOP3.LUT R20, R20, 0x7, RZ, 0xc0, !PT ;  /* 0x0000000714147812 */ /* 0x001fe200078ec0ff */
[----:B-1----:R-:W-:-:S04]  /*542d0*/  IMAD.SHL.U32 R57, R21, 0x2, RZ ;  /* 0x0000000215397824 */ /* 0x002fc800078e00ff */
[----:B------:R-:W-:Y:S02]  /*542e0*/  IMAD R20, R20, 0x110, RZ ;  /* 0x0000011014147824 */ /* 0x000fe400078e02ff */
[----:B------:R-:W-:-:S03]  /*542f0*/  IMAD.SHL.U32 R21, R21, 0x80, RZ ;  /* 0x0000008015157824 */ /* 0x000fc600078e00ff */
[----:B------:R-:W-:-:S04]  /*54300*/  LOP3.LUT R57, R20, 0x10, R57, 0x78, !PT ;  /* 0x0000001014397812 */ /* 0x000fc800078e7839 */
[----:B------:R-:W-:-:S04]  /*54310*/  LOP3.LUT R57, R57, 0x800, R21, 0xf8, !PT ;  /* 0x0000080039397812 */ /* 0x000fc800078ef815 */
[----:B------:R-:W-:Y:S01]  /*54320*/  LOP3.LUT R57, R57, 0x20, RZ, 0x3c, !PT ;  /* 0x0000002039397812 */ /* 0x000fe200078e3cff */
[----:B---3--:R-:W-:Y:S06]  /*54330*/  HMMA.16816.F32 R12, R12, R40, R32 ;  /* 0x000000280c0c723c */ /* 0x008fec0000001820 */
[----:B--2---:R-:W-:-:S15]  /*54340*/  HMMA.16816.F32 R28, R4, R50, R28 ;  /* 0x00000032041c723c */ /* 0x004fde000000181c */
[----:B------:R-:W-:-:S03]  /*54350*/  NOP ;  /* 0x0000000000007918 */ /* 0x000fc60000000000 */
[----:B------:R-:W-:Y:S01]  /*54360*/  IMAD.MOV.U32 R0, RZ, RZ, R14 ;  /* 0x000000ffff007224 */ /* 0x000fe200078e000e */
[----:B------:R0:W-:Y:S01]  /*54370*/  STL.64 [R1+0x8d0], R12 ;  /* 0x0008d00c01007387 */ /* 0x0001e20000100a00 */
[----:B------:R-:W-:Y:S02]  /*54380*/  IMAD.MOV.U32 R2, RZ, RZ, R15 ;  /* 0x000000ffff027224 */ /* 0x000fe400078e000f */
[C---:B0-----:R-:W-:Y:S01]  /*54390*/  HMMA.16816.F32 R12, R4.reuse, R46, R24 ;  /* 0x0000002e040c723c */ /* 0x041fe20000001818 */
[----:B------:R-:W-:Y:S04]  /*543a0*/  STL.64 [R1+0x5758], R42 ;  /* 0x0057582a01007387 */ /* 0x000fe80000100a00 */
[----:B------:R-:W-:Y:S04]  /*543b0*/  STL [R1+0x52dc], R2 ;  /* 0x0052dc0201007387 */ /* 0x000fe80000100800 */
[----:B------:R-:W-:Y:S04]  /*543c0*/  STL [R1+0x52d8], R0 ;  /* 0x0052d80001007387 */ /* 0x000fe80000100800 */
[----:B------:R-:W-:Y:S04]  /*543d0*/  STL.64 [R1+0x5760], R50 ;  /* 0x0057603201007387 */ /* 0x000fe80000100a00 */
[----:B------:R-:W-:Y:S04]  /*543e0*/  STL.64 [R1+0x2a0], R28 ;  /* 0x0002a01c01007387 */ /* 0x000fe80000100a00 */
[----:B------:R-:W-:Y:S04]  /*543f0*/  STL.64 [R1+0x2a8], R30 ;  /* 0x0002a81e01007387 */ /* 0x000fe80000100a00 */
[----:B------:R-:W-:Y:S04]  /*54400*/  STL.64 [R1+0x5770], R46 ;  /* 0x0057702e01007387 */ /* 0x000fe80000100a00 */
[----:B------:R-:W-:Y:S04]  /*54410*/  STL.64 [R1+0x5768], R44 ;  /* 0x0057682c01007387 */ /* 0x000fe80000100a00 */
[----:B------:R-:W-:Y:S04]  /*54420*/  STL.64 [R1+0x290], R12 ;  /* 0x0002900c01007387 */ /* 0x000fe80000100a00 */
[----:B------:R-:W-:Y:S04]  /*54430*/  STL.64 [R1+0x298], R14 ;  /* 0x0002980e01007387 */ /* 0x000fe80000100a00 */
[----:B------:R-:W0:Y:S04]  /*54440*/  LDSM.16.MT88.4 R12, [R57+UR4+0x1000] ;  /* 0x00100004390c783b */ /* 0x000e280008004200 */
[----:B------:R-:W-:Y:S04]  /*54450*/  STL.64 [R1+0x57a8], R58 ;  /* 0x0057a83a01007387 */ /* 0x000fe80000100a00 */
[----:B------:R-:W-:Y:S01]  /*54460*/  STL [R1+0x57a0], R57 ;  /* 0x0057a03901007387 */ /* 0x000fe20000100800 */
[C---:B------:R-:W-:Y:S03]  /*54470*/  HMMA.16816.F32 R8, R4.reuse, R22, R8 ;  /* 0x000000160408723c */ /* 0x040fe60000001808 */
[----:B0-----:R-:W-:Y:S04]  /*54480*/  STL.64 [R1+0x5668], R14 ;  /* 0x0056680e01007387 */ /* 0x001fe80000100a00 */
[----:B------:R0:W-:Y:S02]  /*54490*/  STL.64 [R1+0x5660], R12 ;  /* 0x0056600c01007387 */ /* 0x0001e40000100a00 */
[----:B0-----:R-:W-:Y:S06]  /*544a0*/  HMMA.16816.F32 R12, R4, R18, R52 ;  /* 0x00000012040c723c */ /* 0x001fec0000001834 */
[----:B------:R-:W-:Y:S04]  /*544b0*/  STL.64 [R1+0x5788], R18 ;  /* 0x0057881201007387 */ /* 0x000fe80000100a00 */
[----:B------:R-:W-:-:S13]  /*544c0*/  STL.64 [R1+0x5780], R16 ;  /* 0x0057801001007387 */ /* 0x000fda0000100a00 */
[----:B------:R0:W-:Y:S04]  /*544d0*/  STL.64 [R1+0x9a0], R12 ;  /* 0x0009a00c01007387 */ /* 0x0001e80000100a00 */
[----:B------:R1:W-:Y:S04]  /*544e0*/  STL.64 [R1+0x9a8], R14 ;  /* 0x0009a80e01007387 */ /* 0x0003e80000100a00 */
[----:B0-----:R-:W2:Y:S04]  /*544f0*/  LDL.LU R12, [R1+0x6e0] ;  /* 0x0006e000010c7983 */ /* 0x001ea80000300800 */
[----:B------:R-:W-:Y:S04]  /*54500*/  STL.64 [R1+0x740], R8 ;  /* 0x0007400801007387 */ /* 0x000fe80000100a00 */
[----:B------:R-:W-:Y:S04]  /*54510*/  STL.64 [R1+0x748], R10 ;  /* 0x0007480a01007387 */ /* 0x000fe80000100a00 */
[----:B------:R-:W2:Y:S04]  /*54520*/  LDL.LU R13, [R1+0x6e4] ;  /* 0x0006e400010d7983 */ /* 0x000ea80000300800 */
[----:B-1----:R-:W3:Y:S04]  /*54530*/  LDL.LU R14, [R1+0x6e8] ;  /* 0x0006e800010e7983 */ /* 0x002ee80000300800 */
[----:B------:R-:W3:Y:S04]  /*54540*/  LDL.LU R15, [R1+0x6ec] ;  /* 0x0006ec00010f7983 */ /* 0x000ee80000300800 */
[----:B---3--:R-:W-:Y:S04]  /*54550*/  STL.64 [R1+0x5798], R14 ;  /* 0x0057980e01007387 */ /* 0x008fe80000100a00 */
[----:B--2---:R0:W-:Y:S04]  /*54560*/  STL.64 [R1+0x5790], R12 ;  /* 0x0057900c01007387 */ /* 0x0041e80000100a00 */
[----:B------:R-:W2:Y:S04]  /*54570*/  LDL.LU R16, [R1+0x700] ;  /* 0x0007000001107983 */ /* 0x000ea80000300800 */
[----:B------:R-:W2:Y:S04]  /*54580*/  LDL.LU R17, [R1+0x704] ;  /* 0x0007040001117983 */ /* 0x000ea80000300800 */
[----:B------:R-:W3:Y:S04]  /*54590*/  LDL.LU R18, [R1+0x708] ;  /* 0x0007080001127983 */ /* 0x000ee80000300800 */
[----:B------:R-:W3:Y:S04]  /*545a0*/  LDL.LU R19, [R1+0x70c] ;  /* 0x00070c0001137983 */ /* 0x000ee80000300800 */
[----:B---3--:R-:W-:Y:S04]  /*545b0*/  STL.64 [R1+0x57b8], R18 ;  /* 0x0057b81201007387 */ /* 0x008fe80000100a00 */
[----:B--2---:R1:W-:Y:S04]  /*545c0*/  STL.64 [R1+0x57b0], R16 ;  /* 0x0057b01001007387 */ /* 0x0043e80000100a00 */
[----:B0-----:R-:W2:Y:S04]  /*545d0*/  LDL.LU R12, [R1+0x710] ;  /* 0x00071000010c7983 */ /* 0x001ea80000300800 */
[----:B------:R-:W2:Y:S04]  /*545e0*/  LDL.LU R13, [R1+0x714] ;  /* 0x00071400010d7983 */ /* 0x000ea80000300800 */
[----:B------:R-:W2:Y:S04]  /*545f0*/  LDL.LU R14, [R1+0x718] ;  /* 0x00071800010e7983 */ /* 0x000ea80000300800 */
[----:B------:R-:W2:Y:S04]  /*54600*/  LDL.LU R15, [R1+0x71c] ;  /* 0x00071c00010f7983 */ /* 0x000ea80000300800 */
[----:B------:R-:W3:Y:S04]  /*54610*/  LDL R58, [R1+0x88] ;  /* 0x00008800013a7983 */ /* 0x000ee80000100800 */
[----:B------:R-:W3:Y:S04]  /*54620*/  LDL R59, [R1+0x8c] ;  /* 0x00008c00013b7983 */ /* 0x000ee80000100800 */
[----:B-1----:R-:W3:Y:S04]  /*54630*/  LDL.LU R16, [R1+0x720] ;  /* 0x0007200001107983 */ /* 0x002ee80000300800 */
[----:B------:R-:W3:Y:S04]  /*54640*/  LDL.LU R17, [R1+0x724] ;  /* 0x0007240001117983 */ /* 0x000ee80000300800 */
[----:B------:R-:W3:Y:S04]  /*54650*/  LDL.LU R18, [R1+0x728] ;  /* 0x0007280001127983 */ /* 0x000ee80000300800 */
[----:B------:R-:W3:Y:S04]  /*54660*/  LDL.LU R19, [R1+0x72c] ;  /* 0x00072c0001137983 */ /* 0x000ee80000300800 */
[----:B------:R-:W4:Y:S04]  /*54670*/  LDL.LU R44, [R1+0x6f0] ;  /* 0x0006f000012c7983 */ /* 0x000f280000300800 */
[----:B------:R-:W4:Y:S04]  /*54680*/  LDL.LU R45, [R1+0x6f4] ;  /* 0x0006f400012d7983 */ /* 0x000f280000300800 */
[----:B------:R-:W4:Y:S04]  /*54690*/  LDL.LU R46, [R1+0x6f8] ;  /* 0x0006f800012e7983 */ /* 0x000f280000300800 */
[----:B------:R-:W4:Y:S04]  /*546a0*/  LDL.LU R47, [R1+0x6fc] ;  /* 0x0006fc00012f7983 */ /* 0x000f280000300800 */
[----:B------:R-:W4:Y:S04]  /*546b0*/  LDL.64 R50, [R1+0x58] ;  /* 0x0000580001327983 */ /* 0x000f280000100a00 */
[----:B------:R-:W4:Y:S04]  /*546c0*/  LDL.64 R42, [R1+0x18] ;  /* 0x00001800012a7983 */ /* 0x000f280000100a00 */
[----:B------:R-:W4:Y:S04]  /*546d0*/  LDL.LU R36, [R1+0x6d0] ;  /* 0x0006d00001247983 */ /* 0x000f280000300800 */
[----:B------:R-:W4:Y:S04]  /*546e0*/  LDL.LU R37, [R1+0x6d4] ;  /* 0x0006d40001257983 */ /* 0x000f280000300800 */
[----:B------:R-:W4:Y:S04]  /*546f0*/  LDL.LU R38, [R1+0x6d8] ;  /* 0x0006d80001267983 */ /* 0x000f280000300800 */
[----:B------:R-:W4:Y:S04]  /*54700*/  LDL.LU R39, [R1+0x6dc] ;  /* 0x0006dc0001277983 */ /* 0x000f280000300800 */
[----:B------:R-:W4:Y:S04]  /*54710*/  LDL.64 R54, [R1+0x8] ;  /* 0x0000080001367983 */ /* 0x000f280000100a00 */
        /* <DEDUP_REMOVED lines=16> */
[----:B------:R0:W-:Y:S04]  /*54820*/  STL.64 [R1+0x5700], R22 ;  /* 0x0057001601007387 */ /* 0x0001e80000100a00 */
[----:B0-----:R-:W4:Y:S04]  /*54830*/  LDL R22, [R1+0x68] ;  /* 0x0000680001167983 */ /* 0x001f280000100800 */
[----:B------:R-:W4:Y:S01]  /*54840*/  LDL R23, [R1+0x6c] ;  /* 0x00006c0001177983 */ /* 0x000f220000100800 */
[----:B---3--:R-:W-:Y:S03]  /*54850*/  HMMA.16816.F32 R56, R4, R58, R16 ;  /* 0x0000003a0438723c */ /* 0x008fe60000001810 */
[----:B------:R-:W4:Y:S04]  /*54860*/  LDL.LU.64 R18, [R1+0x57b8] ;  /* 0x0057b80001127983 */ /* 0x000f280000300a00 */
[----:B------:R-:W4:-:S15]  /*54870*/  LDL.LU.64 R16, [R1+0x57b0] ;  /* 0x0057b00001107983 */ /* 0x000f1e0000300a00 */
[----:B------:R-:W-:-:S01]  /*54880*/  NOP ;  /* 0x0000000000007918 */ /* 0x000fc20000000000 */
[----:B------:R-:W-:Y:S04]  /*54890*/  STL.64 [R1+0x730], R56 ;  /* 0x0007303801007387 */ /* 0x000fe80000100a00 */
[----:B------:R0:W-:Y:S04]  /*548a0*/  STL.64 [R1+0x738], R58 ;  /* 0x0007383a01007387 */ /* 0x0001e80000100a00 */
[----:B0-----:R-:W2:Y:S04]  /*548b0*/  LDL.LU.64 R58, [R1+0x57a8] ;  /* 0x0057a800013a7983 */ /* 0x001ea80000300a00 */
[----:B------:R-:W3:Y:S01]  /*548c0*/  LDL.LU R57, [R1+0x57a0] ;  /* 0x0057a00001397983 */ /* 0x000ee20000300800 */
[----:B--2---:R-:W-:-:S15]  /*548d0*/  HMMA.16816.F32 R12, R4, R58, R12 ;  /* 0x0000003a040c723c */ /* 0x004fde000000180c */
[----:B------:R-:W-:-:S08]  /*548e0*/  NOP ;  /* 0x0000000000007918 */ /* 0x000fd00000000000 */
[----:B------:R-:W-:Y:S04]  /*548f0*/  STL.64 [R1+0x720], R12 ;  /* 0x0007200c01007387 */ /* 0x000fe80000100a00 */
[----:B------:R0:W-:Y:S04]  /*54900*/  STL.64 [R1+0x728], R14 ;  /* 0x0007280e01007387 */ /* 0x0001e80000100a00 */
[----:B0-----:R-:W2:Y:S04]  /*54910*/  LDL.LU.64 R14, [R1+0x5798] ;  /* 0x00579800010e7983 */ /* 0x001ea80000300a00 */
[----:B------:R-:W2:Y:S01]  /*54920*/  LDL.LU.64 R12, [R1+0x5790] ;  /* 0x00579000010c7983 */ /* 0x000ea20000300a00 */
[C---:B----4-:R-:W-:Y:S06]  /*54930*/  HMMA.16816.F32 R20, R4.reuse, R22, R16 ;  /* 0x000000160414723c */ /* 0x050fec0000001810 */
[C---:B------:R-:W-:Y:S06]  /*54940*/  HMMA.16816.F32 R44, R4.reuse, R50, R44 ;  /* 0x00000032042c723c */ /* 0x040fec000000182c */
[----:B------:R-:W-:Y:S01]  /*54950*/  HMMA.16816.F32 R36, R4, R54, R36 ;  /* 0x000000360424723c */ /* 0x000fe20000001824 */
[----:B------:R-:W-:Y:S04]  /*54960*/  STL.64 [R1+0x56f0], R58 ;  /* 0x0056f03a01007387 */ /* 0x000fe80000100a00 */
[----:B------:R-:W4:Y:S04]  /*54970*/  LDL.LU.64 R18, [R1+0x5788] ;  /* 0x0057880001127983 */ /* 0x000f280000300a00 */
[----:B------:R-:W4:Y:S04]  /*54980*/  LDL.LU.64 R16, [R1+0x5780] ;  /* 0x0057800001107983 */ /* 0x000f280000300a00 */
[----:B------:R0:W-:Y:S04]  /*54990*/  STL.64 [R1+0x710], R20 ;  /* 0x0007101401007387 */ /* 0x0001e80000100a00 */
[----:B------:R1:W-:Y:S01]  /*549a0*/  STL.64 [R1+0x718], R22 ;  /* 0x0007181601007387 */ /* 0x0003e20000100a00 */
[----:B------:R-:W-:-:S03]  /*549b0*/  IMAD.MOV.U32 R2, RZ, RZ, R50 ;  /* 0x000000ffff027224 */ /* 0x000fc600078e0032 */
[----:B0-----:R-:W3:Y:S04]  /*549c0*/  LDL.LU R20, [R1+0x120] ;  /* 0x0001200001147983 */ /* 0x001ee80000300800 */
[----:B------:R-:W3:Y:S01]  /*549d0*/  LDL.LU R21, [R1+0x124] ;  /* 0x0001240001157983 */ /* 0x000ee20000300800 */
[----:B-1----:R-:W-:Y:S02]  /*549e0*/  IMAD.MOV.U32 R22, RZ, RZ, R3 ;  /* 0x000000ffff167224 */ /* 0x002fe400078e0003 */
[----:B------:R-:W-:Y:S01]  /*549f0*/  IMAD.MOV.U32 R23, RZ, RZ, R60 ;  /* 0x000000ffff177224 */ /* 0x000fe200078e003c */
[----:B------:R-:W4:Y:S04]  /*54a00*/  LDL.LU R3, [R1+0x577c] ;  /* 0x00577c0001037983 */ /* 0x000f280000300800 */
[----:B------:R-:W3:Y:S01]  /*54a10*/  LDL.LU R60, [R1+0x5778] ;  /* 0x00577800013c7983 */ /* 0x000ee20000300800 */
[----:B------:R-:W-:-:S03]  /*54a20*/  IMAD.MOV.U32 R0, RZ, RZ, R51 ;  /* 0x000000ffff007224 */ /* 0x000fc600078e0033 */
[----:B------:R-:W-:Y:S04]  /*54a30*/  STL.64 [R1+0x700], R44 ;  /* 0x0007002c01007387 */ /* 0x000fe80000100a00 */
[----:B------:R0:W-:Y:S04]  /*54a40*/  STL.64 [R1+0x708], R46 ;  /* 0x0007082e01007387 */ /* 0x0001e80000100a00 */
[----:B0-----:R-:W4:Y:S04]  /*54a50*/  LDL.LU.64 R46, [R1+0x5770] ;  /* 0x00577000012e7983 */ /* 0x001f280000300a00 */
[----:B------:R-:W4:Y:S04]  /*54a60*/  LDL.LU.64 R44, [R1+0x5768] ;  /* 0x00576800012c7983 */ /* 0x000f280000300a00 */
[----:B------:R-:W4:Y:S01]  /*54a70*/  LDL.LU.64 R50, [R1+0x5760] ;  /* 0x0057600001327983 */ /* 0x000f220000300a00 */
[----:B--2---:R-:W-:-:S15]  /*54a80*/  HMMA.16816.F32 R12, R4, R42, R12 ;  /* 0x0000002a040c723c */ /* 0x004fde000000180c */
[----:B------:R-:W-:-:S08]  /*54a90*/  NOP ;  /* 0x0000000000007918 */ /* 0x000fd00000000000 */
[----:B------:R0:W-:Y:S04]  /*54aa0*/  STL.64 [R1+0x6f0], R12 ;  /* 0x0006f00c01007387 */ /* 0x0001e80000100a00 */
[----:B------:R1:W-:Y:S01]  /*54ab0*/  STL.64 [R1+0x6f8], R14 ;  /* 0x0006f80e01007387 */ /* 0x0003e20000100a00 */
[----:B0-----:R-:W-:Y:S02]  /*54ac0*/  IMAD.MOV.U32 R13, RZ, RZ, R42 ;  /* 0x000000ffff0d7224 */ /* 0x001fe400078e002a */
[----:B------:R-:W-:Y:S02]  /*54ad0*/  IMAD.MOV.U32 R12, RZ, RZ, R43 ;  /* 0x000000ffff0c7224 */ /* 0x000fe400078e002b */
[----:B------:R-:W2:Y:S01]  /*54ae0*/  LDL.LU.64 R42, [R1+0x5758] ;  /* 0x00575800012a7983 */ /* 0x000ea20000300a00 */
[----:B-1----:R-:W-:-:S03]  /*54af0*/  IMAD.MOV.U32 R15, RZ, RZ, R54 ;  /* 0x000000ffff0f7224 */ /* 0x002fc600078e0036 */
[----:B------:R-:W-:Y:S01]  /*54b00*/  STL.64 [R1+0x6e0], R36 ;  /* 0x0006e02401007387 */ /* 0x000fe20000100a00 */
[----:B------:R-:W-:-:S03]  /*54b10*/  IMAD.MOV.U32 R14, RZ, RZ, R55 ;  /* 0x000000ffff0e7224 */ /* 0x000fc600078e0037 */
[----:B------:R0:W-:Y:S04]  /*54b20*/  STL.64 [R1+0x6e8], R38 ;  /* 0x0006e82601007387 */ /* 0x0001e80000100a00 */
[----:B0-----:R-:W3:Y:S04]  /*54b30*/  LDL.LU.64 R38, [R1+0x5750] ;  /* 0x0057500001267983 */ /* 0x001ee80000300a00 */
[----:B------:R-:W4:Y:S02]  /*54b40*/  LDL.LU.64 R54, [R1+0x5748] ;  /* 0x0057480001367983 */ /* 0x000f240000300a00 */
[----:B----4-:R-:W-:-:S15]  /*54b50*/  HMMA.16816.F32 R24, R4, R54, R24 ;  /* 0x000000360418723c */ /* 0x010fde0000001818 */
[----:B------:R-:W-:-:S08]  /*54b60*/  NOP ;  /* 0x0000000000007918 */ /* 0x000fd00000000000 */
[----:B------:R-:W-:Y:S04]  /*54b70*/  STL.64 [R1+0x6d0], R24 ;  /* 0x0006d01801007387 */ /* 0x000fe80000100a00 */
[----:B------:R0:W-:Y:S04]  /*54b80*/  STL.64 [R1+0x6d8], R26 ;  /* 0x0006d81a01007387 */ /* 0x0001e80000100a00 */
[----:B0-----:R-:W4:Y:S04]  /*54b90*/  LDL.LU.64 R26, [R1+0x5740] ;  /* 0x00574000011a7983 */ /* 0x001f280000300a00 */
[----:B------:R2:W-:Y:S04]  /*54ba0*/  STL.64 [R1+0x5690], R54 ;  /* 0x0056903601007387 */ /* 0x0005e80000100a00 */
[----:B------:R-:W3:Y:S04]  /*54bb0*/  LDL.LU R52, [R1+0x130] ;  /* 0x0001300001347983 */ /* 0x000ee80000300800 */
[----:B------:R-:W3:Y:S01]  /*54bc0*/  LDL.LU R53, [R1+0x134] ;  /* 0x0001340001357983 */ /* 0x000ee20000300800 */
[----:B--2---:R-:W-:-:S03]  /*54bd0*/  IMAD.MOV.U32 R54, RZ, RZ, R43 ;  /* 0x000000ffff367224 */ /* 0x004fc600078e002b */
[----:B------:R-:W2:Y:S01]  /*54be0*/  LDL.LU R43, [R1+0x573c] ;  /* 0x00573c00012b7983 */ /* 0x000ea20000300800 */
[----:B------:R-:W-:-:S03]  /*54bf0*/  IMAD.MOV.U32 R55, RZ, RZ, R42 ;  /* 0x000000ffff377224 */ /* 0x000fc600078e002a */
[----:B------:R-:W2:Y:S01]  /*54c00*/  LDL.LU R42, [R1+0x5738] ;  /* 0x00573800012a7983 */ /* 0x000ea20000300800 */
[----:B----4-:R-:W-:-:S15]  /*54c10*/  HMMA.16816.F32 R28, R4, R26, R28 ;  /* 0x0000001a041c723c */ /* 0x010fde000000181c */
[----:B------:R-:W-:-:S08]  /*54c20*/  NOP ;  /* 0x0000000000007918 */ /* 0x000fd00000000000 */
[----:B------:R-:W-:Y:S04]  /*54c30*/  STL.64 [R1+0x6c0], R28 ;  /* 0x0006c01c01007387 */ /* 0x000fe80000100a00 */
[----:B------:R0:W-:Y:S04]  /*54c40*/  STL.64 [R1+0x6c8], R30 ;  /* 0x0006c81e01007387 */ /* 0x0001e80000100a00 */
[----:B0-----:R-:W4:Y:S01]  /*54c50*/  LDL.LU.64 R30, [R1+0x5730] ;  /* 0x00573000011e7983 */ /* 0x001f220000300a00 */
[----:B---3--:R-:W-:Y:S02]  /*54c60*/  IMAD.MOV.U32 R24, RZ, RZ, R38 ;  /* 0x000000ffff187224 */ /* 0x008fe400078e0026 */
[----:B------:R-:W-:Y:S01]  /*54c70*/  IMAD.MOV.U32 R25, RZ, RZ, R39 ;  /* 0x000000ffff197224 */ /* 0x000fe200078e0027 */
[----:B------:R-:W-:Y:S04]  /*54c80*/  STL.64 [R1+0x5688], R26 ;  /* 0x0056881a01007387 */ /* 0x000fe80000100a00 */
[----:B------:R-:W3:Y:S04]  /*54c90*/  LDL.LU R38, [R1+0x572c] ;  /* 0x00572c0001267983 */ /* 0x000ee80000300800 */
[----:B------:R-:W3:Y:S01]  /*54ca0*/  LDL.LU R39, [R1+0x5728] ;  /* 0x0057280001277983 */ /* 0x000ee20000300800 */
[----:B----4-:R-:W-:-:S15]  /*54cb0*/  HMMA.16816.F32 R32, R4, R30, R32 ;  /* 0x0000001e0420723c */ /* 0x010fde0000001820 */
[----:B------:R-:W-:-:S08]  /*54cc0*/  NOP ;  /* 0x0000000000007918 */ /* 0x000fd00000000000 */
[----:B------:R-:W-:Y:S04]  /*54cd0*/  STL.64 [R1+0x6b0], R32 ;  /* 0x0006b02001007387 */ /* 0x000fe80000100a00 */
[----:B------:R0:W-:Y:S04]  /*54ce0*/  STL.64 [R1+0x6b8], R34 ;  /* 0x0006b82201007387 */ /* 0x0001e80000100a00 */
[----:B0-----:R-:W4:Y:S01]  /*54cf0*/  LDL.LU.64 R34, [R1+0x5720] ;  /* 0x0057200001227983 */ /* 0x001f220000300a00 */
[----:B------:R-:W-:Y:S02]  /*54d00*/  IMAD.MOV.U32 R26, RZ, RZ, R60 ;  /* 0x000000ffff1a7224 */ /* 0x000fe400078e003c */
[----:B------:R-:W-:-:S02]  /*54d10*/  IMAD.MOV.U32 R27, RZ, RZ, R3 ;  /* 0x000000ffff1b7224 */ /* 0x000fc400078e0003 */
[----:B--2---:R-:W-:Y:S01]  /*54d20*/  IMAD.MOV.U32 R32, RZ, RZ, R43 ;  /* 0x000000ffff207224 */ /* 0x004fe200078e002b */
[----:B----4-:R-:W-:-:S15]  /*54d30*/  HMMA.16816.F32 R8, R4, R34, R8 ;  /* 0x000000220408723c */ /* 0x010fde0000001808 */
[----:B------:R-:W-:-:S08]  /*54d40*/  NOP ;  /* 0x0000000000007918 */ /* 0x000fd00000000000 */
[----:B------:R0:W-:Y:S01]  /*54d50*/  STL.64 [R1+0x6a0], R8 ;  /* 0x0006a00801007387 */ /* 0x0001e20000100a00 */
[----:B------:R-:W-:Y:S02]  /*54d60*/  IMAD.MOV.U32 R60, RZ, RZ, R10 ;  /* 0x000000ffff3c7224 */ /* 0x000fe400078e000a */
[----:B------:R-:W-:Y:S02]  /*54d70*/  IMAD.MOV.U32 R3, RZ, RZ, R11 ;  /* 0x000000ffff037224 */ /* 0x000fe400078e000b */
[----:B------:R-:W2:Y:S04]  /*54d80*/  LDL.LU.64 R10, [R1+0x5718] ;  /* 0x00571800010a7983 */ /* 0x000ea80000300a00 */
[----:B0-----:R-:W2:Y:S04]  /*54d90*/  LDL.LU.64 R8, [R1+0x5710] ;  /* 0x0057100001087983 */ /* 0x001ea80000300a00 */
[----:B------:R0:W-:Y:S04]  /*54da0*/  STL.64 [R1+0x5678], R34 ;  /* 0x0056782201007387 */ /* 0x0001e80000100a00 */
[----:B------:R-:W4:Y:S04]  /*54db0*/  LDL.LU R43, [R1+0x5708] ;  /* 0x00570800012b7983 */ /* 0x000f280000300800 */
[----:B------:R-:W2:Y:S04]  /*54dc0*/  LDL.LU R33, [R1+0x684] ;  /* 0x0006840001217983 */ /* 0x000ea80000300800 */
[----:B0-----:R-:W2:Y:S04]  /*54dd0*/  LDL.LU R34, [R1+0x688] ;  /* 0x0006880001227983 */ /* 0x001ea80000300800 */
[----:B------:R-:W2:Y:S04]  /*54de0*/  LDL.LU R35, [R1+0x68c] ;  /* 0x00068c0001237983 */ /* 0x000ea80000300800 */
[----:B------:R0:W-:Y:S04]  /*54df0*/  STL [R1+0x51bc], R3 ;  /* 0x0051bc0301007387 */ /* 0x0001e80000100800 */
[----:B------:R1:W-:Y:S04]  /*54e00*/  STL [R1+0x51b8], R60 ;  /* 0x0051b83c01007387 */ /* 0x0003e80000100800 */
[----:B---3--:R-:W-:Y:S01]  /*54e10*/  STL.64 [R1+0x5670], R38 ;  /* 0x0056702601007387 */ /* 0x008fe20000100a00 */
[C---:B----4-:R-:W-:Y:S06]  /*54e20*/  HMMA.16816.F32 R24, R4.reuse, R42, R24 ;  /* 0x0000002a0418723c */ /* 0x050fec0000001818 */
[----:B--2---:R-:W-:Y:S06]  /*54e30*/  HMMA.16816.F32 R32, R4, R38, R32 ;  /* 0x000000260420723c */ /* 0x004fec0000001820 */
[----:B------:R-:W-:-:S12]  /*54e40*/  HMMA.16816.F32 R4, R8, R46, R20 ;  /* 0x0000002e0804723c */ /* 0x000fd80000001814 */
[----:B0-----:R-:W-:Y:S02]  /*54e50*/  IMAD.MOV.U32 R3, RZ, RZ, R26 ;  /* 0x000000ffff037224 */ /* 0x001fe400078e001a */
[----:B-1----:R-:W-:-:S03]  /*54e60*/  IMAD.MOV.U32 R60, RZ, RZ, R27 ;  /* 0x000000ffff3c7224 */ /* 0x002fc600078e001b */
[----:B------:R-:W-:Y:S04]  /*54e70*/  STL.64 [R1+0x690], R32 ;  /* 0x0006902001007387 */ /* 0x000fe80000100a00 */
[----:B------:R-:W-:Y:S04]  /*54e80*/  STL.64 [R1+0x698], R34 ;  /* 0x0006982201007387 */ /* 0x000fe80000100a00 */
[----:B------:R0:W-:Y:S02]  /*54e90*/  STL.64 [R1+0x280], R24 ;  /* 0x0002801801007387 */ /* 0x0001e40000100a00 */
[----:B0-----:R-:W-:Y:S02]  /*54ea0*/  HMMA.16816.F32 R24, R8, R50, R52 ;  /* 0x000000320818723c */ /* 0x001fe40000001834 */
[----:B------:R-:W-:Y:S01]  /*54eb0*/  STL.64 [R1+0x5680], R42 ;  /* 0x0056802a01007387 */ /* 0x000fe20000100a00 */
[----:B------:R-:W-:-:S03]  /*54ec0*/  IMAD.MOV.U32 R28, RZ, RZ, R4 ;  /* 0x000000ffff1c7224 */ /* 0x000fc600078e0004 */
[----:B------:R-:W-:Y:S01]  /*54ed0*/  STL [R1+0x51f4], R60 ;  /* 0x0051f43c01007387 */ /* 0x000fe20000100800 */
[----:B------:R-:W-:-:S03]  /*54ee0*/  IMAD.MOV.U32 R29, RZ, RZ, R5 ;  /* 0x000000ffff1d7224 */ /* 0x000fc600078e0005 */
[----:B------:R-:W-:Y:S04]  /*54ef0*/  STL [R1+0x51f0], R3 ;  /* 0x0051f00301007387 */ /* 0x000fe80000100800 */
[----:B------:R-:W-:Y:S09]  /*54f00*/  STL.64 [R1+0x5698], R50 ;  /* 0x0056983201007387 */ /* 0x000ff20000100a00 */
[----:B------:R0:W-:Y:S04]  /*54f10*/  STL.64 [R1+0x130], R24 ;  /* 0x0001301801007387 */ /* 0x0001e80000100a00 */
[----:B------:R1:W-:Y:S04]  /*54f20*/  STL.64 [R1+0x138], R26 ;  /* 0x0001381a01007387 */ /* 0x0003e80000100a00 */
[----:B------:R-:W-:Y:S04]  /*54f30*/  STL.64 [R1+0x688], R6 ;  /* 0x0006880601007387 */ /* 0x000fe80000100a00 */
[----:B------:R-:W-:Y:S04]  /*54f40*/  STL.64 [R1+0x56b8], R30 ;  /* 0x0056b81e01007387 */ /* 0x000fe80000100a00 */
[----:B------:R-:W-:Y:S04]  /*54f50*/  STL.64 [R1+0x56b0], R28 ;  /* 0x0056b01c01007387 */ /* 0x000fe80000100a00 */
[----:B------:R2:W-:Y:S04]  /*54f60*/  STL.64 [R1+0x56a8], R46 ;  /* 0x0056a82e01007387 */ /* 0x0005e80000100a00 */
[----:B------:R-:W-:Y:S04]  /*54f70*/  STL.64 [R1+0x56a0], R44 ;  /* 0x0056a02c01007387 */ /* 0x000fe80000100a00 */
[----:B0-----:R-:W3:Y:S04]  /*54f80*/  LDL.LU R24, [R1+0x460] ;  /* 0x0004600001187983 */ /* 0x001ee80000300800 */
[----:B------:R-:W3:Y:S04]  /*54f90*/  LDL.LU R25, [R1+0x464] ;  /* 0x0004640001197983 */ /* 0x000ee80000300800 */
[----:B-1----:R-:W4:Y:S04]  /*54fa0*/  LDL.LU R26, [R1+0x468] ;  /* 0x00046800011a7983 */ /* 0x002f280000300800 */
[----:B------:R-:W4:Y:S01]  /*54fb0*/  LDL.LU R27, [R1+0x46c] ;  /* 0x00046c00011b7983 */ /* 0x000f220000300800 */
[----:B------:R-:W-:-:S02]  /*54fc0*/  IMAD.MOV.U32 R54, RZ, RZ, R15 ;  /* 0x000000ffff367224 */ /* 0x000fc400078e000f */
[----:B------:R-:W-:Y:S01]  /*54fd0*/  IMAD.MOV.U32 R55, RZ, RZ, R14 ;  /* 0x000000ffff377224 */ /* 0x000fe200078e000e */
[----:B------:R-:W0:Y:S01]  /*54fe0*/  LDSM.16.MT88.4 R4, [R57+UR4+0x1080] ;  /* 0x001080043904783b */ /* 0x000e220008004200 */
[----:B--2---:R-:W-:Y:S02]  /*54ff0*/  IMAD.MOV.U32 R46, RZ, RZ, R13 ;  /* 0x000000ffff2e7224 */ /* 0x004fe400078e000d */
[----:B------:R-:W-:Y:S01]  /*55000*/  IMAD.MOV.U32 R47, RZ, RZ, R12 ;  /* 0x000000ffff2f7224 */ /* 0x000fe200078e000c */
[----:B----4-:R1:W-:Y:S04]  /*55010*/  STL.64 [R1+0x56c8], R26 ;  /* 0x0056c81a01007387 */ /* 0x0103e80000100a00 */
[----:B---3--:R-:W-:Y:S04]  /*55020*/  STL.64 [R1+0x56c0], R24 ;  /* 0x0056c01801007387 */ /* 0x008fe80000100a00 */
[----:B------:R-:W-:Y:S04]  /*55030*/  STL.64 [R1+0x56d0], R54 ;  /* 0x0056d03601007387 */ /* 0x000fe80000100a00 */
[----:B------:R2:W-:Y:S04]  /*55040*/  STL.64 [R1+0x56d8], R46 ;  /* 0x0056d82e01007387 */ /* 0x0005e80000100a00 */
[----:B------:R-:W3:Y:S04]  /*55050*/  LDL.LU R28, [R1+0x480] ;  /* 0x00048000011c7983 */ /* 0x000ee80000300800 */
[----:B------:R-:W3:Y:S04]  /*55060*/  LDL.LU R29, [R1+0x484] ;  /* 0x00048400011d7983 */ /* 0x000ee80000300800 */
[----:B------:R-:W4:Y:S04]  /*55070*/  LDL.LU R30, [R1+0x488] ;  /* 0x00048800011e7983 */ /* 0x000f280000300800 */
[----:B------:R-:W4:Y:S01]  /*55080*/  LDL.LU R31, [R1+0x48c] ;  /* 0x00048c00011f7983 */ /* 0x000f220000300800 */
[----:B-1----:R-:W-:-:S02]  /*55090*/  IMAD.MOV.U32 R26, RZ, RZ, R2 ;  /* 0x000000ffff1a7224 */ /* 0x002fc400078e0002 */
[----:B------:R-:W-:Y:S01]  /*550a0*/  IMAD.MOV.U32 R27, RZ, RZ, R0 ;  /* 0x000000ffff1b7224 */ /* 0x000fe200078e0000 */
[----:B----4-:R-:W-:Y:S04]  /*550b0*/  STL.64 [R1+0x56e8], R30 ;  /* 0x0056e81e01007387 */ /* 0x010fe80000100a00 */
[----:B---3--:R-:W-:Y:S04]  /*550c0*/  STL.64 [R1+0x56e0], R28 ;  /* 0x0056e01c01007387 */ /* 0x008fe80000100a00 */
[----:B------:R1:W-:Y:S04]  /*550d0*/  STL.64 [R1+0x56f8], R26 ;  /* 0x0056f81a01007387 */ /* 0x0003e80000100a00 */
[----:B--2---:R-:W2:Y:S04]  /*550e0*/  LDL.64 R46, [R1+0x68] ;  /* 0x00006800012e7983 */ /* 0x004ea80000100a00 */
[----:B------:R-:W3:Y:S04]  /*550f0*/  LDL.LU R52, [R1+0x490] ;  /* 0x0004900001347983 */ /* 0x000ee80000300800 */
[----:B------:R-:W3:Y:S04]  /*55100*/  LDL.LU R53, [R1+0x494] ;  /* 0x0004940001357983 */ /* 0x000ee80000300800 */
[----:B------:R-:W3:Y:S04]  /*55110*/  LDL.LU R54, [R1+0x498] ;  /* 0x0004980001367983 */ /* 0x000ee80000300800 */
[----:B------:R-:W3:Y:S04]  /*55120*/  LDL.LU R55, [R1+0x49c] ;  /* 0x00049c0001377983 */ /* 0x000ee80000300800 */
[----:B------:R-:W4:Y:S04]  /*55130*/  LDL.LU R12, [R1+0x4d0] ;  /* 0x0004d000010c7983 */ /* 0x000f280000300800 */
[----:B------:R-:W4:Y:S04]  /*55140*/  LDL.LU R13, [R1+0x4d4] ;  /* 0x0004d400010d7983 */ /* 0x000f280000300800 */
[----:B------:R-:W4:Y:S04]  /*55150*/  LDL.LU R14, [R1+0x4d8] ;  /* 0x0004d800010e7983 */ /* 0x000f280000300800 */
[----:B------:R-:W4:Y:S04]  /*55160*/  LDL.LU R15, [R1+0x4dc] ;  /* 0x0004dc00010f7983 */ /* 0x000f280000300800 */
[----:B------:R-:W2:Y:S04]  /*55170*/  LDL.LU R20, [R1+0x4e0] ;  /* 0x0004e00001147983 */ /* 0x000ea80000300800 */
[----:B------:R-:W2:Y:S04]  /*55180*/  LDL.LU R21, [R1+0x4e4] ;  /* 0x0004e40001157983 */ /* 0x000ea80000300800 */
[----:B------:R-:W2:Y:S04]  /*55190*/  LDL.LU R22, [R1+0x4e8] ;  /* 0x0004e80001167983 */ /* 0x000ea80000300800 */
[----:B------:R-:W2:Y:S04]  /*551a0*/  LDL.LU R23, [R1+0x4ec] ;  /* 0x0004ec0001177983 */ /* 0x000ea80000300800 */
[----:B------:R-:W3:Y:S04]  /*551b0*/  LDL.LU R24, [R1+0x4c0] ;  /* 0x0004c00001187983 */ /* 0x000ee80000300800 */
[----:B------:R-:W3:Y:S04]  /*551c0*/  LDL.LU R25, [R1+0x4c4] ;  /* 0x0004c40001197983 */ /* 0x000ee80000300800 */
[----:B-1----:R-:W3:Y:S04]  /*551d0*/  LDL.LU R26, [R1+0x4c8] ;  /* 0x0004c800011a7983 */ /* 0x002ee80000300800 */
[----:B------:R-:W3:Y:S04]  /*551e0*/  LDL.LU R27, [R1+0x4cc] ;  /* 0x0004cc00011b7983 */ /* 0x000ee80000300800 */
[----:B------:R-:W3:Y:S04]  /*551f0*/  LDL.64 R58, [R1+0x88] ;  /* 0x00008800013a7983 */ /* 0x000ee80000100a00 */
        /* <DEDUP_REMOVED lines=20> */
[----:B0-----:R-:W-:Y:S04]  /*55340*/  STL.64 [R1+0x55c8], R6 ;  /* 0x0055c80601007387 */ /* 0x001fe80000100a00 */
[----:B------:R0:W-:Y:S04]  /*55350*/  STL.64 [R1+0x55c0], R4 ;  /* 0x0055c00401007387 */ /* 0x0001e80000100a00 */
[----:B0-----:R-:W4:Y:S04]  /*55360*/  LDL.LU R4, [R1+0x4a0] ;  /* 0x0004a00001047983 */ /* 0x001f280000300800 */
[----:B------:R-:W4:Y:S04]  /*55370*/  LDL.LU R5, [R1+0x4a4] ;  /* 0x0004a40001057983 */ /* 0x000f280000300800 */
[----:B------:R-:W4:Y:S04]  /*55380*/  LDL.LU R6, [R1+0x4a8] ;  /* 0x0004a80001067983 */ /* 0x000f280000300800 */
[----:B------:R-:W4:Y:S01]  /*55390*/  LDL.LU R7, [R1+0x4ac] ;  /* 0x0004ac0001077983 */ /* 0x000f220000300800 */
[----:B--2---:R-:W-:-:S15]  /*553a0*/  HMMA.16816.F32 R20, R8, R18, R20 ;  /* 0x000000120814723c */ /* 0x004fde0000001814 */
[----:B------:R-:W-:-:S08]  /*553b0*/  NOP ;  /* 0x0000000000007918 */ /* 0x000fd00000000000 */
[----:B------:R-:W-:Y:S04]  /*553c0*/  STL.64 [R1+0x960], R20 ;  /* 0x0009601401007387 */ /* 0x000fe80000100a00 */
[----:B------:R0:W-:Y:S04]  /*553d0*/  STL.64 [R1+0x968], R22 ;  /* 0x0009681601007387 */ /* 0x0001e80000100a00 */
[----:B0-----:R-:W4:Y:S01]  /*553e0*/  LDL.LU.64 R22, [R1+0x5700] ;  /* 0x0057000001167983 */ /* 0x001f220000300a00 */
[----:B---3--:R-:W-:Y:S06]  /*553f0*/  HMMA.16816.F32 R24, R8, R58, R24 ;  /* 0x0000003a0818723c */ /* 0x008fec0000001818 */
[----:B------:R-:W-:-:S02]  /*55400*/  IMAD.MOV.U32 R2, RZ, RZ, R58 ;  /* 0x000000ffff027224 */ /* 0x000fc400078e003a */
[----:B------:R-:W-:Y:S01]  /*55410*/  IMAD.MOV.U32 R0, RZ, RZ, R59 ;  /* 0x000000ffff007224 */ /* 0x000fe200078e003b */
[----:B----4-:R-:W-:-:S15]  /*55420*/  HMMA.16816.F32 R12, R8, R22, R12 ;  /* 0x00000016080c723c */ /* 0x010fde000000180c */
[----:B------:R-:W-:-:S08]  /*55430*/  NOP ;  /* 0x0000000000007918 */ /* 0x000fd00000000000 */
[----:B------:R0:W-:Y:S04]  /*55440*/  STL.64 [R1+0x4e0], R12 ;  /* 0x0004e00c01007387 */ /* 0x0001e80000100a00 */
[----:B------:R1:W-:Y:S04]  /*55450*/  STL.64 [R1+0x4e8], R14 ;  /* 0x0004e80e01007387 */ /* 0x0003e80000100a00 */
[----:B0-----:R-:W2:Y:S04]  /*55460*/  LDL.LU R12, [R1+0x420] ;  /* 0x00042000010c7983 */ /* 0x001ea80000300800 */
[----:B------:R-:W2:Y:S04]  /*55470*/  LDL.LU R13, [R1+0x424] ;  /* 0x00042400010d7983 */ /* 0x000ea80000300800 */
[----:B-1----:R-:W2:Y:S04]  /*55480*/  LDL.LU R14, [R1+0x428] ;  /* 0x00042800010e7983 */ /* 0x002ea80000300800 */
[----:B------:R-:W2:Y:S04]  /*55490*/  LDL.LU R15, [R1+0x42c] ;  /* 0x00042c00010f7983 */ /* 0x000ea80000300800 */
[----:B------:R-:W-:Y:S04]  /*554a0*/  STL.64 [R1+0x4d0], R24 ;  /* 0x0004d01801007387 */ /* 0x000fe80000100a00 */
[----:B------:R0:W-:Y:S04]  /*554b0*/  STL.64 [R1+0x4d8], R26 ;  /* 0x0004d81a01007387 */ /* 0x0001e80000100a00 */
[----:B0-----:R-:W3:Y:S04]  /*554c0*/  LDL.LU.64 R26, [R1+0x56f8] ;  /* 0x0056f800011a7983 */ /* 0x001ee80000300a00 */
[----:B------:R-:W4:Y:S01]  /*554d0*/  LDL.LU.64 R58, [R1+0x56f0] ;  /* 0x0056f000013a7983 */ /* 0x000f220000300a00 */
[C---:B------:R-:W-:Y:S06]  /*554e0*/  HMMA.16816.F32 R4, R8.reuse, R46, R4 ;  /* 0x0000002e0804723c */ /* 0x040fec0000001804 */
[----:B------:R-:W-:Y:S01]  /*554f0*/  IMAD.MOV.U32 R3, RZ, RZ, R47 ;  /* 0x000000ffff037224 */ /* 0x000fe200078e002f */
[C---:B----4-:R-:W-:Y:S06]  /*55500*/  HMMA.16816.F32 R28, R8.reuse, R58, R28 ;  /* 0x0000003a081c723c */ /* 0x050fec000000181c */
[----:B---3--:R-:W-:-:S15]  /*55510*/  HMMA.16816.F32 R24, R8, R26, R52 ;  /* 0x0000001a0818723c */ /* 0x008fde0000001834 */
[----:B------:R-:W-:-:S02]  /*55520*/  NOP ;  /* 0x0000000000007918 */ /* 0x000fc40000000000 */
[----:B------:R-:W-:Y:S04]  /*55530*/  STL.64 [R1+0x4c0], R28 ;  /* 0x0004c01c01007387 */ /* 0x000fe80000100a00 */
[----:B------:R0:W-:Y:S04]  /*55540*/  STL.64 [R1+0x4c8], R30 ;  /* 0x0004c81e01007387 */ /* 0x0001e80000100a00 */
[----:B0-----:R-:W3:Y:S04]  /*55550*/  LDL.LU.64 R30, [R1+0x56e8] ;  /* 0x0056e800011e7983 */ /* 0x001ee80000300a00 */
[----:B------:R-:W3:Y:S04]  /*55560*/  LDL.LU.64 R28, [R1+0x56e0] ;  /* 0x0056e000011c7983 */ /* 0x000ee80000300a00 */
[----:B------:R0:W-:Y:S04]  /*55570*/  STL.64 [R1+0x4b0], R4 ;  /* 0x0004b00401007387 */ /* 0x0001e80000100a00 */
[----:B------:R-:W-:Y:S01]  /*55580*/  STL.64 [R1+0x4b8], R6 ;  /* 0x0004b80601007387 */ /* 0x000fe20000100a00 */
[----:B0-----:R-:W-:-:S03]  /*55590*/  IMAD.MOV.U32 R4, RZ, RZ, R46 ;  /* 0x000000ffff047224 */ /* 0x001fc600078e002e */
[----:B------:R-:W3:Y:S04]  /*555a0*/  LDL.LU.64 R46, [R1+0x56d8] ;  /* 0x0056d800012e7983 */ /* 0x000ee80000300a00 */
[----:B------:R-:W4:Y:S04]  /*555b0*/  LDL.LU.64 R54, [R1+0x56d0] ;  /* 0x0056d00001367983 */ /* 0x000f280000300a00 */
[----:B------:R-:W-:Y:S04]  /*555c0*/  STL.64 [R1+0x4a0], R24 ;  /* 0x0004a01801007387 */ /* 0x000fe80000100a00 */
[----:B------:R0:W-:Y:S04]  /*555d0*/  STL.64 [R1+0x4a8], R26 ;  /* 0x0004a81a01007387 */ /* 0x0001e80000100a00 */
[----:B0-----:R-:W2:Y:S04]  /*555e0*/  LDL.LU.64 R26, [R1+0x56c8] ;  /* 0x0056c800011a7983 */ /* 0x001ea80000300a00 */
[----:B------:R-:W2:Y:S01]  /*555f0*/  LDL.LU.64 R24, [R1+0x56c0] ;  /* 0x0056c00001187983 */ /* 0x000ea20000300a00 */
[C---:B---3--:R-:W-:Y:S03]  /*55600*/  HMMA.16816.F32 R44, R8.reuse, R46, R28 ;  /* 0x0000002e082c723c */ /* 0x048fe6000000181c */
[----:B------:R-:W3:Y:S04]  /*55610*/  LDL.LU.64 R30, [R1+0x56b8] ;  /* 0x0056b800011e7983 */ /* 0x000ee80000300a00 */
[----:B------:R-:W3:Y:S01]  /*55620*/  LDL.LU.64 R28, [R1+0x56b0] ;  /* 0x0056b000011c7983 */ /* 0x000ee20000300a00 */
[----:B----4-:R-:W-:-:S15]  /*55630*/  HMMA.16816.F32 R52, R8, R54, R48 ;  /* 0x000000360834723c */ /* 0x010fde0000001830 */
[----:B------:R-:W-:Y:S04]  /*55640*/  STL.64 [R1+0x490], R44 ;  /* 0x0004902c01007387 */ /* 0x000fe80000100a00 */
[----:B------:R0:W-:Y:S04]  /*55650*/  STL.64 [R1+0x498], R46 ;  /* 0x0004982e01007387 */ /* 0x0001e80000100a00 */
[----:B0-----:R-:W4:Y:S04]  /*55660*/  LDL.LU.64 R46, [R1+0x56a8] ;  /* 0x0056a800012e7983 */ /* 0x001f280000300a00 */
[----:B------:R-:W4:Y:S04]  /*55670*/  LDL.LU.64 R44, [R1+0x56a0] ;  /* 0x0056a000012c7983 */ /* 0x000f280000300a00 */
[----:B------:R-:W4:Y:S04]  /*55680*/  LDL.LU.64 R50, [R1+0x5698] ;  /* 0x0056980001327983 */ /* 0x000f280000300a00 */
[----:B------:R-:W-:Y:S04]  /*55690*/  STL.64 [R1+0x480], R52 ;  /* 0x0004803401007387 */ /* 0x000fe80000100a00 */
[----:B------:R0:W-:Y:S04]  /*556a0*/  STL.64 [R1+0x488], R54 ;  /* 0x0004883601007387 */ /* 0x0001e80000100a00 */
[----:B0-----:R-:W2:Y:S02]  /*556b0*/  LDL.LU.64 R54, [R1+0x5690] ;  /* 0x0056900001367983 */ /* 0x001ea40000300a00 */
[----:B--2---:R-:W-:-:S15]  /*556c0*/  HMMA.16816.F32 R24, R8, R54, R24 ;  /* 0x000000360818723c */ /* 0x004fde0000001818 */
[----:B------:R-:W-:-:S08]  /*556d0*/  NOP ;  /* 0x0000000000007918 */ /* 0x000fd00000000000 */
[----:B------:R-:W-:Y:S04]  /*556e0*/  STL.64 [R1+0x470], R24 ;  /* 0x0004701801007387 */ /* 0x000fe80000100a00 */
[----:B------:R0:W-:Y:S04]  /*556f0*/  STL.64 [R1+0x478], R26 ;  /* 0x0004781a01007387 */ /* 0x0001e80000100a00 */
[----:B0-----:R-:W2:Y:S01]  /*55700*/  LDL.LU.64 R26, [R1+0x5688] ;  /* 0x00568800011a7983 */ /* 0x001ea20000300a00 */
[C---:B---3--:R-:W-:Y:S03]  /*55710*/  HMMA.16816.F32 R32, R8.reuse, R30, R32 ;  /* 0x0000001e0820723c */ /* 0x048fe60000001820 */
[----:B------:R0:W-:Y:S04]  /*55720*/  STL.64 [R1+0x55e0], R54 ;  /* 0x0055e03601007387 */ /* 0x0001e80000100a00 */
[----:B------:R-:W3:Y:S04]  /*55730*/  LDL.LU R52, [R1+0x260] ;  /* 0x0002600001347983 */ /* 0x000ee80000300800 */
[----:B------:R-:W3:Y:S04]  /*55740*/  LDL.LU R53, [R1+0x264] ;  /* 0x0002640001357983 */ /* 0x000ee80000300800 */
[----:B0-----:R-:W3:Y:S04]  /*55750*/  LDL.LU R54, [R1+0x268] ;  /* 0x0002680001367983 */ /* 0x001ee80000300800 */
[----:B------:R-:W3:Y:S01]  /*55760*/  LDL.LU R55, [R1+0x26c] ;  /* 0x00026c0001377983 */ /* 0x000ee20000300800 */
[----:B--2---:R-:W-:-:S15]  /*55770*/  HMMA.16816.F32 R40, R8, R26, R40 ;  /* 0x0000001a0828723c */ /* 0x004fde0000001828 */
[----:B------:R-:W-:-:S08]  /*55780*/  NOP ;  /* 0x0000000000007918 */ /* 0x000fd00000000000 */
[----:B------:R-:W-:Y:S04]  /*55790*/  STL.64 [R1+0x460], R40 ;  /* 0x0004602801007387 */ /* 0x000fe80000100a00 */
[----:B------:R0:W-:Y:S04]  /*557a0*/  STL.64 [R1+0x468], R42 ;  /* 0x0004682a01007387 */ /* 0x0001e80000100a00 */
[----:B0-----:R-:W2:Y:S04]  /*557b0*/  LDL.LU.64 R42, [R1+0x5680] ;  /* 0x00568000012a7983 */ /* 0x001ea80000300a00 */
[----:B------:R-:W-:Y:S04]  /*557c0*/  STL.64 [R1+0x450], R32 ;  /* 0x0004502001007387 */ /* 0x000fe80000100a00 */
[----:B------:R0:W-:Y:S04]  /*557d0*/  STL.64 [R1+0x458], R34 ;  /* 0x0004582201007387 */ /* 0x0001e80000100a00 */
[----:B0-----:R-:W4:Y:S04]  /*557e0*/  LDL.LU.64 R34, [R1+0x5678] ;  /* 0x0056780001227983 */ /* 0x001f280000300a00 */
[----:B------:R-:W-:Y:S04]  /*557f0*/  STL.64 [R1+0x55d8], R30 ;  /* 0x0055d81e01007387 */ /* 0x000fe80000100a00 */
[----:B------:R0:W-:Y:S04]  /*55800*/  STL.64 [R1+0x55d0], R28 ;  /* 0x0055d01c01007387 */ /* 0x0001e80000100a00 */
[----:B0-----:R-:W3:Y:S04]  /*55810*/  LDL.LU R28, [R1+0x270] ;  /* 0x00027000011c7983 */ /* 0x001ee80000300800 */
[----:B------:R-:W3:Y:S04]  /*55820*/  LDL.LU R29, [R1+0x274] ;  /* 0x00027400011d7983 */ /* 0x000ee80000300800 */
[----:B------:R-:W3:Y:S04]  /*55830*/  LDL.LU R30, [R1+0x278] ;  /* 0x00027800011e7983 */ /* 0x000ee80000300800 */
[----:B------:R-:W3:Y:S01]  /*55840*/  LDL.LU R31, [R1+0x27c] ;  /* 0x00027c00011f7983 */ /* 0x000ee20000300800 */
[----:B----4-:R-:W-:-:S15]  /*55850*/  HMMA.16816.F32 R36, R8, R34, R36 ;  /* 0x000000220824723c */ /* 0x010fde0000001824 */
[----:B------:R-:W-:-:S08]  /*55860*/  NOP ;  /* 0x0000000000007918 */ /* 0x000fd00000000000 */
[----:B------:R-:W-:Y:S04]  /*55870*/  STL.64 [R1+0x440], R36 ;  /* 0x0004402401007387 */ /* 0x000fe80000100a00 */
[----:B------:R0:W-:Y:S04]  /*55880*/  STL.64 [R1+0x448], R38 ;  /* 0x0004482601007387 */ /* 0x0001e80000100a00 */
[----:B0-----:R-:W4:Y:S04]  /*55890*/  LDL.LU.64 R38, [R1+0x5670] ;  /* 0x0056700001267983 */ /* 0x001f280000300a00 */
[----:B------:R0:W-:Y:S04]  /*558a0*/  STL.64 [R1+0x55e8], R34 ;  /* 0x0055e82201007387 */ /* 0x0001e80000100a00 */
[----:B------:R-:W2:Y:S04]  /*558b0*/  LDL.LU R32, [R1+0x110] ;  /* 0x0001100001207983 */ /* 0x000ea80000300800 */
[----:B------:R-:W2:Y:S04]  /*558c0*/  LDL.LU R33, [R1+0x114] ;  /* 0x0001140001217983 */ /* 0x000ea80000300800 */
[----:B0-----:R-:W2:Y:S04]  /*558d0*/  LDL.LU R34, [R1+0x118] ;  /* 0x0001180001227983 */ /* 0x001ea80000300800 */
[----:B------:R-:W2:Y:S01]  /*558e0*/  LDL.LU R35, [R1+0x11c] ;  /* 0x00011c0001237983 */ /* 0x000ea20000300800 */
[----:B----4-:R-:W-:-:S15]  /*558f0*/  HMMA.16816.F32 R12, R8, R38, R12 ;  /* 0x00000026080c723c */ /* 0x010fde000000180c */
[----:B------:R-:W-:-:S08]  /*55900*/  NOP ;  /* 0x0000000000007918 */ /* 0x000fd00000000000 */
[----:B------:R-:W-:Y:S04]  /*55910*/  STL.64 [R1+0x430], R12 ;  /* 0x0004300c01007387 */ /* 0x000fe80000100a00 */
[----:B------:R0:W-:Y:S04]  /*55920*/  STL.64 [R1+0x438], R14 ;  /* 0x0004380e01007387 */ /* 0x0001e80000100a00 */
[----:B0-----:R-:W3:Y:S04]  /*55930*/  LDL.LU.64 R14, [R1+0x5668] ;  /* 0x00566800010e7983 */ /* 0x001ee80000300a00 */
[----:B------:R-:W3:Y:S01]  /*55940*/  LDL.LU.64 R12, [R1+0x5660] ;  /* 0x00566000010c7983 */ /* 0x000ee20000300a00 */
[----:B--2---:R-:W-:Y:S03]  /*55950*/  HMMA.16816.F32 R8, R8, R42, R32 ;  /* 0x0000002a0808723c */ /* 0x004fe60000001820 */
[----:B------:R-:W-:Y:S04]  /*55960*/  STL.64 [R1+0x55f0], R38 ;  /* 0x0055f02601007387 */ /* 0x000fe80000100a00 */
[----:B------:R-:W-:-:S15]  /*55970*/  STL.64 [R1+0x55f8], R42 ;  /* 0x0055f82a01007387 */ /* 0x000fde0000100a00 */
[----:B------:R-:W-:-:S01]  /*55980*/  NOP ;  /* 0x0000000000007918 */ /* 0x000fc20000000000 */
[----:B------:R-:W-:Y:S04]  /*55990*/  STL.64 [R1+0x120], R8 ;  /* 0x0001200801007387 */ /* 0x000fe80000100a00 */
[----:B------:R3:W-:Y:S04]  /*559a0*/  STL.64 [R1+0x128], R10 ;  /* 0x0001280a01007387 */ /* 0x0007e80000100a00 */
[----:B------:R-:W-:Y:S01]  /*559b0*/  STL.64 [R1+0x5600], R50 ;  /* 0x0056003201007387 */ /* 0x000fe20000100a00 */
[----:B---3--:R-:W-:-:S15]  /*559c0*/  HMMA.16816.F32 R8, R12, R50, R28 ;  /* 0x000000320c08723c */ /* 0x008fde000000181c */
[----:B------:R-:W-:-:S08]  /*559d0*/  NOP ;  /* 0x0000000000007918 */ /* 0x000fd00000000000 */
[----:B------:R-:W-:Y:S04]  /*559e0*/  STL.64 [R1+0x270], R8 ;  /* 0x0002700801007387 */ /* 0x000fe80000100a00 */
[----:B------:R0:W-:Y:S02]  /*559f0*/  STL.64 [R1+0x278], R10 ;  /* 0x0002780a01007387 */ /* 0x0001e40000100a00 */
[----:B0-----:R-:W-:-:S15]  /*55a00*/  HMMA.16816.F32 R8, R12, R46, R52 ;  /* 0x0000002e0c08723c */ /* 0x001fde0000001834 */
[----:B------:R-:W-:-:S09]  /*55a10*/  NOP ;  /* 0x0000000000007918 */ /* 0x000fd20000000000 */
[----:B------:R-:W-:Y:S02]  /*55a20*/  IMAD.MOV.U32 R24, RZ, RZ, R8 ;  /* 0x000000ffff187224 */ /* 0x000fe400078e0008 */
[----:B------:R-:W-:Y:S01]  /*55a30*/  IMAD.MOV.U32 R25, RZ, RZ, R9 ;  /* 0x000000ffff197224 */ /* 0x000fe200078e0009 */
[----:B------:R-:W-:Y:S04]  /*55a40*/  STL.64 [R1+0x268], R10 ;  /* 0x0002680a01007387 */ /* 0x000fe80000100a00 */
[----:B------:R-:W-:Y:S04]  /*55a50*/  STL.64 [R1+0x5610], R26 ;  /* 0x0056101a01007387 */ /* 0x000fe80000100a00 */
[----:B------:R-:W-:Y:S04]  /*55a60*/  STL.64 [R1+0x5608], R24 ;  /* 0x0056081801007387 */ /* 0x000fe80000100a00 */
[----:B------:R-:W-:Y:S04]  /*55a70*/  STL.64 [R1+0x55b8], R46 ;  /* 0x0055b82e01007387 */ /* 0x000fe80000100a00 */
[----:B------:R0:W-:Y:S04]  /*55a80*/  STL.64 [R1+0x55b0], R44 ;  /* 0x0055b02c01007387 */ /* 0x0001e80000100a00 */
[----:B0-----:R-:W2:Y:S04]  /*55a90*/  LDL.LU R44, [R1+0x250] ;  /* 0x00025000012c7983 */ /* 0x001ea80000300800 */
[----:B------:R-:W2:Y:S04]  /*55aa0*/  LDL.LU R45, [R1+0x254] ;  /* 0x00025400012d7983 */ /* 0x000ea80000300800 */
[----:B------:R-:W3:Y:S04]  /*55ab0*/  LDL.LU R46, [R1+0x258] ;  /* 0x00025800012e7983 */ /* 0x000ee80000300800 */
[----:B------:R-:W3:Y:S04]  /*55ac0*/  LDL.LU R47, [R1+0x25c] ;  /* 0x00025c00012f7983 */ /* 0x000ee80000300800 */
[----:B---3--:R-:W-:Y:S04]  /*55ad0*/  STL.64 [R1+0x5620], R46 ;  /* 0x0056202e01007387 */ /* 0x008fe80000100a00 */
[----:B--2---:R-:W-:Y:S04]  /*55ae0*/  STL.64 [R1+0x5618], R44 ;  /* 0x0056182c01007387 */ /* 0x004fe80000100a00 */
[----:B------:R-:W2:Y:S04]  /*55af0*/  LDL.LU R28, [R1+0x5f0] ;  /* 0x0005f000011c7983 */ /* 0x000ea80000300800 */
[----:B------:R-:W2:Y:S04]  /*55b00*/  LDL.LU R29, [R1+0x5f4] ;  /* 0x0005f400011d7983 */ /* 0x000ea80000300800 */
[----:B------:R-:W3:Y:S04]  /*55b10*/  LDL.LU R30, [R1+0x5f8] ;  /* 0x0005f800011e7983 */ /* 0x000ee80000300800 */
[----:B------:R-:W3:Y:S04]  /*55b20*/  LDL.LU R31, [R1+0x5fc] ;  /* 0x0005fc00011f7983 */ /* 0x000ee80000300800 */
[----:B---3--:R-:W-:Y:S04]  /*55b30*/  STL.64 [R1+0x5630], R30 ;  /* 0x0056301e01007387 */ /* 0x008fe80000100a00 */
[----:B--2---:R0:W-:Y:S04]  /*55b40*/  STL.64 [R1+0x5628], R28 ;  /* 0x0056281c01007387 */ /* 0x0041e80000100a00 */
[----:B------:R-:W2:Y:S04]  /*55b50*/  LDL.LU R48, [R1+0x620] ;  /* 0x0006200001307983 */ /* 0x000ea80000300800 */
[----:B------:R-:W2:Y:S04]  /*55b60*/  LDL.LU R49, [R1+0x624] ;  /* 0x0006240001317983 */ /* 0x000ea80000300800 */
[----:B------:R-:W3:Y:S04]  /*55b70*/  LDL.LU R50, [R1+0x628] ;  /* 0x0006280001327983 */ /* 0x000ee80000300800 */
[----:B------:R-:W3:Y:S01]  /*55b80*/  LDL.LU R51, [R1+0x62c] ;  /* 0x00062c0001337983 */ /* 0x000ee20000300800 */
[----:B------:R-:W-:-:S02]  /*55b90*/  IMAD.MOV.U32 R26, RZ, RZ, R4 ;  /* 0x000000ffff1a7224 */ /* 0x000fc400078e0004 */
[----:B------:R-:W-:Y:S01]  /*55ba0*/  IMAD.MOV.U32 R27, RZ, RZ, R3 ;  /* 0x000000ffff1b7224 */ /* 0x000fe200078e0003 */
[----:B---3--:R-:W-:Y:S04]  /*55bb0*/  STL.64 [R1+0x5640], R50 ;  /* 0x0056403201007387 */ /* 0x008fe80000100a00 */
[----:B--2---:R-:W-:Y:S04]  /*55bc0*/  STL.64 [R1+0x5638], R48 ;  /* 0x0056383001007387 */ /* 0x004fe80000100a00 */
[----:B------:R-:W-:Y:S04]  /*55bd0*/  STL.64 [R1+0x5648], R26 ;  /* 0x0056481a01007387 */ /* 0x000fe80000100a00 */
[----:B0-----:R-:W2:Y:S04]  /*55be0*/  LDL.LU R28, [R1+0x640] ;  /* 0x00064000011c7983 */ /* 0x001ea80000300800 */
[----:B------:R-:W2:Y:S04]  /*55bf0*/  LDL.LU R29, [R1+0x644] ;  /* 0x00064400011d7983 */ /* 0x000ea80000300800 */
[----:B------:R-:W3:Y:S04]  /*55c00*/  LDL.LU R30, [R1+0x648] ;  /* 0x00064800011e7983 */ /* 0x000ee80000300800 */
[----:B------:R-:W3:Y:S04]  /*55c10*/  LDL.LU R31, [R1+0x64c] ;  /* 0x00064c00011f7983 */ /* 0x000ee80000300800 */
[----:B------:R-:W4:Y:S04]  /*55c20*/  LDL.LU R4, [R1+0x670] ;  /* 0x0006700001047983 */ /* 0x000f280000300800 */
[----:B------:R-:W4:Y:S04]  /*55c30*/  LDL.LU R5, [R1+0x674] ;  /* 0x0006740001057983 */ /* 0x000f280000300800 */
[----:B------:R-:W4:Y:S04]  /*55c40*/  LDL.LU R6, [R1+0x678] ;  /* 0x0006780001067983 */ /* 0x000f280000300800 */
[----:B------:R-:W4:Y:S01]  /*55c50*/  LDL.LU R7, [R1+0x67c] ;  /* 0x00067c0001077983 */ /* 0x000f220000300800 */
[----:B------:R-:W0:Y:S02]  /*55c60*/  S2R R21, SR_TID.X ;  /* 0x0000000000157919 */ /* 0x000e240000002100 */
[----:B0-----:R-:W-:Y:S01]  /*55c70*/  LOP3.LUT R20, R21, 0x7, RZ, 0xc0, !PT ;  /* 0x0000000715147812 */ /* 0x001fe200078ec0ff */
[----:B---3--:R-:W-:Y:S04]  /*55c80*/  STL.64 [R1+0x5658], R30 ;  /* 0x0056581e01007387 */ /* 0x008fe80000100a00 */
[----:B--2---:R0:W-:Y:S04]  /*55c90*/  STL.64 [R1+0x5650], R28 ;  /* 0x0056501c01007387 */ /* 0x0041e80000100a00 */
[----:B0-----:R-:W2:Y:S04]  /*55ca0*/  LDL.LU R28, [R1+0x660] ;  /* 0x00066000011c7983 */ /* 0x001ea80000300800 */
[----:B------:R-:W2:Y:S04]  /*55cb0*/  LDL.LU R29, [R1+0x664] ;  /* 0x00066400011d7983 */ /* 0x000ea80000300800 */
[----:B------:R-:W2:Y:S04]  /*55cc0*/  LDL.LU R30, [R1+0x668] ;  /* 0x00066800011e7983 */ /* 0x000ea80000300800 */
[----:B------:R-:W2:Y:S04]  /*55cd0*/  LDL.LU R31, [R1+0x66c] ;  /* 0x00066c00011f7983 */ /* 0x000ea80000300800 */
[----:B------:R-:W3:Y:S04]  /*55ce0*/  LDL.LU R24, [R1+0x650] ;  /* 0x0006500001187983 */ /* 0x000ee80000300800 */
[----:B------:R-:W3:Y:S04]  /*55cf0*/  LDL.LU R25, [R1+0x654] ;  /* 0x0006540001197983 */ /* 0x000ee80000300800 */
[----:B------:R-:W3:Y:S04]  /*55d00*/  LDL.LU R26, [R1+0x658] ;  /* 0x00065800011a7983 */ /* 0x000ee80000300800 */
[----:B------:R-:W3:Y:S01]  /*55d10*/  LDL.LU R27, [R1+0x65c] ;  /* 0x00065c00011b7983 */ /* 0x000ee20000300800 */
[----:B------:R-:W-:-:S02]  /*55d20*/  IMAD R20, R20, 0x110, RZ ;  /* 0x0000011014147824 */ /* 0x000fc400078e02ff */
[C---:B------:R-:W-:Y:S01]  /*55d30*/  IMAD.SHL.U32 R57, R21.reuse, 0x2, RZ ;  /* 0x0000000215397824 */ /* 0x040fe200078e00ff */
[----:B----4-:R-:W-:Y:S01]  /*55d40*/  HMMA.16816.F32 R4, R12, R18, R4 ;  /* 0x000000120c04723c */ /* 0x010fe20000001804 */
[----:B------:R-:W-:Y:S01]  /*55d50*/  IMAD.SHL.U32 R21, R21, 0x80, RZ ;  /* 0x0000008015157824 */ /* 0x000fe200078e00ff */
[----:B------:R-:W4:Y:S02]  /*55d60*/  LDL.LU R44, [R1+0x630] ;  /* 0x00063000012c7983 */ /* 0x000f240000300800 */
[----:B------:R-:W-:Y:S02]  /*55d70*/  LOP3.LUT R57, R20, 0x10, R57, 0x78, !PT ;  /* 0x0000001014397812 */ /* 0x000fe400078e7839 */
[----:B------:R-:W4:Y:S02]  /*55d80*/  LDL.LU R45, [R1+0x634] ;  /* 0x00063400012d7983 */ /* 0x000f240000300800 */
[----:B------:R-:W-:Y:S02]  /*55d90*/  LOP3.LUT R57, R57, 0x800, R21, 0xf8, !PT ;  /* 0x0000080039397812 */ /* 0x000fe400078ef815 */
[----:B------:R-:W4:Y:S02]  /*55da0*/  LDL.LU R46, [R1+0x638] ;  /* 0x00063800012e7983 */ /* 0x000f240000300800 */
[----:B------:R-:W-:-:S02]  /*55db0*/  LOP3.LUT R57, R57, 0x40, RZ, 0x3c, !PT ;  /* 0x0000004039397812 */ /* 0x000fc400078e3cff */
[----:B------:R-:W4:Y:S04]  /*55dc0*/  LDL.LU R47, [R1+0x63c] ;  /* 0x00063c00012f7983 */ /* 0x000f280000300800 */
[----:B------:R-:W0:Y:S04]  /*55dd0*/  LDSM.16.MT88.4 R8, [R57+UR4+0x1000] ;  /* 0x001000043908783b */ /* 0x000e280008004200 */
[----:B------:R-:W4:Y:S04]  /*55de0*/  LDL.64 R42, [R1+0x58] ;  /* 0x00005800012a7983 */ /* 0x000f280000100a00 */
[----:B------:R-:W4:Y:S04]  /*55df0*/  LDL.64 R38, [R1+0x18] ;  /* 0x0000180001267983 */ /* 0x000f280000100a00 */
[----:B------:R-:W4:Y:S04]  /*55e00*/  LDL.LU R32, [R1+0x600] ;  /* 0x0006000001207983 */ /* 0x000f280000300800 */
[----:B------:R-:W4:Y:S04]  /*55e10*/  LDL.LU R33, [R1+0x604] ;  /* 0x0006040001217983 */ /* 0x000f280000300800 */
[----:B------:R-:W4:Y:S04]  /*55e20*/  LDL.LU R34, [R1+0x608] ;  /* 0x0006080001227983 */ /* 0x000f280000300800 */
[----:B------:R-:W4:Y:S04]  /*55e30*/  LDL.LU R35, [R1+0x60c] ;  /* 0x00060c0001237983 */ /* 0x000f280000300800 */
[----:B------:R-:W4:Y:S01]  /*55e40*/  LDL.64 R54, [R1+0x8] ;  /* 0x0000080001367983 */ /* 0x000f220000100a00 */
[----:B------:R-:W-:-:S02]  /*55e50*/  IMAD.MOV.U32 R50, RZ, RZ, R2 ;  /* 0x000000ffff327224 */ /* 0x000fc400078e0002 */
[----:B------:R-:W-:Y:S01]  /*55e60*/  IMAD.MOV.U32 R51, RZ, RZ, R0 ;  /* 0x000000ffff337224 */ /* 0x000fe200078e0000 */
[----:B0-----:R-:W-:Y:S04]  /*55e70*/  STL.64 [R1+0x54f8], R10 ;  /* 0x0054f80a01007387 */ /* 0x001fe80000100a00 */
[----:B------:R0:W-:Y:S04]  /*55e80*/  STL.64 [R1+0x54f0], R8 ;  /* 0x0054f00801007387 */ /* 0x0001e80000100a00 */
[----:B0-----:R-:W4:Y:S04]  /*55e90*/  LDL.LU R8, [R1+0x610] ;  /* 0x0006100001087983 */ /* 0x001f280000300800 */
[----:B------:R-:W4:Y:S04]  /*55ea0*/  LDL.LU R9, [R1+0x614] ;  /* 0x0006140001097983 */ /* 0x000f280000300800 */
[----:B------:R-:W4:Y:S04]  /*55eb0*/  LDL.LU R10, [R1+0x618] ;  /* 0x00061800010a7983 */ /* 0x000f280000300800 */
[----:B------:R-:W4:Y:S04]  /*55ec0*/  LDL.LU R11, [R1+0x61c] ;  /* 0x00061c00010b7983 */ /* 0x000f280000300800 */
[----:B------:R0:W-:Y:S04]  /*55ed0*/  STL.64 [R1+0x990], R4 ;  /* 0x0009900401007387 */ /* 0x0001e80000100a00 */
[----:B------:R1:W-:Y:S04]  /*55ee0*/  STL.64 [R1+0x998], R6 ;  /* 0x0009980601007387 */ /* 0x0003e80000100a00 */
[----:B0-----:R-:W4:Y:S04]  /*55ef0*/  LDL.LU R4, [R1+0x5e0] ;  /* 0x0005e00001047983 */ /* 0x001f280000300800 */
[----:B------:R-:W4:Y:S04]  /*55f00*/  LDL.LU R5, [R1+0x5e4] ;  /* 0x0005e40001057983 */ /* 0x000f280000300800 */
[----:B-1----:R-:W4:Y:S04]  /*55f10*/  LDL.LU R6, [R1+0x5e8] ;  /* 0x0005e80001067983 */ /* 0x002f280000300800 */
[----:B------:R-:W4:Y:S04]  /*55f20*/  LDL.LU R7, [R1+0x5ec] ;  /* 0x0005ec0001077983 */ /* 0x000f280000300800 */
[----:B------:R-:W-:Y:S04]  /*55f30*/  STL.64 [R1+0x55a8], R18 ;  /* 0x0055a81201007387 */ /* 0x000fe80000100a00 */
[----:B------:R0:W-:Y:S04]  /*55f40*/  STL.64 [R1+0x55a0], R16 ;  /* 0x0055a01001007387 */ /* 0x0001e80000100a00 */
[----:B0-----:R-:W4:Y:S04]  /*55f50*/  LDL.LU R16, [R1+0x5b0] ;  /* 0x0005b00001107983 */ /* 0x001f280000300800 */
[----:B------:R-:W4:Y:S04]  /*55f60*/  LDL.LU R17, [R1+0x5b4] ;  /* 0x0005b40001117983 */ /* 0x000f280000300800 */
[----:B------:R-:W4:Y:S04]  /*55f70*/  LDL.LU R18, [R1+0x5b8] ;  /* 0x0005b80001127983 */ /* 0x000f280000300800 */
[----:B------:R-:W4:Y:S01]  /*55f80*/  LDL.LU R19, [R1+0x5bc] ;  /* 0x0005bc0001137983 */ /* 0x000f220000300800 */
[C---:B--2---:R-:W-:Y:S06]  /*55f90*/  HMMA.16816.F32 R28, R12.reuse, R22, R28 ;  /* 0x000000160c1c723c */ /* 0x044fec000000181c */
[----:B---3--:R-:W-:-:S15]  /*55fa0*/  HMMA.16816.F32 R48, R12, R50, R24 ;  /* 0x000000320c30723c */ /* 0x008fde0000001818 */
[----:B------:R-:W-:-:S02]  /*55fb0*/  NOP ;  /* 0x0000000000007918 */ /* 0x000fc40000000000 */
[----:B------:R-:W-:Y:S04]  /*55fc0*/  STL.64 [R1+0x670], R28 ;  /* 0x0006701c01007387 */ /* 0x000fe80000100a00 */
[----:B------:R0:W-:Y:S04]  /*55fd0*/  STL.64 [R1+0x678], R30 ;  /* 0x0006781e01007387 */ /* 0x0001e80000100a00 */
[----:B0-----:R-:W2:Y:S04]  /*55fe0*/  LDL.LU.64 R30, [R1+0x5658] ;  /* 0x00565800011e7983 */ /* 0x001ea80000300a00 */
[----:B------:R-:W2:Y:S04]  /*55ff0*/  LDL.LU.64 R28, [R1+0x5650] ;  /* 0x00565000011c7983 */ /* 0x000ea80000300a00 */
[----:B------:R-:W3:Y:S04]  /*56000*/  LDL.LU.64 R26, [R1+0x5648] ;  /* 0x00564800011a7983 */ /* 0x000ee80000300a00 */
[----:B------:R-:W-:Y:S04]  /*56010*/  STL.64 [R1+0x660], R48 ;  /* 0x0006603001007387 */ /* 0x000fe80000100a00 */
[----:B------:R0:W-:Y:S04]  /*56020*/  STL.64 [R1+0x668], R50 ;  /* 0x0006683201007387 */ /* 0x0001e80000100a00 */
[----:B0-----:R-:W3:Y:S04]  /*56030*/  LDL.LU.64 R50, [R1+0x5640] ;  /* 0x0056400001327983 */ /* 0x001ee80000300a00 */
[----:B------:R-:W3:Y:S01]  /*56040*/  LDL.LU.64 R48, [R1+0x5638] ;  /* 0x0056380001307983 */ /* 0x000ee20000300a00 */
[----:B----4-:R-:W-:Y:S01]  /*56050*/  HMMA.16816.F32 R32, R12, R54, R32 ;  /* 0x000000360c20723c */ /* 0x010fe20000001820 */
[----:B------:R-:W-:-:S02]  /*56060*/  IMAD.MOV.U32 R2, RZ, RZ, R42 ;  /* 0x000000ffff027224 */ /* 0x000fc400078e002a */
[----:B------:R-:W-:Y:S02]  /*56070*/  IMAD.MOV.U32 R0, RZ, RZ, R43 ;  /* 0x000000ffff007224 */ /* 0x000fe400078e002b */
[----:B------:R-:W-:Y:S01]  /*56080*/  IMAD.MOV.U32 R3, RZ, RZ, R39 ;  /* 0x000000ffff037224 */ /* 0x000fe200078e0027 */
[C---:B------:R-:W-:Y:S06]  /*56090*/  HMMA.16816.F32 R8, R12.reuse, R38, R8 ;  /* 0x000000260c08723c */ /* 0x040fec0000001808 */
[C---:B--2---:R-:W-:Y:S06]  /*560a0*/  HMMA.16816.F32 R28, R12.reuse, R58, R28 ;  /* 0x0000003a0c1c723c */ /* 0x044fec000000181c */
[C---:B---3--:R-:W-:Y:S06]  /*560b0*/  HMMA.16816.F32 R24, R12.reuse, R26, R44 ;  /* 0x0000001a0c18723c */ /* 0x048fec000000182c */
[----:B------:R-:W-:Y:S11]  /*560c0*/  HMMA.16816.F32 R48, R12, R42, R48 ;  /* 0x0000002a0c30723c */ /* 0x000ff60000001830 */
[----:B------:R-:W-:Y:S04]  /*560d0*/  STL.64 [R1+0x650], R28 ;  /* 0x0006501c01007387 */ /* 0x000fe80000100a00 */
[----:B------:R0:W-:Y:S04]  /*560e0*/  STL.64 [R1+0x658], R30 ;  /* 0x0006581e01007387 */ /* 0x0001e80000100a00 */
[----:B0-----:R-:W2:Y:S04]  /*560f0*/  LDL.LU.64 R30, [R1+0x5630] ;  /* 0x00563000011e7983 */ /* 0x001ea80000300a00 */
[----:B------:R-:W2:Y:S04]  /*56100*/  LDL.LU.64 R28, [R1+0x5628] ;  /* 0x00562800011c7983 */ /* 0x000ea80000300a00 */
[----:B------:R-:W-:Y:S04]  /*56110*/  STL.64 [R1+0x5578], R58 ;  /* 0x0055783a01007387 */ /* 0x000fe80000100a00 */
[----:B------:R0:W-:Y:S04]  /*56120*/  STL [R1+0x5570], R57 ;  /* 0x0055703901007387 */ /* 0x0001e80000100800 */
[----:B------:R-:W3:Y:S04]  /*56130*/  LDL.LU R56, [R1+0x5c0] ;  /* 0x0005c00001387983 */ /* 0x000ee80000300800 */
[----:B0-----:R-:W3:Y:S04]  /*56140*/  LDL.LU R57, [R1+0x5c4] ;  /* 0x0005c40001397983 */ /* 0x001ee80000300800 */
[----:B------:R-:W3:Y:S04]  /*56150*/  LDL.LU R58, [R1+0x5c8] ;  /* 0x0005c800013a7983 */ /* 0x000ee80000300800 */
[----:B------:R-:W3:Y:S04]  /*56160*/  LDL.LU R59, [R1+0x5cc] ;  /* 0x0005cc00013b7983 */ /* 0x000ee80000300800 */
[----:B------:R-:W4:Y:S04]  /*56170*/  LDL.LU.64 R46, [R1+0x5620] ;  /* 0x00562000012e7983 */ /* 0x000f280000300a00 */
[----:B------:R-:W4:Y:S04]  /*56180*/  LDL.LU.64 R44, [R1+0x5618] ;  /* 0x00561800012c7983 */ /* 0x000f280000300a00 */
[----:B------:R-:W-:Y:S04]  /*56190*/  STL.64 [R1+0x640], R24 ;  /* 0x0006401801007387 */ /* 0x000fe80000100a00 */
[----:B------:R0:W-:Y:S04]  /*561a0*/  STL.64 [R1+0x648], R26 ;  /* 0x0006481a01007387 */ /* 0x0001e80000100a00 */
[----:B0-----:R-:W3:Y:S04]  /*561b0*/  LDL.LU.64 R26, [R1+0x5610] ;  /* 0x00561000011a7983 */ /* 0x001ee80000300a00 */
[----:B------:R-:W4:Y:S04]  /*561c0*/  LDL.LU.64 R24, [R1+0x5608] ;  /* 0x0056080001187983 */ /* 0x000f280000300a00 */
[----:B------:R-:W-:Y:S04]  /*561d0*/  STL.64 [R1+0x630], R48 ;  /* 0x0006303001007387 */ /* 0x000fe80000100a00 */
[----:B------:R0:W-:Y:S04]  /*561e0*/  STL.64 [R1+0x638], R50 ;  /* 0x0006383201007387 */ /* 0x0001e80000100a00 */
[----:B0-----:R-:W4:Y:S04]  /*561f0*/  LDL.LU.64 R50, [R1+0x5600] ;  /* 0x0056000001327983 */ /* 0x001f280000300a00 */
[----:B------:R-:W4:Y:S04]  /*56200*/  LDL.LU.64 R42, [R1+0x55f8] ;  /* 0x0055f800012a7983 */ /* 0x000f280000300a00 */
[----:B------:R0:W-:Y:S04]  /*56210*/  STL.64 [R1+0x620], R8 ;  /* 0x0006200801007387 */ /* 0x0001e80000100a00 */
[----:B------:R1:W-:Y:S01]  /*56220*/  STL.64 [R1+0x628], R10 ;  /* 0x0006280a01007387 */ /* 0x0003e20000100a00 */
[----:B0-----:R-:W-:-:S03]  /*56230*/  IMAD.MOV.U32 R8, RZ, RZ, R38 ;  /* 0x000000ffff087224 */ /* 0x001fc600078e0026 */
[----:B------:R-:W4:Y:S01]  /*56240*/  LDL.LU.64 R38, [R1+0x55f0] ;  /* 0x0055f00001267983 */ /* 0x000f220000300a00 */
[----:B------:R-:W-:-:S03]  /*56250*/  IMAD.MOV.U32 R9, RZ, RZ, R55 ;  /* 0x000000ffff097224 */ /* 0x000fc600078e0037 */
[----:B------:R-:W-:Y:S01]  /*56260*/  STL.64 [R1+0x610], R32 ;  /* 0x0006102001007387 */ /* 0x000fe20000100a00 */
[----:B-1----:R-:W-:-:S03]  /*56270*/  IMAD.MOV.U32 R10, RZ, RZ, R54 ;  /* 0x000000ffff0a7224 */ /* 0x002fc600078e0036 */
[----:B------:R0:W-:Y:S04]  /*56280*/  STL.64 [R1+0x618], R34 ;  /* 0x0006182201007387 */ /* 0x0001e80000100a00 */
[----:B0-----:R-:W4:Y:S04]  /*56290*/  LDL.LU.64 R34, [R1+0x55e8] ;  /* 0x0055e80001227983 */ /* 0x001f280000300a00 */
[----:B------:R-:W2:Y:S02]  /*562a0*/  LDL.LU.64 R54, [R1+0x55e0] ;  /* 0x0055e00001367983 */ /* 0x000ea40000300a00 */
[----:B--2---:R-:W-:-:S15]  /*562b0*/  HMMA.16816.F32 R28, R12, R54, R28 ;  /* 0x000000360c1c723c */ /* 0x004fde000000181c */
[----:B------:R-:W-:-:S08]  /*562c0*/  NOP ;  /* 0x0000000000007918 */ /* 0x000fd00000000000 */
[----:B------:R-:W-:Y:S04]  /*562d0*/  STL.64 [R1+0x600], R28 ;  /* 0x0006001c01007387 */ /* 0x000fe80000100a00 */
[----:B------:R0:W-:Y:S04]  /*562e0*/  STL.64 [R1+0x608], R30 ;  /* 0x0006081e01007387 */ /* 0x0001e80000100a00 */
[----:B0-----:R-:W2:Y:S04]  /*562f0*/  LDL.LU.64 R30, [R1+0x55d8] ;  /* 0x0055d800011e7983 */ /* 0x001ea80000300a00 */
[----:B------:R-:W2:Y:S04]  /*56300*/  LDL.LU.64 R28, [R1+0x55d0] ;  /* 0x0055d000011c7983 */ /* 0x000ea80000300a00 */
[----:B------:R0:W-:Y:S04]  /*56310*/  STL.64 [R1+0x5520], R54 ;  /* 0x0055203601007387 */ /* 0x0001e80000100a00 */
[----:B------:R-:W2:Y:S04]  /*56320*/  LDL.LU R52, [R1+0x5d0] ;  /* 0x0005d00001347983 */ /* 0x000ea80000300800 */
[----:B------:R-:W2:Y:S04]  /*56330*/  LDL.LU R53, [R1+0x5d4] ;  /* 0x0005d40001357983 */ /* 0x000ea80000300800 */
[----:B0-----:R-:W2:Y:S04]  /*56340*/  LDL.LU R54, [R1+0x5d8] ;  /* 0x0005d80001367983 */ /* 0x001ea80000300800 */
[----:B------:R-:W2:Y:S01]  /*56350*/  LDL.LU R55, [R1+0x5dc] ;  /* 0x0005dc0001377983 */ /* 0x000ea20000300800 */
[----:B---3--:R-:W-:-:S15]  /*56360*/  HMMA.16816.F32 R4, R12, R26, R4 ;  /* 0x0000001a0c04723c */ /* 0x008fde0000001804 */
[----:B------:R-:W-:-:S08]  /*56370*/  NOP ;  /* 0x0000000000007918 */ /* 0x000fd00000000000 */
[----:B------:R-:W-:Y:S04]  /*56380*/  STL.64 [R1+0x5f0], R4 ;  /* 0x0005f00401007387 */ /* 0x000fe80000100a00 */
[----:B------:R0:W-:Y:S04]  /*56390*/  STL.64 [R1+0x5f8], R6 ;  /* 0x0005f80601007387 */ /* 0x0001e80000100a00 */
[----:B0-----:R-:W3:Y:S04]  /*563a0*/  LDL.LU.64 R6, [R1+0x55c8] ;  /* 0x0055c80001067983 */ /* 0x001ee80000300a00 */
[----:B------:R-:W3:Y:S04]  /*563b0*/  LDL.LU.64 R4, [R1+0x55c0] ;  /* 0x0055c00001047983 */ /* 0x000ee80000300a00 */
[----:B------:R-:W-:Y:S04]  /*563c0*/  STL.64 [R1+0x5518], R26 ;  /* 0x0055181a01007387 */ /* 0x000fe80000100a00 */
[----:B----4-:R0:W-:Y:S01]  /*563d0*/  STL.64 [R1+0x5510], R24 ;  /* 0x0055101801007387 */ /* 0x0101e20000100a00 */
[C---:B------:R-:W-:Y:S03]  /*563e0*/  HMMA.16816.F32 R16, R12.reuse, R38, R16 ;  /* 0x000000260c10723c */ /* 0x040fe60000001810 */
[----:B--2---:R-:W-:Y:S03]  /*563f0*/  STL.64 [R1+0x5508], R30 ;  /* 0x0055081e01007387 */ /* 0x004fe60000100a00 */
[----:B0-----:R-:W-:Y:S01]  /*56400*/  HMMA.16816.F32 R24, R12, R30, R52 ;  /* 0x0000001e0c18723c */ /* 0x001fe20000001834 */
[----:B------:R-:W-:-:S15]  /*56410*/  STL.64 [R1+0x5500], R28 ;  /* 0x0055001c01007387 */ /* 0x000fde0000100a00 */
[----:B------:R-:W-:-:S07]  /*56420*/  NOP ;  /* 0x0000000000007918 */ /* 0x000fce0000000000 */
[----:B------:R-:W-:Y:S04]  /*56430*/  STL.64 [R1+0x5e0], R24 ;  /* 0x0005e01801007387 */ /* 0x000fe80000100a00 */
[----:B------:R0:W-:Y:S02]  /*56440*/  STL.64 [R1+0x5e8], R26 ;  /* 0x0005e81a01007387 */ /* 0x0001e40000100a00 */
[C---:B0-----:R-:W-:Y:S06]  /*56450*/  HMMA.16816.F32 R24, R12.reuse, R34, R56 ;  /* 0x000000220c18723c */ /* 0x041fec0000001838 */
[----:B------:R-:W-:Y:S01]  /*56460*/  HMMA.16816.F32 R12, R12, R42, R44 ;  /* 0x0000002a0c0c723c */ /* 0x000fe2000000182c */
[----:B------:R-:W-:-:S15]  /*56470*/  STL.64 [R1+0x5560], R34 ;  /* 0x0055602201007387 */ /* 0x000fde0000100a00 */
[----:B------:R-:W-:-:S01]  /*56480*/  NOP ;  /* 0x0000000000007918 */ /* 0x000fc20000000000 */
[----:B------:R0:W-:Y:S04]  /*56490*/  STL.64 [R1+0x5d0], R24 ;  /* 0x0005d01801007387 */ /* 0x0001e80000100a00 */
[----:B------:R1:W-:Y:S04]  /*564a0*/  STL.64 [R1+0x5d8], R26 ;  /* 0x0005d81a01007387 */ /* 0x0003e80000100a00 */
[----:B------:R2:W-:Y:S04]  /*564b0*/  STL.64 [R1+0x5528], R38 ;  /* 0x0055282601007387 */ /* 0x0005e80000100a00 */
[----:B------:R-:W-:Y:S04]  /*564c0*/  STL.64 [R1+0x5c0], R16 ;  /* 0x0005c01001007387 */ /* 0x000fe80000100a00 */
[----:B------:R-:W-:Y:S04]  /*564d0*/  STL.64 [R1+0x5c8], R18 ;  /* 0x0005c81201007387 */ /* 0x000fe80000100a00 */
[----:B------:R4:W-:Y:S04]  /*564e0*/  STL.64 [R1+0x5530], R42 ;  /* 0x0055302a01007387 */ /* 0x0009e80000100a00 */
[----:B0-----:R-:W3:Y:S04]  /*564f0*/  LDL.LU R24, [R1+0x3e0] ;  /* 0x0003e00001187983 */ /* 0x001ee80000300800 */
[----:B------:R-:W-:Y:S04]  /*56500*/  STL.64 [R1+0x250], R12 ;  /* 0x0002500c01007387 */ /* 0x000fe80000100a00 */
[----:B------:R-:W-:Y:S04]  /*56510*/  STL.64 [R1+0x258], R14 ;  /* 0x0002580e01007387 */ /* 0x000fe80000100a00 */
[----:B------:R-:W3:Y:S04]  /*56520*/  LDL.LU R25, [R1+0x3e4] ;  /* 0x0003e40001197983 */ /* 0x000ee80000300800 */
[----:B-1----:R-:W2:Y:S04]  /*56530*/  LDL.LU R26, [R1+0x3e8] ;  /* 0x0003e800011a7983 */ /* 0x002ea80000300800 */
[----:B------:R-:W2:Y:S01]  /*56540*/  LDL.LU R27, [R1+0x3ec] ;  /* 0x0003ec00011b7983 */ /* 0x000ea20000300800 */
[----:B------:R-:W-:-:S02]  /*56550*/  IMAD.MOV.U32 R54, RZ, RZ, R10 ;  /* 0x000000ffff367224 */ /* 0x000fc400078e000a */
[----:B------:R-:W-:Y:S01]  /*56560*/  IMAD.MOV.U32 R55, RZ, RZ, R9 ;  /* 0x000000ffff377224 */ /* 0x000fe200078e0009 */
[----:B--2---:R-:W-:Y:S04]  /*56570*/  STL.64 [R1+0x5540], R26 ;  /* 0x0055401a01007387 */ /* 0x004fe80000100a00 */
[----:B---3--:R-:W-:Y:S04]  /*56580*/  STL.64 [R1+0x5538], R24 ;  /* 0x0055381801007387 */ /* 0x008fe80000100a00 */
[----:B------:R-:W-:Y:S04]  /*56590*/  STL.64 [R1+0x5548], R54 ;  /* 0x0055483601007387 */ /* 0x000fe80000100a00 */
[----:B------:R-:W2:Y:S04]  /*565a0*/  LDL.LU R36, [R1+0x3f0] ;  /* 0x0003f00001247983 */ /* 0x000ea80000300800 */
[----:B------:R-:W2:Y:S04]  /*565b0*/  LDL.LU R37, [R1+0x3f4] ;  /* 0x0003f40001257983 */ /* 0x000ea80000300800 */
[----:B------:R-:W3:Y:S04]  /*565c0*/  LDL.LU R38, [R1+0x3f8] ;  /* 0x0003f80001267983 */ /* 0x000ee80000300800 */
[----:B------:R-:W3:Y:S01]  /*565d0*/  LDL.LU R39, [R1+0x3fc] ;  /* 0x0003fc0001277983 */ /* 0x000ee20000300800 */
[----:B----4-:R-:W-:-:S02]  /*565e0*/  IMAD.MOV.U32 R42, RZ, RZ, R8 ;  /* 0x000000ffff2a7224 */ /* 0x010fc400078e0008 */
[----:B------:R-:W-:Y:S01]  /*565f0*/  IMAD.MOV.U32 R43, RZ, RZ, R3 ;  /* 0x000000ffff2b7224 */ /* 0x000fe200078e0003 */
[----:B---3--:R-:W-:Y:S04]  /*56600*/  STL.64 [R1+0x5558], R38 ;  /* 0x0055582601007387 */ /* 0x008fe80000100a00 */
[----:B--2---:R-:W-:Y:S04]  /*56610*/  STL.64 [R1+0x5550], R36 ;  /* 0x0055502401007387 */ /* 0x004fe80000100a00 */
[----:B------:R-:W-:Y:S04]  /*56620*/  STL.64 [R1+0x5568], R42 ;  /* 0x0055682a01007387 */ /* 0x000fe80000100a00 */
[----:B------:R-:W2:Y:S04]  /*56630*/  LDL.LU R32, [R1+0xa0] ;  /* 0x0000a00001207983 */ /* 0x000ea80000300800 */
[----:B------:R-:W2:Y:S04]  /*56640*/  LDL.LU R33, [R1+0xa4] ;  /* 0x0000a40001217983 */ /* 0x000ea80000300800 */
[----:B------:R-:W3:Y:S04]  /*56650*/  LDL.LU R34, [R1+0xa8] ;  /* 0x0000a80001227983 */ /* 0x000ee80000300800 */
        /* <DEDUP_REMOVED lines=13> */
[----:B---3--:R-:W-:Y:S04]  /*56730*/  STL.64 [R1+0x5588], R34 ;  /* 0x0055882201007387 */ /* 0x008fe80000100a00 */
[----:B--2---:R0:W-:Y:S04]  /*56740*/  STL.64 [R1+0x5580], R32 ;  /* 0x0055802001007387 */ /* 0x0041e80000100a00 */
[----:B0-----:R-:W2:Y:S04]  /*56750*/  LDL.LU R32, [R1+0xc0] ;  /* 0x0000c00001207983 */ /* 0x001ea80000300800 */
[----:B------:R-:W2:Y:S04]  /*56760*/  LDL.LU R33, [R1+0xc4] ;  /* 0x0000c40001217983 */ /* 0x000ea80000300800 */
[----:B------:R-:W3:Y:S04]  /*56770*/  LDL.LU R34, [R1+0xc8] ;  /* 0x0000c80001227983 */ /* 0x000ee80000300800 */
[----:B------:R-:W3:Y:S01]  /*56780*/  LDL.LU R35, [R1+0xcc] ;  /* 0x0000cc0001237983 */ /* 0x000ee20000300800 */
[C---:B----4-:R-:W-:Y:S03]  /*56790*/  HMMA.16816.F32 R44, R4.reuse, R50, R44 ;  /* 0x00000032042c723c */ /* 0x050fe6000000182c */
[----:B---3--:R-:W-:Y:S04]  /*567a0*/  STL.64 [R1+0x5598], R34 ;  /* 0x0055982201007387 */ /* 0x008fe80000100a00 */
[----:B--2---:R0:W-:Y:S04]  /*567b0*/  STL.64 [R1+0x5590], R32 ;  /* 0x0055902001007387 */ /* 0x0041e80000100a00 */
[----:B0-----:R-:W2:Y:S04]  /*567c0*/  LDL.LU R32, [R1+0xd0] ;  /* 0x0000d00001207983 */ /* 0x001ea80000300800 */
[----:B------:R-:W2:Y:S04]  /*567d0*/  LDL.LU R33, [R1+0xd4] ;  /* 0x0000d40001217983 */ /* 0x000ea80000300800 */
[----:B------:R-:W2:Y:S04]  /*567e0*/  LDL.LU R34, [R1+0xd8] ;  /* 0x0000d80001227983 */ /* 0x000ea80000300800 */
[----:B------:R-:W2:Y:S04]  /*567f0*/  LDL.LU R35, [R1+0xdc] ;  /* 0x0000dc0001237983 */ /* 0x000ea80000300800 */
[----:B------:R-:W3:Y:S04]  /*56800*/  LDL.64 R58, [R1+0x88] ;  /* 0x00008800013a7983 */ /* 0x000ee80000100a00 */
        /* <DEDUP_REMOVED lines=17> */
[----:B------:R-:W-:Y:S04]  /*56920*/  STL.64 [R1+0x5b0], R44 ;  /* 0x0005b02c01007387 */ /* 0x000fe80000100a00 */
[----:B------:R0:W-:Y:S04]  /*56930*/  STL.64 [R1+0x5b8], R46 ;  /* 0x0005b82e01007387 */ /* 0x0001e80000100a00 */
[----:B0-----:R-:W2:Y:S04]  /*56940*/  LDL.LU.64 R46, [R1+0x55b8] ;  /* 0x0055b800012e7983 */ /* 0x001ea80000300a00 */
[----:B------:R-:W4:Y:S01]  /*56950*/  LDL.LU.64 R44, [R1+0x55b0] ;  /* 0x0055b000012c7983 */ /* 0x000f220000300a00 */
[----:B--2---:R-:W-:-:S15]  /*56960*/  HMMA.16816.F32 R16, R4, R46, R16 ;  /* 0x0000002e0410723c */ /* 0x004fde0000001810 */
[----:B------:R-:W-:-:S08]  /*56970*/  NOP ;  /* 0x0000000000007918 */ /* 0x000fd00000000000 */
[----:B------:R-:W-:Y:S04]  /*56980*/  STL.64 [R1+0x420], R16 ;  /* 0x0004201001007387 */ /* 0x000fe80000100a00 */
[----:B------:R0:W-:Y:S04]  /*56990*/  STL.64 [R1+0x428], R18 ;  /* 0x0004281201007387 */ /* 0x0001e80000100a00 */
[----:B0-----:R-:W2:Y:S04]  /*569a0*/  LDL.LU.64 R18, [R1+0x55a8] ;  /* 0x0055a80001127983 */ /* 0x001ea80000300a00 */
[----:B------:R-:W4:Y:S01]  /*569b0*/  LDL.LU.64 R16, [R1+0x55a0] ;  /* 0x0055a00001107983 */ /* 0x000f220000300a00 */
[C---:B------:R-:W-:Y:S06]  /*569c0*/  HMMA.16816.F32 R20, R4.reuse, R22, R32 ;  /* 0x000000160414723c */ /* 0x040fec0000001820 */
[----:B--2---:R-:W-:-:S15]  /*569d0*/  HMMA.16816.F32 R8, R4, R18, R8 ;  /* 0x000000120408723c */ /* 0x004fde0000001808 */
[----:B------:R-:W-:-:S08]  /*569e0*/  NOP ;  /* 0x0000000000007918 */ /* 0x000fd00000000000 */
[----:B------:R0:W-:Y:S04]  /*569f0*/  STL.64 [R1+0x950], R8 ;  /* 0x0009500801007387 */ /* 0x0001e80000100a00 */
[----:B------:R1:W-:Y:S04]  /*56a00*/  STL.64 [R1+0x958], R10 ;  /* 0x0009580a01007387 */ /* 0x0003e80000100a00 */
[----:B0-----:R-:W2:Y:S04]  /*56a10*/  LDL.LU R8, [R1+0x3c0] ;  /* 0x0003c00001087983 */ /* 0x001ea80000300800 */
[----:B------:R-:W2:Y:S04]  /*56a20*/  LDL.LU R9, [R1+0x3c4] ;  /* 0x0003c40001097983 */ /* 0x000ea80000300800 */
[----:B-1----:R-:W2:Y:S04]  /*56a30*/  LDL.LU R10, [R1+0x3c8] ;  /* 0x0003c800010a7983 */ /* 0x002ea80000300800 */
[----:B------:R-:W2:Y:S04]  /*56a40*/  LDL.LU R11, [R1+0x3cc] ;  /* 0x0003cc00010b7983 */ /* 0x000ea80000300800 */
[----:B------:R-:W4:Y:S04]  /*56a50*/  LDL.LU.64 R34, [R1+0x5598] ;  /* 0x0055980001227983 */ /* 0x000f280000300a00 */
[----:B------:R-:W4:Y:S04]  /*56a60*/  LDL.LU.64 R32, [R1+0x5590] ;  /* 0x0055900001207983 */ /* 0x000f280000300a00 */
[----:B------:R0:W-:Y:S04]  /*56a70*/  STL.64 [R1+0x940], R20 ;  /* 0x0009401401007387 */ /* 0x0001e80000100a00 */
[----:B------:R1:W-:Y:S01]  /*56a80*/  STL.64 [R1+0x948], R22 ;  /* 0x0009481601007387 */ /* 0x0003e20000100a00 */
[----:B------:R-:W-:-:S03]  /*56a90*/  IMAD.MOV.U32 R54, RZ, RZ, R2 ;  /* 0x000000ffff367224 */ /* 0x000fc600078e0002 */
[----:B0-----:R-:W2:Y:S04]  /*56aa0*/  LDL.LU R20, [R1+0x3b0] ;  /* 0x0003b00001147983 */ /* 0x001ea80000300800 */
[----:B------:R-:W2:Y:S04]  /*56ab0*/  LDL.LU R21, [R1+0x3b4] ;  /* 0x0003b40001157983 */ /* 0x000ea80000300800 */
[----:B-1----:R-:W2:Y:S01]  /*56ac0*/  LDL.LU R22, [R1+0x3b8] ;  /* 0x0003b80001167983 */ /* 0x002ea20000300800 */
[----:B------:R-:W-:-:S03]  /*56ad0*/  IMAD.MOV.U32 R55, RZ, RZ, R0 ;  /* 0x000000ffff377224 */ /* 0x000fc600078e0000 */
[----:B------:R-:W2:Y:S01]  /*56ae0*/  LDL.LU R23, [R1+0x3bc] ;  /* 0x0003bc0001177983 */ /* 0x000ea20000300800 */
[----:B---3--:R-:W-:Y:S02]  /*56af0*/  IMAD.MOV.U32 R2, RZ, RZ, R58 ;  /* 0x000000ffff027224 */ /* 0x008fe400078e003a */
[----:B------:R-:W-:Y:S01]  /*56b00*/  IMAD.MOV.U32 R0, RZ, RZ, R59 ;  /* 0x000000ffff007224 */ /* 0x000fe200078e003b */
[----:B----4-:R-:W-:-:S15]  /*56b10*/  HMMA.16816.F32 R32, R4, R58, R32 ;  /* 0x0000003a0420723c */ /* 0x010fde0000001820 */
[----:B------:R-:W-:-:S08]  /*56b20*/  NOP ;  /* 0x0000000000007918 */ /* 0x000fd00000000000 */
[----:B------:R-:W-:Y:S04]  /*56b30*/  STL.64 [R1+0x930], R32 ;  /* 0x0009302001007387 */ /* 0x000fe80000100a00 */
[----:B------:R0:W-:Y:S04]  /*56b40*/  STL.64 [R1+0x938], R34 ;  /* 0x0009382201007387 */ /* 0x0001e80000100a00 */
[----:B0-----:R-:W3:Y:S04]  /*56b50*/  LDL.LU.64 R34, [R1+0x5588] ;  /* 0x0055880001227983 */ /* 0x001ee80000300a00 */
[----:B------:R-:W3:Y:S04]  /*56b60*/  LDL.LU.64 R32, [R1+0x5580] ;  /* 0x0055800001207983 */ /* 0x000ee80000300a00 */
[----:B------:R-:W4:Y:S04]  /*56b70*/  LDL.LU.64 R58, [R1+0x5578] ;  /* 0x00557800013a7983 */ /* 0x000f280000300a00 */
[----:B------:R-:W2:Y:S01]  /*56b80*/  LDL.LU R57, [R1+0x5570] ;  /* 0x0055700001397983 */ /* 0x000ea20000300800 */
[----:B------:R-:W-:Y:S01]  /*56b90*/  IMAD.MOV.U32 R3, RZ, RZ, R15 ;  /* 0x000000ffff037224 */ /* 0x000fe200078e000f */
[C---:B------:R-:W-:Y:S06]  /*56ba0*/  HMMA.16816.F32 R52, R4.reuse, R54, R36 ;  /* 0x000000360434723c */ /* 0x040fec0000001824 */
[C---:B---3--:R-:W-:Y:S06]  /*56bb0*/  HMMA.16816.F32 R32, R4.reuse, R14, R32 ;  /* 0x0000000e0420723c */ /* 0x048fec0000001820 */
[----:B----4-:R-:W-:-:S15]  /*56bc0*/  HMMA.16816.F32 R40, R4, R58, R40 ;  /* 0x0000003a0428723c */ /* 0x010fde0000001828 */
[----:B------:R-:W-:-:S08]  /*56bd0*/  NOP ;  /* 0x0000000000007918 */ /* 0x000fd00000000000 */
[----:B------:R-:W-:Y:S04]  /*56be0*/  STL.64 [R1+0x920], R40 ;  /* 0x0009202801007387 */ /* 0x000fe80000100a00 */
[----:B------:R0:W-:Y:S04]  /*56bf0*/  STL.64 [R1+0x928], R42 ;  /* 0x0009282a01007387 */ /* 0x0001e80000100a00 */
[----:B0-----:R-:W3:Y:S04]  /*56c00*/  LDL.LU.64 R42, [R1+0x5568] ;  /* 0x00556800012a7983 */ /* 0x001ee80000300a00 */
[----:B------:R0:W-:Y:S02]  /*56c10*/  STL.64 [R1+0x910], R32 ;  /* 0x0009102001007387 */ /* 0x0001e40000100a00 */
[----:B0-----:R-:W-:-:S02]  /*56c20*/  IMAD.MOV.U32 R32, RZ, RZ, R14 ;  /* 0x000000ffff207224 */ /* 0x001fc400078e000e */
[----:B--2---:R-:W0:Y:S04]  /*56c30*/  LDSM.16.MT88.4 R12, [R57+UR4+0x1080] ;  /* 0x00108004390c783b */ /* 0x004e280008004200 */
[----:B------:R1:W-:Y:S04]  /*56c40*/  STL.64 [R1+0x918], R34 ;  /* 0x0009182201007387 */ /* 0x0003e80000100a00 */
[----:B-1----:R-:W2:Y:S04]  /*56c50*/  LDL.LU.64 R34, [R1+0x5560] ;  /* 0x0055600001227983 */ /* 0x002ea80000300a00 */
[----:B0-----:R-:W-:Y:S04]  /*56c60*/  STL.64 [R1+0x5440], R14 ;  /* 0x0054400e01007387 */ /* 0x001fe80000100a00 */
[----:B------:R0:W-:Y:S04]  /*56c70*/  STL.64 [R1+0x5438], R12 ;  /* 0x0054380c01007387 */ /* 0x0001e80000100a00 */
[----:B0-----:R-:W4:Y:S04]  /*56c80*/  LDL.LU R12, [R1+0x230] ;  /* 0x00023000010c7983 */ /* 0x001f280000300800 */
[----:B------:R-:W4:Y:S04]  /*56c90*/  LDL.LU R13, [R1+0x234] ;  /* 0x00023400010d7983 */ /* 0x000f280000300800 */
[----:B------:R-:W4:Y:S04]  /*56ca0*/  LDL.LU R14, [R1+0x238] ;  /* 0x00023800010e7983 */ /* 0x000f280000300800 */
[----:B------:R-:W4:Y:S04]  /*56cb0*/  LDL.LU R15, [R1+0x23c] ;  /* 0x00023c00010f7983 */ /* 0x000f280000300800 */
[----:B------:R-:W2:Y:S04]  /*56cc0*/  LDL.LU.64 R38, [R1+0x5558] ;  /* 0x0055580001267983 */ /* 0x000ea80000300a00 */
[----:B------:R-:W2:Y:S04]  /*56cd0*/  LDL.LU.64 R36, [R1+0x5550] ;  /* 0x0055500001247983 */ /* 0x000ea80000300a00 */
[----:B------:R-:W-:Y:S04]  /*56ce0*/  STL.64 [R1+0x900], R52 ;  /* 0x0009003401007387 */ /* 0x000fe80000100a00 */
[----:B------:R0:W-:Y:S04]  /*56cf0*/  STL.64 [R1+0x908], R54 ;  /* 0x0009083601007387 */ /* 0x0001e80000100a00 */
[----:B0-----:R-:W2:Y:S01]  /*56d00*/  LDL.LU.64 R54, [R1+0x5548] ;  /* 0x0055480001367983 */ /* 0x001ea20000300a00 */
[----:B---3--:R-:W-:Y:S03]  /*56d10*/  HMMA.16816.F32 R40, R4, R42, R24 ;  /* 0x0000002a0428723c */ /* 0x008fe60000001818 */
[----:B------:R-:W3:Y:S04]  /*56d20*/  LDL.LU.64 R26, [R1+0x5540] ;  /* 0x00554000011a7983 */ /* 0x000ee80000300a00 */
[----:B------:R-:W3:-:S15]  /*56d30*/  LDL.LU.64 R24, [R1+0x5538] ;  /* 0x0055380001187983 */ /* 0x000ede0000300a00 */
[----:B------:R-:W-:-:S01]  /*56d40*/  NOP ;  /* 0x0000000000007918 */ /* 0x000fc20000000000 */
[----:B------:R-:W-:Y:S04]  /*56d50*/  STL.64 [R1+0x410], R40 ;  /* 0x0004102801007387 */ /* 0x000fe80000100a00 */
[----:B------:R0:W-:Y:S04]  /*56d60*/  STL.64 [R1+0x418], R42 ;  /* 0x0004182a01007387 */ /* 0x0001e80000100a00 */
[----:B0-----:R-:W4:Y:S01]  /*56d70*/  LDL.LU.64 R42, [R1+0x5530] ;  /* 0x00553000012a7983 */ /* 0x001f220000300a00 */
[----:B--2---:R-:W-:Y:S03]  /*56d80*/  HMMA.16816.F32 R52, R4, R54, R36 ;  /* 0x000000360434723c */ /* 0x004fe60000001824 */
[----:B------:R-:W2:-:S15]  /*56d90*/  LDL.LU.64 R38, [R1+0x5528] ;  /* 0x0055280001267983 */ /* 0x000e9e0000300a00 */
[----:B------:R-:W-:-:S05]  /*56da0*/  NOP ;  /* 0x0000000000007918 */ /* 0x000fca0000000000 */
[----:B------:R-:W-:Y:S04]  /*56db0*/  STL.64 [R1+0x400], R52 ;  /* 0x0004003401007387 */ /* 0x000fe80000100a00 */
[----:B------:R0:W-:Y:S04]  /*56dc0*/  STL.64 [R1+0x408], R54 ;  /* 0x0004083601007387 */ /* 0x0001e80000100a00 */
[----:B0-----:R-:W3:Y:S02]  /*56dd0*/  LDL.LU.64 R54, [R1+0x5520] ;  /* 0x0055200001367983 */ /* 0x001ee40000300a00 */
[----:B---3--:R-:W-:-:S15]  /*56de0*/  HMMA.16816.F32 R24, R4, R54, R24 ;  /* 0x000000360418723c */ /* 0x008fde0000001818 */
[----:B------:R-:W-:-:S08]  /*56df0*/  NOP ;  /* 0x0000000000007918 */ /* 0x000fd00000000000 */
[----:B------:R-:W-:Y:S04]  /*56e00*/  STL.64 [R1+0x3f0], R24 ;  /* 0x0003f01801007387 */ /* 0x000fe80000100a00 */
[----:B------:R0:W-:Y:S04]  /*56e10*/  STL.64 [R1+0x3f8], R26 ;  /* 0x0003f81a01007387 */ /* 0x0001e80000100a00 */
[----:B0-----:R-:W3:Y:S04]  /*56e20*/  LDL.LU.64 R26, [R1+0x5518] ;  /* 0x00551800011a7983 */ /* 0x001ee80000300a00 */
[----:B------:R-:W4:Y:S01]  /*56e30*/  LDL.LU.64 R24, [R1+0x5510] ;  /* 0x0055100001187983 */ /* 0x000f220000300a00 */
[----:B---3--:R-:W-:-:S15]  /*56e40*/  HMMA.16816.F32 R28, R4, R26, R28 ;  /* 0x0000001a041c723c */ /* 0x008fde000000181c */
[----:B------:R-:W-:-:S08]  /*56e50*/  NOP ;  /* 0x0000000000007918 */ /* 0x000fd00000000000 */
[----:B------:R-:W-:Y:S04]  /*56e60*/  STL.64 [R1+0x3e0], R28 ;  /* 0x0003e01c01007387 */ /* 0x000fe80000100a00 */
[----:B------:R0:W-:Y:S04]  /*56e70*/  STL.64 [R1+0x3e8], R30 ;  /* 0x0003e81e01007387 */ /* 0x0001e80000100a00 */
[----:B0-----:R-:W3:Y:S04]  /*56e80*/  LDL.LU.64 R30, [R1+0x5508] ;  /* 0x00550800011e7983 */ /* 0x001ee80000300a00 */
[----:B------:R-:W2:Y:S01]  /*56e90*/  LDL.LU.64 R28, [R1+0x5500] ;  /* 0x00550000011c7983 */ /* 0x000ea20000300a00 */
[C---:B------:R-:W-:Y:S03]  /*56ea0*/  HMMA.16816.F32 R20, R4.reuse, R34, R20 ;  /* 0x000000220414723c */ /* 0x040fe60000001814 */
[----:B------:R-:W-:Y:S04]  /*56eb0*/  STL.64 [R1+0x5458], R26 ;  /* 0x0054581a01007387 */ /* 0x000fe80000100a00 */
[----:B----4-:R0:W-:Y:S04]  /*56ec0*/  STL.64 [R1+0x5450], R24 ;  /* 0x0054501801007387 */ /* 0x0101e80000100a00 */
[----:B0-----:R-:W4:Y:S04]  /*56ed0*/  LDL.LU R24, [R1+0x240] ;  /* 0x0002400001187983 */ /* 0x001f280000300800 */
[----:B------:R-:W4:Y:S04]  /*56ee0*/  LDL.LU R25, [R1+0x244] ;  /* 0x0002440001197983 */ /* 0x000f280000300800 */
[----:B------:R-:W4:Y:S04]  /*56ef0*/  LDL.LU R26, [R1+0x248] ;  /* 0x00024800011a7983 */ /* 0x000f280000300800 */
[----:B------:R-:W4:Y:S01]  /*56f00*/  LDL.LU R27, [R1+0x24c] ;  /* 0x00024c00011b7983 */ /* 0x000f220000300800 */
[----:B---3--:R-:W-:-:S15]  /*56f10*/  HMMA.16816.F32 R8, R4, R30, R8 ;  /* 0x0000001e0408723c */ /* 0x008fde0000001808 */
[----:B------:R-:W-:-:S08]  /*56f20*/  NOP ;  /* 0x0000000000007918 */ /* 0x000fd00000000000 */
[----:B------:R-:W-:Y:S04]  /*56f30*/  STL.64 [R1+0x3d0], R8 ;  /* 0x0003d00801007387 */ /* 0x000fe80000100a00 */
[----:B------:R0:W-:Y:S04]  /*56f40*/  STL.64 [R1+0x3d8], R10 ;  /* 0x0003d80a01007387 */ /* 0x0001e80000100a00 */
[----:B0-----:R-:W3:Y:S04]  /*56f50*/  LDL.LU.64 R10, [R1+0x54f8] ;  /* 0x0054f800010a7983 */ /* 0x001ee80000300a00 */
[----:B------:R-:W3:Y:S04]  /*56f60*/  LDL.LU.64 R8, [R1+0x54f0] ;  /* 0x0054f00001087983 */ /* 0x000ee80000300a00 */
[----:B------:R-:W-:Y:S04]  /*56f70*/  STL.64 [R1+0x5468], R30 ;  /* 0x0054681e01007387 */ /* 0x000fe80000100a00 */
[----:B--2---:R0:W-:Y:S04]  /*56f80*/  STL.64 [R1+0x5460], R28 ;  /* 0x0054601c01007387 */ /* 0x0041e80000100a00 */
[----:B0-----:R-:W2:Y:S04]  /*56f90*/  LDL.LU R28, [R1+0x3a0] ;  /* 0x0003a000011c7983 */ /* 0x001ea80000300800 */
[----:B------:R-:W2:Y:S04]  /*56fa0*/  LDL.LU R29, [R1+0x3a4] ;  /* 0x0003a400011d7983 */ /* 0x000ea80000300800 */
[----:B------:R-:W2:Y:S04]  /*56fb0*/  LDL.LU R30, [R1+0x3a8] ;  /* 0x0003a800011e7983 */ /* 0x000ea80000300800 */
[----:B------:R-:W2:Y:S04]  /*56fc0*/  LDL.LU R31, [R1+0x3ac] ;  /* 0x0003ac00011f7983 */ /* 0x000ea80000300800 */
[----:B------:R-:W-:Y:S04]  /*56fd0*/  STL.64 [R1+0x3c0], R20 ;  /* 0x0003c01401007387 */ /* 0x000fe80000100a00 */
[----:B------:R0:W-:Y:S04]  /*56fe0*/  STL.64 [R1+0x3c8], R22 ;  /* 0x0003c81601007387 */ /* 0x0001e80000100a00 */
[----:B0-----:R-:W4:Y:S04]  /*56ff0*/  LDL.LU.64 R22, [R1+0x54e8] ;  /* 0x0054e80001167983 */ /* 0x001f280000300a00 */
[----:B------:R-:W4:Y:S04]  /*57000*/  LDL.LU.64 R20, [R1+0x54e0] ;  /* 0x0054e00001147983 */ /* 0x000f280000300a00 */
[----:B------:R-:W-:Y:S04]  /*57010*/  STL.64 [R1+0x5470], R34 ;  /* 0x0054702201007387 */ /* 0x000fe80000100a00 */
[----:B------:R-:W-:Y:S01]  /*57020*/  STL.64 [R1+0x5478], R38 ;  /* 0x0054782601007387 */ /* 0x000fe20000100a00 */
[----:B---3--:R-:W-:Y:S06]  /*57030*/  HMMA.16816.F32 R12, R8, R46, R12 ;  /* 0x0000002e080c723c */ /* 0x008fec000000180c */
[C---:B--2---:R-:W-:Y:S06]  /*57040*/  HMMA.16816.F32 R28, R4.reuse, R38, R28 ;  /* 0x00000026041c723c */ /* 0x044fec000000181c */
[----:B----4-:R-:W-:Y:S06]  /*57050*/  HMMA.16816.F32 R20, R4, R42, R20 ;  /* 0x0000002a0414723c */ /* 0x010fec0000001814 */
[----:B------:R-:W-:Y:S11]  /*57060*/  HMMA.16816.F32 R4, R8, R50, R24 ;  /* 0x000000320804723c */ /* 0x000ff60000001818 */
[----:B------:R-:W-:Y:S04]  /*57070*/  STL.64 [R1+0x3b0], R28 ;  /* 0x0003b01c01007387 */ /* 0x000fe80000100a00 */
[----:B------:R-:W-:Y:S03]  /*57080*/  STL.64 [R1+0x3b8], R30 ;  /* 0x0003b81e01007387 */ /* 0x000fe60000100a00 */
[----:B------:R-:W-:-:S02]  /*57090*/  IMAD.MOV.U32 R52, RZ, RZ, R20 ;  /* 0x000000ffff347224 */ /* 0x000fc400078e0014 */
[----:B------:R-:W-:Y:S01]  /*570a0*/  IMAD.MOV.U32 R53, RZ, RZ, R21 ;  /* 0x000000ffff357224 */ /* 0x000fe200078e0015 */
[----:B------:R-:W-:Y:S04]  /*570b0*/  STL.64 [R1+0x3a8], R22 ;  /* 0x0003a81601007387 */ /* 0x000fe80000100a00 */
[----:B------:R-:W-:Y:S04]  /*570c0*/  STL.64 [R1+0x5488], R54 ;  /* 0x0054883601007387 */ /* 0x000fe80000100a00 */
[----:B------:R-:W-:Y:S04]  /*570d0*/  STL.64 [R1+0x5480], R52 ;  /* 0x0054803401007387 */ /* 0x000fe80000100a00 */
[----:B------:R-:W-:Y:S04]  /*570e0*/  STL.64 [R1+0x5448], R42 ;  /* 0x0054482a01007387 */ /* 0x000fe80000100a00 */
[----:B------:R-:W-:Y:S04]  /*570f0*/  STL.64 [R1+0x5490], R50 ;  /* 0x0054903201007387 */ /* 0x000fe80000100a00 */
        /* <DEDUP_REMOVED lines=28> */
[----:B------:R-:W3:Y:S01]  /*572c0*/  LDL.LU R7, [R1+0x56c] ;  /* 0x00056c0001077983 */ /* 0x000ee20000300800 */
[----:B------:R-:W0:Y:S01]  /*572d0*/  S2R R57, SR_TID.X ;  /* 0x0000000000397919 */ /* 0x000e220000002100 */
[----:B------:R-:W4:Y:S01]  /*572e0*/  S2R R56, SR_TID.X ;  /* 0x0000000000387919 */ /* 0x000f220000002100 */
[----:B0-----:R-:W-:Y:S01]  /*572f0*/  LOP3.LUT R57, R57, 0x7, RZ, 0xc0, !PT ;  /* 0x0000000739397812 */ /* 0x001fe200078ec0ff */
[----:B---3--:R0:W-:Y:S04]  /*57300*/  STL.64 [R1+0x54d8], R6 ;  /* 0x0054d80601007387 */ /* 0x0081e80000100a00 */
[----:B--2---:R-:W-:Y:S04]  /*57310*/  STL.64 [R1+0x54d0], R4 ;  /* 0x0054d00401007387 */ /* 0x004fe80000100a00 */
[----:B-1----:R-:W2:Y:S04]  /*57320*/  LDL.LU R24, [R1+0x570] ;  /* 0x0005700001187983 */ /* 0x002ea80000300800 */
[----:B------:R-:W2:Y:S04]  /*57330*/  LDL.LU R25, [R1+0x574] ;  /* 0x0005740001197983 */ /* 0x000ea80000300800 */
[----:B------:R-:W2:Y:S04]  /*57340*/  LDL.LU R26, [R1+0x578] ;  /* 0x00057800011a7983 */ /* 0x000ea80000300800 */
[----:B------:R-:W2:Y:S04]  /*57350*/  LDL.LU R27, [R1+0x57c] ;  /* 0x00057c00011b7983 */ /* 0x000ea80000300800 */
[----:B------:R-:W3:Y:S04]  /*57360*/  LDL.LU R40, [R1+0x5a0] ;  /* 0x0005a00001287983 */ /* 0x000ee80000300800 */
[----:B------:R-:W3:Y:S04]  /*57370*/  LDL.LU R41, [R1+0x5a4] ;  /* 0x0005a40001297983 */ /* 0x000ee80000300800 */
[----:B------:R-:W3:Y:S04]  /*57380*/  LDL.LU R42, [R1+0x5a8] ;  /* 0x0005a800012a7983 */ /* 0x000ee80000300800 */
[----:B------:R-:W3:Y:S04]  /*57390*/  LDL.LU R43, [R1+0x5ac] ;  /* 0x0005ac00012b7983 */ /* 0x000ee80000300800 */
[----:B------:R-:W2:Y:S04]  /*573a0*/  LDL.LU R12, [R1+0x590] ;  /* 0x00059000010c7983 */ /* 0x000ea80000300800 */
[----:B------:R-:W2:Y:S04]  /*573b0*/  LDL.LU R13, [R1+0x594] ;  /* 0x00059400010d7983 */ /* 0x000ea80000300800 */
[----:B------:R-:W2:Y:S04]  /*573c0*/  LDL.LU R14, [R1+0x598] ;  /* 0x00059800010e7983 */ /* 0x000ea80000300800 */
[----:B------:R-:W2:Y:S04]  /*573d0*/  LDL.LU R15, [R1+0x59c] ;  /* 0x00059c00010f7983 */ /* 0x000ea80000300800 */
[----:B0-----:R-:W2:Y:S04]  /*573e0*/  LDL.64 R6, [R1+0x98] ;  /* 0x0000980001067983 */ /* 0x001ea80000100a00 */
[----:B------:R-:W2:Y:S04]  /*573f0*/  LDL.LU R48, [R1+0x580] ;  /* 0x0005800001307983 */ /* 0x000ea80000300800 */
[----:B------:R-:W2:Y:S04]  /*57400*/  LDL.LU R49, [R1+0x584] ;  /* 0x0005840001317983 */ /* 0x000ea80000300800 */
[----:B------:R-:W2:Y:S04]  /*57410*/  LDL.LU R50, [R1+0x588] ;  /* 0x0005880001327983 */ /* 0x000ea80000300800 */
[----:B------:R-:W2:Y:S01]  /*57420*/  LDL.LU R51, [R1+0x58c] ;  /* 0x00058c0001337983 */ /* 0x000ea20000300800 */
[----:B------:R-:W-:-:S02]  /*57430*/  IMAD R57, R57, 0x110, RZ ;  /* 0x0000011039397824 */ /* 0x000fc400078e02ff */
[C---:B----4-:R-:W-:Y:S01]  /*57440*/  IMAD.SHL.U32 R33, R56.reuse, 0x2, RZ ;  /* 0x0000000238217824 */ /* 0x050fe200078e00ff */
[----:B------:R-:W4:Y:S01]  /*57450*/  LDL.64 R38, [R1+0x58] ;  /* 0x0000580001267983 */ /* 0x000f220000100a00 */
[----:B------:R-:W-:-:S03]  /*57460*/  IMAD.SHL.U32 R56, R56, 0x80, RZ ;  /* 0x0000008038387824 */ /* 0x000fc600078e00ff */
[----:B------:R-:W-:Y:S01]  /*57470*/  LOP3.LUT R57, R57, 0x10, R33, 0x78, !PT ;  /* 0x0000001039397812 */ /* 0x000fe200078e7821 */
[----:B------:R-:W4:Y:S03]  /*57480*/  LDL.LU R32, [R1+0x540] ;  /* 0x0005400001207983 */ /* 0x000f260000300800 */
[----:B------:R-:W-:Y:S01]  /*57490*/  LOP3.LUT R57, R57, 0x800, R56, 0xf8, !PT ;  /* 0x0000080039397812 */ /* 0x000fe200078ef838 */
[----:B------:R-:W-:Y:S01]  /*574a0*/  IMAD.MOV.U32 R54, RZ, RZ, R2 ;  /* 0x000000ffff367224 */ /* 0x000fe200078e0002 */
[----:B------:R-:W4:Y:S02]  /*574b0*/  LDL.LU R33, [R1+0x544] ;  /* 0x0005440001217983 */ /* 0x000f240000300800 */
[----:B------:R-:W-:Y:S01]  /*574c0*/  LOP3.LUT R57, R57, 0x60, RZ, 0x3c, !PT ;  /* 0x0000006039397812 */ /* 0x000fe200078e3cff */
[----:B------:R-:W-:Y:S01]  /*574d0*/  IMAD.MOV.U32 R55, RZ, RZ, R0 ;  /* 0x000000ffff377224 */ /* 0x000fe200078e0000 */
[----:B------:R-:W4:Y:S04]  /*574e0*/  LDL.LU R34, [R1+0x548] ;  /* 0x0005480001227983 */ /* 0x000f280000300800 */
[----:B------:R-:W0:Y:S04]  /*574f0*/  LDSM.16.MT88.4 R20, [R57+UR4+0x1000] ;  /* 0x001000043914783b */ /* 0x000e280008004200 */
[----:B------:R-:W4:Y:S04]  /*57500*/  LDL.LU R35, [R1+0x54c] ;  /* 0x00054c0001237983 */ /* 0x000f280000300800 */
[----:B------:R-:W4:Y:S04]  /*57510*/  LDL.64 R30, [R1+0x18] ;  /* 0x00001800011e7983 */ /* 0x000f280000100a00 */
[----:B------:R-:W-:Y:S04]  /*57520*/  STL.64 [R1+0x5430], R46 ;  /* 0x0054302e01007387 */ /* 0x000fe80000100a00 */
[----:B------:R1:W-:Y:S04]  /*57530*/  STL.64 [R1+0x5428], R44 ;  /* 0x0054282c01007387 */ /* 0x0003e80000100a00 */
[----:B-1----:R-:W4:Y:S04]  /*57540*/  LDL.LU R44, [R1+0x510] ;  /* 0x00051000012c7983 */ /* 0x002f280000300800 */
        /* <DEDUP_REMOVED lines=9> */
[C---:B---3--:R-:W-:Y:S06]  /*575e0*/  HMMA.16816.F32 R40, R8.reuse, R18, R40 ;  /* 0x000000120828723c */ /* 0x048fec0000001828 */
[----:B--2---:R-:W-:-:S15]  /*575f0*/  HMMA.16816.F32 R12, R8, R6, R12 ;  /* 0x00000006080c723c */ /* 0x004fde000000180c */
[----:B------:R-:W-:-:S02]  /*57600*/  NOP ;  /* 0x0000000000007918 */ /* 0x000fc40000000000 */
[----:B------:R0:W-:Y:S01]  /*57610*/  STL.64 [R1+0x980], R40 ;  /* 0x0009802801007387 */ /* 0x0001e20000100a00 */
[C---:B------:R-:W-:Y:S03]  /*57620*/  HMMA.16816.F32 R52, R8.reuse, R54, R48 ;  /* 0x000000360834723c */ /* 0x040fe60000001830 */
[----:B------:R1:W-:Y:S04]  /*57630*/  STL.64 [R1+0x988], R42 ;  /* 0x0009882a01007387 */ /* 0x0003e80000100a00 */
[----:B0-----:R-:W2:Y:S04]  /*57640*/  LDL.LU R40, [R1+0x770] ;  /* 0x0007700001287983 */ /* 0x001ea80000300800 */
[----:B------:R-:W2:Y:S04]  /*57650*/  LDL.LU R41, [R1+0x774] ;  /* 0x0007740001297983 */ /* 0x000ea80000300800 */
[----:B-1----:R-:W2:Y:S04]  /*57660*/  LDL.LU R42, [R1+0x778] ;  /* 0x00077800012a7983 */ /* 0x002ea80000300800 */
[----:B------:R-:W2:Y:S04]  /*57670*/  LDL.LU R43, [R1+0x77c] ;  /* 0x00077c00012b7983 */ /* 0x000ea80000300800 */
[----:B------:R0:W-:Y:S04]  /*57680*/  STL.64 [R1+0x5420], R18 ;  /* 0x0054201201007387 */ /* 0x0001e80000100a00 */
[----:B------:R-:W-:Y:S04]  /*57690*/  STL.64 [R1+0x5418], R16 ;  /* 0x0054181001007387 */ /* 0x000fe80000100a00 */
[----:B0-----:R-:W3:Y:S04]  /*576a0*/  LDL.64 R18, [R1+0x8] ;  /* 0x0000080001127983 */ /* 0x001ee80000100a00 */
[----:B------:R0:W-:Y:S04]  /*576b0*/  STL.64 [R1+0x5a0], R12 ;  /* 0x0005a00c01007387 */ /* 0x0001e80000100a00 */
[----:B------:R-:W-:Y:S01]  /*576c0*/  STL.64 [R1+0x5a8], R14 ;  /* 0x0005a80e01007387 */ /* 0x000fe20000100a00 */
[----:B------:R-:W-:Y:S01]  /*576d0*/  HMMA.16816.F32 R24, R8, R58, R24 ;  /* 0x0000003a0818723c */ /* 0x000fe20000001818 */
[----:B0-----:R-:W-:-:S02]  /*576e0*/  IMAD.MOV.U32 R13, RZ, RZ, R6 ;  /* 0x000000ffff0d7224 */ /* 0x001fc400078e0006 */
[----:B------:R-:W-:Y:S02]  /*576f0*/  IMAD.MOV.U32 R12, RZ, RZ, R7 ;  /* 0x000000ffff0c7224 */ /* 0x000fe400078e0007 */
[----:B------:R-:W2:Y:S04]  /*57700*/  LDL.LU.64 R6, [R1+0x54d8] ;  /* 0x0054d80001067983 */ /* 0x000ea80000300a00 */
[----:B------:R-:W2:Y:S04]  /*57710*/  LDL.LU.64 R4, [R1+0x54d0] ;  /* 0x0054d00001047983 */ /* 0x000ea80000300a00 */
[----:B------:R-:W2:Y:S04]  /*57720*/  LDL.LU.64 R50, [R1+0x54c8] ;  /* 0x0054c80001327983 */ /* 0x000ea80000300a00 */
[----:B------:R-:W-:Y:S04]  /*57730*/  STL.64 [R1+0x590], R52 ;  /* 0x0005903401007387 */ /* 0x000fe80000100a00 */
[----:B------:R0:W-:Y:S04]  /*57740*/  STL.64 [R1+0x598], R54 ;  /* 0x0005983601007387 */ /* 0x0001e80000100a00 */
[----:B0-----:R-:W3:Y:S04]  /*57750*/  LDL.LU.64 R54, [R1+0x54c0] ;  /* 0x0054c00001367983 */ /* 0x001ee80000300a00 */
[----:B------:R-:W3:Y:S04]  /*57760*/  LDL.LU.64 R52, [R1+0x54b8] ;  /* 0x0054b80001347983 */ /* 0x000ee80000300a00 */
[----:B------:R-:W-:Y:S04]  /*57770*/  STL.64 [R1+0x580], R24 ;  /* 0x0005801801007387 */ /* 0x000fe80000100a00 */
[----:B------:R0:W-:Y:S04]  /*57780*/  STL.64 [R1+0x588], R26 ;  /* 0x0005881a01007387 */ /* 0x0001e80000100a00 */
[----:B0-----:R-:W3:Y:S04]  /*57790*/  LDL.LU.64 R26, [R1+0x54b0] ;  /* 0x0054b000011a7983 */ /* 0x001ee80000300a00 */
[----:B------:R-:W3:Y:S01]  /*577a0*/  LDL.LU.64 R24, [R1+0x54a8] ;  /* 0x0054a80001187983 */ /* 0x000ee20000300a00 */
[----:B----4-:R-:W-:Y:S03]  /*577b0*/  HMMA.16816.F32 R32, R8, R30, R32 ;  /* 0x0000001e0820723c */ /* 0x010fe60000001820 */
[----:B------:R-:W-:Y:S01]  /*577c0*/  STL.64 [R1+0x53f8], R58 ;  /* 0x0053f83a01007387 */ /* 0x000fe20000100a00 */
[----:B------:R-:W-:-:S02]  /*577d0*/  IMAD.MOV.U32 R15, RZ, RZ, R38 ;  /* 0x000000ffff0f7224 */ /* 0x000fc400078e0026 */
[----:B------:R-:W-:Y:S02]  /*577e0*/  IMAD.MOV.U32 R14, RZ, RZ, R39 ;  /* 0x000000ffff0e7224 */ /* 0x000fe400078e0027 */
[----:B------:R-:W-:Y:S02]  /*577f0*/  IMAD.MOV.U32 R36, RZ, RZ, R30 ;  /* 0x000000ffff247224 */ /* 0x000fe400078e001e */
[----:B------:R-:W-:Y:S01]  /*57800*/  IMAD.MOV.U32 R3, RZ, RZ, R31 ;  /* 0x000000ffff037224 */ /* 0x000fe200078e001f */
[C---:B--2---:R-:W-:Y:S01]  /*57810*/  HMMA.16816.F32 R48, R8.reuse, R50, R4 ;  /* 0x000000320830723c */ /* 0x044fe20000001804 */
[----:B------:R-:W2:Y:S04]  /*57820*/  LDL.LU.64 R6, [R1+0x54a0] ;  /* 0x0054a00001067983 */ /* 0x000ea80000300a00 */
[----:B------:R-:W2:Y:S01]  /*57830*/  LDL.LU.64 R4, [R1+0x5498] ;  /* 0x0054980001047983 */ /* 0x000ea20000300a00 */
[----:B---3--:R-:W-:-:S15]  /*57840*/  HMMA.16816.F32 R52, R8, R38, R52 ;  /* 0x000000260834723c */ /* 0x008fde0000001834 */
[----:B------:R-:W-:-:S02]  /*57850*/  NOP ;  /* 0x0000000000007918 */ /* 0x000fc40000000000 */
[----:B------:R-:W-:Y:S04]  /*57860*/  STL.64 [R1+0x570], R48 ;  /* 0x0005703001007387 */ /* 0x000fe80000100a00 */
[----:B------:R0:W-:Y:S04]  /*57870*/  STL.64 [R1+0x578], R50 ;  /* 0x0005783201007387 */ /* 0x0001e80000100a00 */
[----:B0-----:R-:W3:Y:S04]  /*57880*/  LDL.LU.64 R50, [R1+0x5490] ;  /* 0x0054900001327983 */ /* 0x001ee80000300a00 */
[----:B------:R-:W-:Y:S01]  /*57890*/  STL.64 [R1+0x560], R52 ;  /* 0x0005603401007387 */ /* 0x000fe20000100a00 */
[----:B------:R-:W-:Y:S03]  /*578a0*/  HMMA.16816.F32 R24, R8, R18, R24 ;  /* 0x000000120818723c */ /* 0x000fe60000001818 */
[----:B------:R0:W-:Y:S04]  /*578b0*/  STL.64 [R1+0x568], R54 ;  /* 0x0005683601007387 */ /* 0x0001e80000100a00 */
[----:B0-----:R-:W4:Y:S04]  /*578c0*/  LDL.LU.64 R54, [R1+0x5488] ;  /* 0x0054880001367983 */ /* 0x001f280000300a00 */
[----:B------:R-:W2:Y:S04]  /*578d0*/  LDL.LU.64 R52, [R1+0x5480] ;  /* 0x0054800001347983 */ /* 0x000ea80000300a00 */
[----:B------:R-:W3:Y:S04]  /*578e0*/  LDL.LU.64 R38, [R1+0x5478] ;  /* 0x0054780001267983 */ /* 0x000ee80000300a00 */
[----:B------:R-:W-:Y:S04]  /*578f0*/  STL.64 [R1+0x550], R32 ;  /* 0x0005502001007387 */ /* 0x000fe80000100a00 */
[----:B------:R0:W-:Y:S04]  /*57900*/  STL.64 [R1+0x558], R34 ;  /* 0x0005582201007387 */ /* 0x0001e80000100a00 */
[----:B0-----:R-:W3:Y:S04]  /*57910*/  LDL.LU.64 R34, [R1+0x5470] ;  /* 0x0054700001227983 */ /* 0x001ee80000300a00 */
[----:B------:R-:W3:Y:S04]  /*57920*/  LDL.LU.64 R30, [R1+0x5468] ;  /* 0x00546800011e7983 */ /* 0x000ee80000300a00 */
[----:B------:R-:W3:Y:S04]  /*57930*/  LDL.LU.64 R28, [R1+0x5460] ;  /* 0x00546000011c7983 */ /* 0x000ee80000300a00 */
[----:B------:R-:W-:Y:S04]  /*57940*/  STL.64 [R1+0x540], R24 ;  /* 0x0005401801007387 */ /* 0x000fe80000100a00 */
[----:B------:R0:W-:Y:S04]  /*57950*/  STL.64 [R1+0x548], R26 ;  /* 0x0005481a01007387 */ /* 0x0001e80000100a00 */
[----:B0-----:R-:W3:Y:S04]  /*57960*/  LDL.LU.64 R26, [R1+0x5458] ;  /* 0x00545800011a7983 */ /* 0x001ee80000300a00 */
[----:B------:R-:W3:Y:S01]  /*57970*/  LDL.LU.64 R24, [R1+0x5450] ;  /* 0x0054500001187983 */ /* 0x000ee20000300a00 */
[----:B------:R-:W-:-:S02]  /*57980*/  IMAD.MOV.U32 R2, RZ, RZ, R18 ;  /* 0x000000ffff027224 */ /* 0x000fc400078e0012 */
[----:B------:R-:W-:Y:S02]  /*57990*/  IMAD.MOV.U32 R0, RZ, RZ, R19 ;  /* 0x000000ffff007224 */ /* 0x000fe400078e0013 */
[----:B----4-:R-:W-:Y:S06]  /*579a0*/  HMMA.16816.F32 R16, R8, R54, R20 ;  /* 0x000000360810723c */ /* 0x010fec0000001814 */
[----:B------:R-:W-:Y:S04]  /*579b0*/  STL.64 [R1+0x53b8], R54 ;  /* 0x0053b83601007387 */ /* 0x000fe80000100a00 */
[----:B--2---:R-:W-:-:S13]  /*579c0*/  STL.64 [R1+0x53b0], R52 ;  /* 0x0053b03401007387 */ /* 0x004fda0000100a00 */
[----:B------:R-:W-:Y:S04]  /*579d0*/  STL.64 [R1+0x530], R16 ;  /* 0x0005301001007387 */ /* 0x000fe80000100a00 */
[----:B------:R0:W-:Y:S01]  /*579e0*/  STL.64 [R1+0x538], R18 ;  /* 0x0005381201007387 */ /* 0x0001e20000100a00 */
[C---:B---3--:R-:W-:Y:S06]  /*579f0*/  HMMA.16816.F32 R4, R8.reuse, R30, R4 ;  /* 0x0000001e0804723c */ /* 0x048fec0000001804 */
[----:B0-----:R-:W-:Y:S06]  /*57a00*/  HMMA.16816.F32 R16, R8, R26, R44 ;  /* 0x0000001a0810723c */ /* 0x001fec000000182c */
[----:B------:R-:W-:Y:S04]  /*57a10*/  STL.64 [R1+0x53c8], R26 ;  /* 0x0053c81a01007387 */ /* 0x000fe80000100a00 */
[----:B------:R-:W-:-:S13]  /*57a20*/  STL.64 [R1+0x53c0], R24 ;  /* 0x0053c01801007387 */ /* 0x000fda0000100a00 */
[----:B------:R-:W-:Y:S04]  /*57a30*/  STL.64 [R1+0x520], R16 ;  /* 0x0005201001007387 */ /* 0x000fe80000100a00 */
[----:B------:R-:W-:Y:S04]  /*57a40*/  STL.64 [R1+0x528], R18 ;  /* 0x0005281201007387 */ /* 0x000fe80000100a00 */
[----:B------:R-:W-:Y:S04]  /*57a50*/  STL.64 [R1+0x53a8], R30 ;  /* 0x0053a81e01007387 */ /* 0x000fe80000100a00 */
[----:B------:R-:W-:Y:S04]  /*57a60*/  STL.64 [R1+0x53a0], R28 ;  /* 0x0053a01c01007387 */ /* 0x000fe80000100a00 */
[----:B------:R-:W-:Y:S04]  /*57a70*/  STL.64 [R1+0x510], R4 ;  /* 0x0005100401007387 */ /* 0x000fe80000100a00 */
[----:B------:R-:W-:Y:S04]  /*57a80*/  STL.64 [R1+0x518], R6 ;  /* 0x0005180601007387 */ /* 0x000fe80000100a00 */
[----:B------:R-:W0:Y:S04]  /*57a90*/  LDSM.16.MT88.4 R4, [R57+UR4+0x1080] ;  /* 0x001080043904783b */ /* 0x000e280008004200 */
[----:B0-----:R0:W-:Y:S04]  /*57aa0*/  STL.64 [R1+0x5320], R6 ;  /* 0x0053200601007387 */ /* 0x0011e80000100a00 */
[----:B------:R-:W-:Y:S04]  /*57ab0*/  STL.64 [R1+0x5318], R4 ;  /* 0x0053180401007387 */ /* 0x000fe80000100a00 */
[----:B0-----:R-:W2:Y:S04]  /*57ac0*/  LDL.LU.64 R6, [R1+0x88] ;  /* 0x0000880001067983 */ /* 0x001ea80000300a00 */
[----:B--2---:R0:W-:Y:S04]  /*57ad0*/  STL.64 [R1+0x5400], R6 ;  /* 0x0054000601007387 */ /* 0x0041e80000100a00 */
[----:B------:R-:W2:Y:S01]  /*57ae0*/  LDL.LU R20, [R1+0x2f0] ;  /* 0x0002f00001147983 */ /* 0x000ea20000300800 */
[----:B0-----:R-:W-:-:S15]  /*57af0*/  HMMA.16816.F32 R4, R8, R34, R40 ;  /* 0x000000220804723c */ /* 0x001fde0000001828 */
[----:B------:R-:W-:-:S08]  /*57b00*/  NOP ;  /* 0x0000000000007918 */ /* 0x000fd00000000000 */
[----:B------:R-:W-:Y:S04]  /*57b10*/  STL.64 [R1+0x970], R4 ;  /* 0x0009700401007387 */ /* 0x000fe80000100a00 */
[----:B------:R-:W-:Y:S04]  /*57b20*/  STL.64 [R1+0x978], R6 ;  /* 0x0009780601007387 */ /* 0x000fe80000100a00 */
        /* <DEDUP_REMOVED lines=24> */
[----:B------:R-:W3:Y:S04]  /*57cb0*/  LDL.LU R19, [R1+0x38c] ;  /* 0x00038c0001137983 */ /* 0x000ee80000300800 */
[----:B------:R-:W4:Y:S04]  /*57cc0*/  LDL.LU R40, [R1+0x760] ;  /* 0x0007600001287983 */ /* 0x000f280000300800 */
[----:B------:R-:W4:Y:S04]  /*57cd0*/  LDL.LU R41, [R1+0x764] ;  /* 0x0007640001297983 */ /* 0x000f280000300800 */
[----:B------:R-:W4:Y:S04]  /*57ce0*/  LDL.LU R42, [R1+0x768] ;  /* 0x00076800012a7983 */ /* 0x000f280000300800 */
[----:B------:R-:W4:Y:S01]  /*57cf0*/  LDL.LU R43, [R1+0x76c] ;  /* 0x00076c00012b7983 */ /* 0x000f220000300800 */
[----:B------:R-:W-:-:S02]  /*57d00*/  IMAD.MOV.U32 R59, RZ, RZ, R12 ;  /* 0x000000ffff3b7224 */ /* 0x000fc400078e000c */
[----:B------:R-:W-:Y:S01]  /*57d10*/  IMAD.MOV.U32 R58, RZ, RZ, R13 ;  /* 0x000000ffff3a7224 */ /* 0x000fe200078e000d */
[----:B------:R-:W2:Y:S01]  /*57d20*/  LDL.LU R12, [R1+0x4f0] ;  /* 0x0004f000010c7983 */ /* 0x000ea20000300800 */
[----:B------:R-:W-:Y:S02]  /*57d30*/  IMAD.MOV.U32 R23, RZ, RZ, R14 ;  /* 0x000000ffff177224 */ /* 0x000fe400078e000e */
[----:B------:R-:W-:Y:S01]  /*57d40*/  IMAD.MOV.U32 R22, RZ, RZ, R15 ;  /* 0x000000ffff167224 */ /* 0x000fe200078e000f */
[----:B------:R-:W2:Y:S04]  /*57d50*/  LDL.LU R13, [R1+0x4f4] ;  /* 0x0004f400010d7983 */ /* 0x000ea80000300800 */
[----:B------:R-:W2:Y:S04]  /*57d60*/  LDL.LU R14, [R1+0x4f8] ;  /* 0x0004f800010e7983 */ /* 0x000ea80000300800 */
        /* <DEDUP_REMOVED lines=9> */
[----:B------:R0:W-:Y:S04]  /*57e00*/  STL.64 [R1+0x53f0], R22 ;  /* 0x0053f01601007387 */ /* 0x0001e80000100a00 */
        /* <DEDUP_REMOVED lines=16> */
[----:B------:R-:W3:Y:S01]  /*57f10*/  LDL.LU R35, [R1+0x33c] ;  /* 0x00033c0001237983 */ /* 0x000ee20000300800 */
[----:B----4-:R-:W-:-:S15]  /*57f20*/  HMMA.16816.F32 R40, R8, R38, R40 ;  /* 0x000000260828723c */ /* 0x010fde0000001828 */
[----:B------:R-:W-:-:S08]  /*57f30*/  NOP ;  /* 0x0000000000007918 */ /* 0x000fd00000000000 */
[----:B------:R-:W-:Y:S04]  /*57f40*/  STL.64 [R1+0x770], R40 ;  /* 0x0007702801007387 */ /* 0x000fe80000100a00 */
[----:B------:R0:W-:Y:S04]  /*57f50*/  STL.64 [R1+0x778], R42 ;  /* 0x0007782a01007387 */ /* 0x0001e80000100a00 */
[----:B0-----:R-:W2:Y:S04]  /*57f60*/  LDL.LU.64 R42, [R1+0x5448] ;  /* 0x00544800012a7983 */ /* 0x001ea80000300a00 */
[----:B------:R-:W-:Y:S01]  /*57f70*/  STL.64 [R1+0x5390], R38 ;  /* 0x0053902601007387 */ /* 0x000fe20000100a00 */
[----:B--2---:R-:W-:Y:S03]  /*57f80*/  HMMA.16816.F32 R8, R8, R42, R12 ;  /* 0x0000002a0808723c */ /* 0x004fe6000000180c */
[----:B------:R-:W3:Y:S04]  /*57f90*/  LDL.LU.64 R14, [R1+0x5440] ;  /* 0x00544000010e7983 */ /* 0x000ee80000300a00 */
[----:B------:R-:W3:Y:S04]  /*57fa0*/  LDL.LU.64 R12, [R1+0x5438] ;  /* 0x00543800010c7983 */ /* 0x000ee80000300a00 */
[----:B------:R-:W-:-:S12]  /*57fb0*/  STL.64 [R1+0x5388], R42 ;  /* 0x0053882a01007387 */ /* 0x000fd80000100a00 */
[----:B------:R-:W-:Y:S04]  /*57fc0*/  STL.64 [R1+0x500], R8 ;  /* 0x0005000801007387 */ /* 0x000fe80000100a00 */
[----:B------:R0:W-:Y:S04]  /*57fd0*/  STL.64 [R1+0x508], R10 ;  /* 0x0005080a01007387 */ /* 0x0001e80000100a00 */
[----:B0-----:R-:W2:Y:S01]  /*57fe0*/  LDL.LU.64 R10, [R1+0x68] ;  /* 0x00006800010a7983 */ /* 0x001ea20000300a00 */
        /* <DEDUP_REMOVED lines=10> */
[----:B0-----:R-:W3:Y:S01]  /*58090*/  LDL.LU.64 R18, [R1+0x5420] ;  /* 0x0054200001127983 */ /* 0x001ee20000300a00 */
[C---:B------:R-:W-:Y:S03]  /*580a0*/  HMMA.16816.F32 R56, R12.reuse, R58, R4 ;  /* 0x0000003a0c38723c */ /* 0x040fe60000001804 */
[----:B------:R-:W4:Y:S03]  /*580b0*/  LDL.LU.64 R16, [R1+0x5418] ;  /* 0x0054180001107983 */ /* 0x000f260000300a00 */
[----:B---3--:R-:W-:-:S15]  /*580c0*/  HMMA.16816.F32 R28, R12, R18, R28 ;  /* 0x000000120c1c723c */ /* 0x008fde000000181c */
[----:B------:R-:W-:-:S08]  /*580d0*/  NOP ;  /* 0x0000000000007918 */ /* 0x000fd00000000000 */
[----:B------:R-:W-:Y:S04]  /*580e0*/  STL.64 [R1+0x8f0], R28 ;  /* 0x0008f01c01007387 */ /* 0x000fe80000100a00 */
[----:B------:R0:W-:Y:S04]  /*580f0*/  STL.64 [R1+0x8f8], R30 ;  /* 0x0008f81e01007387 */ /* 0x0001e80000100a00 */
[----:B0-----:R-:W3:Y:S04]  /*58100*/  LDL.LU.64 R30, [R1+0x5410] ;  /* 0x00541000011e7983 */ /* 0x001ee80000300a00 */
[----:B------:R-:W3:Y:S04]  /*58110*/  LDL.LU.64 R28, [R1+0x5408] ;  /* 0x00540800011c7983 */ /* 0x000ee80000300a00 */
[----:B------:R-:W3:Y:S04]  /*58120*/  LDL.LU.64 R6, [R1+0x5400] ;  /* 0x0054000001067983 */ /* 0x000ee80000300a00 */
[----:B------:R-:W-:Y:S04]  /*58130*/  STL.64 [R1+0x370], R56 ;  /* 0x0003703801007387 */ /* 0x000fe80000100a00 */
[----:B------:R0:W-:Y:S04]  /*58140*/  STL.64 [R1+0x378], R58 ;  /* 0x0003783a01007387 */ /* 0x0001e80000100a00 */
[----:B0-----:R-:W2:Y:S01]  /*58150*/  LDL.LU.64 R58, [R1+0x53f8] ;  /* 0x0053f800013a7983 */ /* 0x001ea20000300a00 */
[C---:B---3--:R-:W-:Y:S06]  /*58160*/  HMMA.16816.F32 R28, R12.reuse, R6, R28 ;  /* 0x000000060c1c723c */ /* 0x048fec000000181c */
[----:B--2---:R-:W-:-:S15]  /*58170*/  HMMA.16816.F32 R20, R12, R58, R20 ;  /* 0x0000003a0c14723c */ /* 0x004fde0000001814 */
[----:B------:R-:W-:-:S02]  /*58180*/  NOP ;  /* 0x0000000000007918 */ /* 0x000fc40000000000 */
        /* <DEDUP_REMOVED lines=8> */
[----:B0-----:R-:W3:Y:S01]  /*58210*/  LDL.LU.64 R22, [R1+0x53f0] ;  /* 0x0053f00001167983 */ /* 0x001ee20000300a00 */
[----:B------:R-:W-:-:S15]  /*58220*/  HMMA.16816.F32 R32, R12, R10, R32 ;  /* 0x0000000a0c20723c */ /* 0x000fde0000001820 */
[----:B------:R-:W-:-:S08]  /*58230*/  NOP ;  /* 0x0000000000007918 */ /* 0x000fd00000000000 */
[----:B------:R0:W-:Y:S04]  /*58240*/  STL.64 [R1+0x340], R32 ;  /* 0x0003402001007387 */ /* 0x0001e80000100a00 */
[----:B------:R1:W-:Y:S04]  /*58250*/  STL.64 [R1+0x348], R34 ;  /* 0x0003482201007387 */ /* 0x0003e80000100a00 */
[----:B0-----:R-:W4:Y:S04]  /*58260*/  LDL.LU R32, [R1+0x2d0] ;  /* 0x0002d00001207983 */ /* 0x001f280000300800 */
[----:B------:R-:W4:Y:S04]  /*58270*/  LDL.LU R33, [R1+0x2d4] ;  /* 0x0002d40001217983 */ /* 0x000f280000300800 */
[----:B-1----:R-:W4:Y:S04]  /*58280*/  LDL.LU R34, [R1+0x2d8] ;  /* 0x0002d80001227983 */ /* 0x002f280000300800 */
[----:B------:R-:W4:Y:S04]  /*58290*/  LDL.LU R35, [R1+0x2dc] ;  /* 0x0002dc0001237983 */ /* 0x000f280000300800 */
[----:B------:R0:W-:Y:S04]  /*582a0*/  STL.64 [R1+0x5370], R10 ;  /* 0x0053700a01007387 */ /* 0x0001e80000100a00 */
[----:B0-----:R-:W4:Y:S01]  /*582b0*/  LDL.LU.64 R10, [R1+0x98] ;  /* 0x00009800010a7983 */ /* 0x001f220000300a00 */
[----:B---3--:R-:W-:Y:S03]  /*582c0*/  HMMA.16816.F32 R20, R12, R22, R24 ;  /* 0x000000160c14723c */ /* 0x008fe60000001818 */
[----:B------:R-:W3:Y:S04]  /*582d0*/  LDL.LU.64 R26, [R1+0x53e8] ;  /* 0x0053e800011a7983 */ /* 0x000ee80000300a00 */
[----:B------:R-:W3:Y:S01]  /*582e0*/  LDL.LU.64 R24, [R1+0x53e0] ;  /* 0x0053e00001187983 */ /* 0x000ee20000300a00 */
[----:B------:R-:W-:-:S02]  /*582f0*/  IMAD.MOV.U32 R38, RZ, RZ, R36 ;  /* 0x000000ffff267224 */ /* 0x000fc400078e0024 */
[----:B------:R-:W-:Y:S02]  /*58300*/  IMAD.MOV.U32 R39, RZ, RZ, R3 ;  /* 0x000000ffff277224 */ /* 0x000fe400078e0003 */
[----:B------:R-:W-:Y:S02]  /*58310*/  IMAD.MOV.U32 R42, RZ, RZ, R2 ;  /* 0x000000ffff2a7224 */ /* 0x000fe400078e0002 */
[----:B------:R-:W-:-:S09]  /*58320*/  IMAD.MOV.U32 R43, RZ, RZ, R0 ;  /* 0x000000ffff2b7224 */ /* 0x000fd200078e0000 */
[----:B------:R-:W-:Y:S04]  /*58330*/  STL.64 [R1+0x330], R20 ;  /* 0x0003301401007387 */ /* 0x000fe80000100a00 */
[----:B------:R0:W-:Y:S01]  /*58340*/  STL.64 [R1+0x338], R22 ;  /* 0x0003381601007387 */ /* 0x0001e20000100a00 */
[C---:B------:R-:W-:Y:S03]  /*58350*/  HMMA.16816.F32 R40, R12.reuse, R42, R52 ;  /* 0x0000002a0c28723c */ /* 0x040fe60000001834 */
[----:B0-----:R-:W4:Y:S04]  /*58360*/  LDL.LU.64 R22, [R1+0x53d8] ;  /* 0x0053d80001167983 */ /* 0x001f280000300a00 */
[----:B------:R-:W4:Y:S01]  /*58370*/  LDL.LU.64 R20, [R1+0x53d0] ;  /* 0x0053d00001147983 */ /* 0x000f220000300a00 */
[----:B---3--:R-:W-:Y:S03]  /*58380*/  HMMA.16816.F32 R36, R12, R38, R24 ;  /* 0x000000260c24723c */ /* 0x008fe60000001818 */
[----:B------:R-:W2:Y:S04]  /*58390*/  LDL.LU.64 R26, [R1+0x53c8] ;  /* 0x0053c800011a7983 */ /* 0x000ea80000300a00 */
[----:B------:R-:W3:-:S15]  /*583a0*/  LDL.LU.64 R24, [R1+0x53c0] ;  /* 0x0053c00001187983 */ /* 0x000ede0000300a00 */
[----:B------:R-:W-:-:S01]  /*583b0*/  NOP ;  /* 0x0000000000007918 */ /* 0x000fc20000000000 */
[----:B------:R0:W-:Y:S04]  /*583c0*/  STL.64 [R1+0x320], R36 ;  /* 0x0003202401007387 */ /* 0x0001e80000100a00 */
[----:B------:R1:W-:Y:S04]  /*583d0*/  STL.64 [R1+0x328], R38 ;  /* 0x0003282601007387 */ /* 0x0003e80000100a00 */
[----:B0-----:R-:W3:Y:S04]  /*583e0*/  LDL.LU R36, [R1+0x2c0] ;  /* 0x0002c00001247983 */ /* 0x001ee80000300800 */
[----:B------:R-:W3:Y:S04]  /*583f0*/  LDL.LU R37, [R1+0x2c4] ;  /* 0x0002c40001257983 */ /* 0x000ee80000300800 */
[----:B-1----:R-:W3:Y:S04]  /*58400*/  LDL.LU R38, [R1+0x2c8] ;  /* 0x0002c80001267983 */ /* 0x002ee80000300800 */
[----:B------:R-:W3:Y:S04]  /*58410*/  LDL.LU R39, [R1+0x2cc] ;  /* 0x0002cc0001277983 */ /* 0x000ee80000300800 */
[----:B------:R-:W4:Y:S04]  /*58420*/  LDL.LU.64 R54, [R1+0x53b8] ;  /* 0x0053b80001367983 */ /* 0x000f280000300a00 */
[----:B------:R-:W3:Y:S04]  /*58430*/  LDL.LU.64 R52, [R1+0x53b0] ;  /* 0x0053b00001347983 */ /* 0x000ee80000300a00 */
[----:B------:R0:W-:Y:S04]  /*58440*/  STL.64 [R1+0x310], R40 ;  /* 0x0003102801007387 */ /* 0x0001e80000100a00 */
[----:B------:R1:W-:Y:S04]  /*58450*/  STL.64 [R1+0x318], R42 ;  /* 0x0003182a01007387 */ /* 0x0003e80000100a00 */
[----:B0-----:R-:W3:Y:S01]  /*58460*/  LDL.LU R40, [R1+0x2b0] ;  /* 0x0002b00001287983 */ /* 0x001ee20000300800 */
[C---:B--2---:R-:W-:Y:S06]  /*58470*/  HMMA.16816.F32 R28, R12.reuse, R26, R28 ;  /* 0x0000001a0c1c723c */ /* 0x044fec000000181c */
[----:B----4-:R-:W-:-:S15]  /*58480*/  HMMA.16816.F32 R20, R12, R54, R20 ;  /* 0x000000360c14723c */ /* 0x010fde0000001814 */
[----:B------:R-:W-:-:S08]  /*58490*/  NOP ;  /* 0x0000000000007918 */ /* 0x000fd00000000000 */
[----:B------:R0:W-:Y:S04]  /*584a0*/  STL.64 [R1+0x300], R20 ;  /* 0x0003001401007387 */ /* 0x0001e80000100a00 */
[----:B------:R2:W-:Y:S04]  /*584b0*/  STL.64 [R1+0x308], R22 ;  /* 0x0003081601007387 */ /* 0x0005e80000100a00 */
[----:B------:R-:W4:Y:S04]  /*584c0*/  LDL.LU R41, [R1+0x2b4] ;  /* 0x0002b40001297983 */ /* 0x000f280000300800 */
[----:B-1----:R-:W4:Y:S04]  /*584d0*/  LDL.LU R42, [R1+0x2b8] ;  /* 0x0002b800012a7983 */ /* 0x002f280000300800 */
[----:B------:R-:W4:Y:S04]  /*584e0*/  LDL.LU R43, [R1+0x2bc] ;  /* 0x0002bc00012b7983 */ /* 0x000f280000300800 */
[----:B0-----:R-:W4:Y:S04]  /*584f0*/  LDL.LU R20, [R1+0x40] ;  /* 0x0000400001147983 */ /* 0x001f280000300800 */
[----:B------:R-:W4:Y:S04]  /*58500*/  LDL.LU R21, [R1+0x44] ;  /* 0x0000440001157983 */ /* 0x000f280000300800 */
[----:B--2---:R-:W2:Y:S04]  /*58510*/  LDL.LU R22, [R1+0x48] ;  /* 0x0000480001167983 */ /* 0x004ea80000300800 */
[----:B------:R-:W2:Y:S04]  /*58520*/  LDL.LU R23, [R1+0x4c] ;  /* 0x00004c0001177983 */ /* 0x000ea80000300800 */
[----:B------:R-:W-:Y:S04]  /*58530*/  STL.64 [R1+0x5330], R54 ;  /* 0x0053303601007387 */ /* 0x000fe80000100a00 */
[----:B---3--:R0:W-:Y:S04]  /*58540*/  STL.64 [R1+0x5328], R52 ;  /* 0x0053283401007387 */ /* 0x0081e80000100a00 */
[----:B0-----:R-:W3:Y:S04]  /*58550*/  LDL.LU R52, [R1+0x1e0] ;  /* 0x0001e00001347983 */ /* 0x001ee80000300800 */
[----:B------:R-:W3:Y:S04]  /*58560*/  LDL.LU R53, [R1+0x1e4] ;  /* 0x0001e40001357983 */ /* 0x000ee80000300800 */
[----:B------:R-:W3:Y:S04]  /*58570*/  LDL.LU R54, [R1+0x1e8] ;  /* 0x0001e80001367983 */ /* 0x000ee80000300800 */
[----:B------:R-:W3:Y:S04]  /*58580*/  LDL.LU R55, [R1+0x1ec] ;  /* 0x0001ec0001377983 */ /* 0x000ee80000300800 */
[----:B------:R-:W-:Y:S04]  /*58590*/  STL.64 [R1+0x2f0], R28 ;  /* 0x0002f01c01007387 */ /* 0x000fe80000100a00 */
[----:B------:R0:W-:Y:S04]  /*585a0*/  STL.64 [R1+0x2f8], R30 ;  /* 0x0002f81e01007387 */ /* 0x0001e80000100a00 */
[----:B0-----:R-:W4:Y:S04]  /*585b0*/  LDL.LU.64 R30, [R1+0x53a8] ;  /* 0x0053a800011e7983 */ /* 0x001f280000300a00 */
[----:B------:R-:W2:Y:S04]  /*585c0*/  LDL.LU.64 R28, [R1+0x53a0] ;  /* 0x0053a000011c7983 */ /* 0x000ea80000300a00 */
        /* <DEDUP_REMOVED lines=11> */
[----:B------:R-:W-:Y:S04]  /*58680*/  STL.64 [R1+0x5350], R30 ;  /* 0x0053501e01007387 */ /* 0x000fe80000100a00 */
[----:B--2---:R0:W-:Y:S04]  /*58690*/  STL.64 [R1+0x5348], R28 ;  /* 0x0053481c01007387 */ /* 0x0041e80000100a00 */
[----:B0-----:R-:W2:Y:S04]  /*586a0*/  LDL.LU R28, [R1+0x200] ;  /* 0x00020000011c7983 */ /* 0x001ea80000300800 */
[----:B------:R-:W2:Y:S04]  /*586b0*/  LDL.LU R29, [R1+0x204] ;  /* 0x00020400011d7983 */ /* 0x000ea80000300800 */
[----:B------:R-:W2:Y:S04]  /*586c0*/  LDL.LU R30, [R1+0x208] ;  /* 0x00020800011e7983 */ /* 0x000ea80000300800 */
[----:B------:R-:W2:Y:S01]  /*586d0*/  LDL.LU R31, [R1+0x20c] ;  /* 0x00020c00011f7983 */ /* 0x000ea20000300800 */
[----:B----4-:R-:W-:-:S15]  /*586e0*/  HMMA.16816.F32 R36, R12, R34, R36 ;  /* 0x000000220c24723c */ /* 0x010fde0000001824 */
[----:B------:R-:W-:-:S08]  /*586f0*/  NOP ;  /* 0x0000000000007918 */ /* 0x000fd00000000000 */
[----:B------:R-:W-:Y:S04]  /*58700*/  STL.64 [R1+0x2d0], R36 ;  /* 0x0002d02401007387 */ /* 0x000fe80000100a00 */
[----:B------:R0:W-:Y:S04]  /*58710*/  STL.64 [R1+0x2d8], R38 ;  /* 0x0002d82601007387 */ /* 0x0001e80000100a00 */
[----:B0-----:R-:W4:Y:S04]  /*58720*/  LDL.LU.64 R38, [R1+0x5390] ;  /* 0x0053900001267983 */ /* 0x001f280000300a00 */
        /* <DEDUP_REMOVED lines=15> */
[----:B----4-:R-:W-:Y:S03]  /*58820*/  HMMA.16816.F32 R12, R12, R42, R20 ;  /* 0x0000002a0c0c723c */ /* 0x010fe60000001814 */
[----:B------:R-:W2:Y:S04]  /*58830*/  LDL.LU.64 R22, [R1+0x5380] ;  /* 0x0053800001167983 */ /* 0x000ea80000300a00 */
[----:B------:R-:W2:Y:S04]  /*58840*/  LDL.LU.64 R20, [R1+0x5378] ;  /* 0x0053780001147983 */ /* 0x000ea80000300a00 */
[----:B------:R-:W-:-:S12]  /*58850*/  STL.64 [R1+0x5368], R42 ;  /* 0x0053682a01007387 */ /* 0x000fd80000100a00 */
[----:B------:R-:W-:Y:S04]  /*58860*/  STL.64 [R1+0x8b0], R12 ;  /* 0x0008b00c01007387 */ /* 0x000fe80000100a00 */
[----:B------:R2:W-:Y:S01]  /*58870*/  STL.64 [R1+0x8b8], R14 ;  /* 0x0008b80e01007387 */ /* 0x0005e20000100a00 */
[----:B------:R-:W-:Y:S02]  /*58880*/  IMAD.MOV.U32 R48, RZ, RZ, R10 ;  /* 0x000000ffff307224 */ /* 0x000fe400078e000a */
[----:B------:R-:W-:Y:S01]  /*58890*/  IMAD.MOV.U32 R49, RZ, RZ, R11 ;  /* 0x000000ffff317224 */ /* 0x000fe200078e000b */
[C---:B--2---:R-:W-:Y:S06]  /*588a0*/  HMMA.16816.F32 R12, R20.reuse, R50, R36 ;  /* 0x00000032140c723c */ /* 0x044fec0000001824 */
[C---:B---3--:R-:W-:Y:S06]  /*588b0*/  HMMA.16816.F32 R32, R20.reuse, R46, R32 ;  /* 0x0000002e1420723c */ /* 0x048fec0000001820 */
[C---:B------:R-:W-:Y:S11]  /*588c0*/  HMMA.16816.F32 R28, R20.reuse, R18, R28 ;  /* 0x00000012141c723c */ /* 0x040ff6000000181c */
[----:B------:R-:W-:Y:S04]  /*588d0*/  STL.64 [R1+0x220], R12 ;  /* 0x0002200c01007387 */ /* 0x000fe80000100a00 */
[----:B------:R0:W-:Y:S02]  /*588e0*/  STL.64 [R1+0x228], R14 ;  /* 0x0002280e01007387 */ /* 0x0001e40000100a00 */
[C---:B0-----:R-:W-:Y:S02]  /*588f0*/  HMMA.16816.F32 R12, R20.reuse, R10, R24 ;  /* 0x0000000a140c723c */ /* 0x041fe40000001818 */
[----:B------:R-:W-:Y:S04]  /*58900*/  STL.64 [R1+0x210], R32 ;  /* 0x0002102001007387 */ /* 0x000fe80000100a00 */
[----:B------:R-:W-:Y:S04]  /*58910*/  STL.64 [R1+0x218], R34 ;  /* 0x0002182201007387 */ /* 0x000fe80000100a00 */
[----:B------:R-:W-:Y:S04]  /*58920*/  STL.64 [R1+0x200], R28 ;  /* 0x0002001c01007387 */ /* 0x000fe80000100a00 */
[----:B------:R-:W-:Y:S09]  /*58930*/  STL.64 [R1+0x208], R30 ;  /* 0x0002081e01007387 */ /* 0x000ff20000100a00 */
[----:B------:R-:W-:Y:S04]  /*58940*/  STL.64 [R1+0x1f0], R12 ;  /* 0x0001f00c01007387 */ /* 0x000fe80000100a00 */
[----:B------:R0:W-:Y:S04]  /*58950*/  STL.64 [R1+0x1f8], R14 ;  /* 0x0001f80e01007387 */ /* 0x0001e80000100a00 */
[----:B------:R-:W2:Y:S04]  /*58960*/  LDL.LU R8, [R1+0x1d0] ;  /* 0x0001d00001087983 */ /* 0x000ea80000300800 */
[----:B------:R-:W2:Y:S04]  /*58970*/  LDL.LU R9, [R1+0x1d4] ;  /* 0x0001d40001097983 */ /* 0x000ea80000300800 */
[----:B------:R-:W2:Y:S04]  /*58980*/  LDL.LU R10, [R1+0x1d8] ;  /* 0x0001d800010a7983 */ /* 0x000ea80000300800 */
[----:B------:R-:W2:Y:S01]  /*58990*/  LDL.LU R11, [R1+0x1dc] ;  /* 0x0001dc00010b7983 */ /* 0x000ea20000300800 */
[----:B0-----:R-:W-:Y:S03]  /*589a0*/  HMMA.16816.F32 R12, R20, R6, R52 ;  /* 0x00000006140c723c */ /* 0x001fe60000001834 */
[----:B------:R-:W-:Y:S04]  /*589b0*/  STL [R1+0x52e4], R49 ;  /* 0x0052e43101007387 */ /* 0x000fe80000100800 */
[----:B------:R-:W-:Y:S01]  /*589c0*/  STL [R1+0x52e0], R48 ;  /* 0x0052e03001007387 */ /* 0x000fe20000100800 */
[----:B------:R-:W-:-:S02]  /*589d0*/  IMAD.MOV.U32 R2, RZ, RZ, R6 ;  /* 0x000000ffff027224 */ /* 0x000fc400078e0006 */
[----:B------:R-:W-:-:S13]  /*589e0*/  IMAD.MOV.U32 R0, RZ, RZ, R7 ;  /* 0x000000ffff007224 */ /* 0x000fda00078e0007 */
[----:B------:R0:W-:Y:S04]  /*589f0*/  STL.64 [R1+0x1e0], R12 ;  /* 0x0001e00c01007387 */ /* 0x0001e80000100a00 */
[----:B------:R1:W-:Y:S04]  /*58a00*/  STL.64 [R1+0x1e8], R14 ;  /* 0x0001e80e01007387 */ /* 0x0003e80000100a00 */
[----:B0-----:R-:W3:Y:S04]  /*58a10*/  LDL.LU R12, [R1+0x1c0] ;  /* 0x0001c000010c7983 */ /* 0x001ee80000300800 */
[----:B------:R-:W3:Y:S04]  /*58a20*/  LDL.LU R13, [R1+0x1c4] ;  /* 0x0001c400010d7983 */ /* 0x000ee80000300800 */
[----:B-1----:R-:W3:Y:S04]  /*58a30*/  LDL.LU R14, [R1+0x1c8] ;  /* 0x0001c800010e7983 */ /* 0x002ee80000300800 */
[----:B------:R-:W3:Y:S04]  /*58a40*/  LDL.LU R15, [R1+0x1cc] ;  /* 0x0001cc00010f7983 */ /* 0x000ee80000300800 */
[----:B------:R-:W4:Y:S04]  /*58a50*/  LDL.LU R4, [R1+0x180] ;  /* 0x0001800001047983 */ /* 0x000f280000300800 */
[----:B------:R-:W4:Y:S04]  /*58a60*/  LDL.LU R5, [R1+0x184] ;  /* 0x0001840001057983 */ /* 0x000f280000300800 */
[----:B------:R-:W4:Y:S04]  /*58a70*/  LDL.LU R6, [R1+0x188] ;  /* 0x0001880001067983 */ /* 0x000f280000300800 */
[----:B------:R-:W4:Y:S04]  /*58a80*/  LDL.LU R7, [R1+0x18c] ;  /* 0x00018c0001077983 */ /* 0x000f280000300800 */
        /* <DEDUP_REMOVED lines=8> */
[----:B------:R-:W4:Y:S04]  /*58b10*/  LDL.LU.64 R38, [R1+0x58] ;  /* 0x0000580001267983 */ /* 0x000f280000300a00 */
[----:B------:R-:W3:Y:S04]  /*58b20*/  LDL.64 R30, [R1+0x18] ;  /* 0x00001800011e7983 */ /* 0x000ee80000100a00 */
[----:B------:R-:W3:Y:S04]  /*58b30*/  LDL.LU R24, [R1+0x190] ;  /* 0x0001900001187983 */ /* 0x000ee80000300800 */
[----:B------:R-:W3:Y:S04]  /*58b40*/  LDL.LU R25, [R1+0x194] ;  /* 0x0001940001197983 */ /* 0x000ee80000300800 */
[----:B------:R-:W3:Y:S04]  /*58b50*/  LDL.LU R26, [R1+0x198] ;  /* 0x00019800011a7983 */ /* 0x000ee80000300800 */
[----:B------:R-:W3:Y:S04]  /*58b60*/  LDL.LU R27, [R1+0x19c] ;  /* 0x00019c00011b7983 */ /* 0x000ee80000300800 */
[----:B------:R-:W3:Y:S04]  /*58b70*/  LDL.LU.64 R54, [R1+0x8] ;  /* 0x0000080001367983 */ /* 0x000ee80000300a00 */
[----:B------:R-:W-:Y:S04]  /*58b80*/  STL [R1+0x52ec], R0 ;  /* 0x0052ec0001007387 */ /* 0x000fe80000100800 */
[----:B------:R-:W-:Y:S01]  /*58b90*/  STL [R1+0x52e8], R2 ;  /* 0x0052e80201007387 */ /* 0x000fe20000100800 */
[----:B--2---:R-:W-:-:S15]  /*58ba0*/  HMMA.16816.F32 R8, R20, R58, R8 ;  /* 0x0000003a1408723c */ /* 0x004fde0000001808 */
[----:B------:R-:W-:-:S08]  /*58bb0*/  NOP ;  /* 0x0000000000007918 */ /* 0x000fd00000000000 */
[----:B------:R-:W-:Y:S04]  /*58bc0*/  STL.64 [R1+0x1d0], R8 ;  /* 0x0001d00801007387 */ /* 0x000fe80000100a00 */
[----:B------:R0:W-:Y:S04]  /*58bd0*/  STL.64 [R1+0x1d8], R10 ;  /* 0x0001d80a01007387 */ /* 0x0001e80000100a00 */
[----:B0-----:R-:W2:Y:S01]  /*58be0*/  LDL.LU.64 R10, [R1+0x5370] ;  /* 0x00537000010a7983 */ /* 0x001ea20000300a00 */
[----:B------:R-:W-:Y:S02]  /*58bf0*/  IMAD.MOV.U32 R48, RZ, RZ, R59 ;  /* 0x000000ffff307224 */ /* 0x000fe400078e003b */
[----:B------:R-:W-:Y:S01]  /*58c00*/  IMAD.MOV.U32 R49, RZ, RZ, R58 ;  /* 0x000000ffff317224 */ /* 0x000fe200078e003a */
[----:B------:R-:W2:Y:S04]  /*58c10*/  LDL.LU R56, [R1+0x170] ;  /* 0x0001700001387983 */ /* 0x000ea80000300800 */
[----:B------:R-:W2:Y:S04]  /*58c20*/  LDL.LU R57, [R1+0x174] ;  /* 0x0001740001397983 */ /* 0x000ea80000300800 */
[----:B------:R-:W2:Y:S04]  /*58c30*/  LDL.LU R58, [R1+0x178] ;  /* 0x00017800013a7983 */ /* 0x000ea80000300800 */
[----:B------:R-:W2:Y:S04]  /*58c40*/  LDL.LU R59, [R1+0x17c] ;  /* 0x00017c00013b7983 */ /* 0x000ea80000300800 */
[----:B------:R0:W-:Y:S04]  /*58c50*/  STL [R1+0x52f4], R48 ;  /* 0x0052f43001007387 */ /* 0x0001e80000100800 */
[----:B------:R1:W-:Y:S01]  /*58c60*/  STL [R1+0x52f0], R49 ;  /* 0x0052f03101007387 */ /* 0x0003e20000100800 */
[C---:B----4-:R-:W-:Y:S06]  /*58c70*/  HMMA.16816.F32 R40, R20.reuse, R38, R40 ;  /* 0x000000261428723c */ /* 0x050fec0000001828 */
[----:B---3--:R-:W-:Y:S01]  /*58c80*/  HMMA.16816.F32 R32, R20, R30, R32 ;  /* 0x0000001e1420723c */ /* 0x008fe20000001820 */
[----:B0-----:R-:W-:-:S02]  /*58c90*/  IMAD.MOV.U32 R48, RZ, RZ, R38 ;  /* 0x000000ffff307224 */ /* 0x001fc400078e0026 */
[----:B-1----:R-:W-:-:S03]  /*58ca0*/  IMAD.MOV.U32 R49, RZ, RZ, R39 ;  /* 0x000000ffff317224 */ /* 0x002fc600078e0027 */
[C---:B------:R-:W-:Y:S06]  /*58cb0*/  HMMA.16816.F32 R24, R20.reuse, R54, R24 ;  /* 0x000000361418723c */ /* 0x040fec0000001818 */
[----:B--2---:R-:W-:Y:S06]  /*58cc0*/  HMMA.16816.F32 R12, R20, R10, R12 ;  /* 0x0000000a140c723c */ /* 0x004fec000000180c */
[----:B------:R-:W-:-:S02]  /*58cd0*/  IMAD.MOV.U32 R0, RZ, RZ, R10 ;  /* 0x000000ffff007224 */ /* 0x000fc400078e000a */
[----:B------:R-:W-:-:S15]  /*58ce0*/  IMAD.MOV.U32 R2, RZ, RZ, R11 ;  /* 0x000000ffff027224 */ /* 0x000fde00078e000b */
[----:B------:R0:W-:Y:S04]  /*58cf0*/  STL.64 [R1+0x1c0], R12 ;  /* 0x0001c00c01007387 */ /* 0x0001e80000100a00 */
[----:B------:R1:W-:Y:S04]  /*58d00*/  STL.64 [R1+0x1c8], R14 ;  /* 0x0001c80e01007387 */ /* 0x0003e80000100a00 */
[----:B0-----:R-:W2:Y:S04]  /*58d10*/  LDL.LU R12, [R1+0x30] ;  /* 0x00003000010c7983 */ /* 0x001ea80000300800 */
[----:B------:R-:W2:Y:S04]  /*58d20*/  LDL.LU R13, [R1+0x34] ;  /* 0x00003400010d7983 */ /* 0x000ea80000300800 */
[----:B-1----:R-:W2:Y:S04]  /*58d30*/  LDL.LU R14, [R1+0x38] ;  /* 0x00003800010e7983 */ /* 0x002ea80000300800 */
[----:B------:R-:W2:Y:S04]  /*58d40*/  LDL.LU R15, [R1+0x3c] ;  /* 0x00003c00010f7983 */ /* 0x000ea80000300800 */
[----:B------:R-:W3:Y:S04]  /*58d50*/  LDL.LU R8, [R1+0x20] ;  /* 0x0000200001087983 */ /* 0x000ee80000300800 */
[----:B------:R-:W3:Y:S04]  /*58d60*/  LDL.LU R9, [R1+0x24] ;  /* 0x0000240001097983 */ /* 0x000ee80000300800 */
[----:B------:R-:W3:Y:S04]  /*58d70*/  LDL.LU R10, [R1+0x28] ;  /* 0x00002800010a7983 */ /* 0x000ee80000300800 */
[----:B------:R-:W3:Y:S04]  /*58d80*/  LDL.LU R11, [R1+0x2c] ;  /* 0x00002c00010b7983 */ /* 0x000ee80000300800 */
[----:B------:R-:W-:Y:S04]  /*58d90*/  STL [R1+0x52fc], R0 ;  /* 0x0052fc0001007387 */ /* 0x000fe80000100800 */
[----:B------:R0:W-:Y:S04]  /*58da0*/  STL [R1+0x52f8], R2 ;  /* 0x0052f80201007387 */ /* 0x0001e80000100800 */
[----:B------:R-:W-:Y:S04]  /*58db0*/  STL.64 [R1+0x1b0], R40 ;  /* 0x0001b02801007387 */ /* 0x000fe80000100a00 */
[----:B------:R1:W-:Y:S01]  /*58dc0*/  STL.64 [R1+0x1b8], R42 ;  /* 0x0001b82a01007387 */ /* 0x0003e20000100a00 */
[----:B0-----:R-:W-:-:S03]  /*58dd0*/  IMAD.MOV.U32 R2, RZ, RZ, R30 ;  /* 0x000000ffff027224 */ /* 0x001fc600078e001e */
[----:B-1----:R-:W2:Y:S04]  /*58de0*/  LDL.LU.64 R42, [R1+0x5368] ;  /* 0x00536800012a7983 */ /* 0x002ea80000300a00 */
[----:B------:R-:W4:Y:S04]  /*58df0*/  LDL.LU.64 R38, [R1+0x5360] ;  /* 0x0053600001267983 */ /* 0x000f280000300a00 */
[----:B------:R0:W-:Y:S04]  /*58e00*/  STL [R1+0x5300], R48 ;  /* 0x0053003001007387 */ /* 0x0001e80000100800 */
[----:B------:R-:W-:Y:S04]  /*58e10*/  STL.64 [R1+0x1a0], R32 ;  /* 0x0001a02001007387 */ /* 0x000fe80000100a00 */
[----:B------:R1:W-:Y:S01]  /*58e20*/  STL.64 [R1+0x1a8], R34 ;  /* 0x0001a82201007387 */ /* 0x0003e20000100a00 */
[----:B------:R-:W-:-:S02]  /*58e30*/  IMAD.MOV.U32 R0, RZ, RZ, R55 ;  /* 0x000000ffff007224 */ /* 0x000fc400078e0037 */
[----:B0-----:R-:W-:Y:S01]  /*58e40*/  IMAD.MOV.U32 R48, RZ, RZ, R54 ;  /* 0x000000ffff307224 */ /* 0x001fe200078e0036 */
[----:B-1----:R-:W4:Y:S04]  /*58e50*/  LDL.LU.64 R34, [R1+0x5358] ;  /* 0x0053580001227983 */ /* 0x002f280000300a00 */
[----:B------:R-:W3:Y:S04]  /*58e60*/  LDL.LU.64 R30, [R1+0x5350] ;  /* 0x00535000011e7983 */ /* 0x000ee80000300a00 */
[----:B------:R-:W2:Y:S04]  /*58e70*/  LDL.LU.64 R28, [R1+0x5348] ;  /* 0x00534800011c7983 */ /* 0x000ea80000300a00 */
[----:B------:R-:W-:Y:S04]  /*58e80*/  STL.64 [R1+0x190], R24 ;  /* 0x0001901801007387 */ /* 0x000fe80000100a00 */
[----:B------:R0:W-:Y:S04]  /*58e90*/  STL.64 [R1+0x198], R26 ;  /* 0x0001981a01007387 */ /* 0x0001e80000100a00 */
[----:B0-----:R-:W4:Y:S04]  /*58ea0*/  LDL.LU.64 R26, [R1+0x5340] ;  /* 0x00534000011a7983 */ /* 0x001f280000300a00 */
[----:B------:R-:W3:Y:S04]  /*58eb0*/  LDL.LU.64 R24, [R1+0x5338] ;  /* 0x0053380001187983 */ /* 0x000ee80000300a00 */
[----:B------:R-:W2:Y:S04]  /*58ec0*/  LDL.LU.64 R54, [R1+0x5330] ;  /* 0x0053300001367983 */ /* 0x000ea80000300a00 */
[----:B------:R-:W4:Y:S01]  /*58ed0*/  LDL.LU.64 R52, [R1+0x5328] ;  /* 0x0053280001347983 */ /* 0x000f220000300a00 */
[----:B--2---:R-:W-:-:S15]  /*58ee0*/  HMMA.16816.F32 R4, R20, R54, R4 ;  /* 0x000000361404723c */ /* 0x004fde0000001804 */
[----:B------:R-:W-:-:S08]  /*58ef0*/  NOP ;  /* 0x0000000000007918 */ /* 0x000fd00000000000 */
[----:B------:R-:W-:Y:S04]  /*58f00*/  STL.64 [R1+0x180], R4 ;  /* 0x0001800401007387 */ /* 0x000fe80000100a00 */
[----:B------:R0:W-:Y:S04]  /*58f10*/  STL.64 [R1+0x188], R6 ;  /* 0x0001880601007387 */ /* 0x0001e80000100a00 */
[----:B0-----:R-:W2:Y:S04]  /*58f20*/  LDL.LU.64 R6, [R1+0x5320] ;  /* 0x0053200001067983 */ /* 0x001ea80000300a00 */
[----:B------:R-:W2:Y:S04]  /*58f30*/  LDL.LU.64 R4, [R1+0x5318] ;  /* 0x0053180001047983 */ /* 0x000ea80000300a00 */
[----:B------:R-:W-:Y:S04]  /*58f40*/  STL.64 [R1+0x5228], R54 ;  /* 0x0052283601007387 */ /* 0x000fe80000100a00 */
[----:B----4-:R0:W-:Y:S04]  /*58f50*/  STL.64 [R1+0x5220], R52 ;  /* 0x0052203401007387 */ /* 0x0101e80000100a00 */
[----:B0-----:R-:W4:Y:S04]  /*58f60*/  LDL.LU R52, [R1+0x160] ;  /* 0x0001600001347983 */ /* 0x001f280000300800 */
[----:B------:R-:W4:Y:S04]  /*58f70*/  LDL.LU R53, [R1+0x164] ;  /* 0x0001640001357983 */ /* 0x000f280000300800 */
[----:B------:R-:W4:Y:S04]  /*58f80*/  LDL.LU R54, [R1+0x168] ;  /* 0x0001680001367983 */ /* 0x000f280000300800 */
[----:B------:R-:W4:Y:S01]  /*58f90*/  LDL.LU R55, [R1+0x16c] ;  /* 0x00016c0001377983 */ /* 0x000f220000300800 */
[----:B------:R-:W-:-:S15]  /*58fa0*/  HMMA.16816.F32 R56, R20, R26, R56 ;  /* 0x0000001a1438723c */ /* 0x000fde0000001838 */
[----:B------:R-:W-:-:S08]  /*58fb0*/  NOP ;  /* 0x0000000000007918 */ /* 0x000fd00000000000 */
[----:B------:R-:W-:Y:S04]  /*58fc0*/  STL.64 [R1+0x170], R56 ;  /* 0x0001703801007387 */ /* 0x000fe80000100a00 */
[----:B------:R0:W-:Y:S04]  /*58fd0*/  STL.64 [R1+0x178], R58 ;  /* 0x0001783a01007387 */ /* 0x0001e80000100a00 */
[----:B0-----:R-:W2:Y:S04]  /*58fe0*/  LDL.LU.64 R58, [R1+0x5310] ;  /* 0x00531000013a7983 */ /* 0x001ea80000300a00 */
[----:B------:R-:W2:Y:S04]  /*58ff0*/  LDL.LU.64 R56, [R1+0x5308] ;  /* 0x0053080001387983 */ /* 0x000ea80000300a00 */
[----:B------:R-:W-:Y:S04]  /*59000*/  STL.64 [R1+0x5218], R26 ;  /* 0x0052181a01007387 */ /* 0x000fe80000100a00 */
[----:B---3--:R0:W-:Y:S04]  /*59010*/  STL.64 [R1+0x5210], R24 ;  /* 0x0052101801007387 */ /* 0x0081e80000100a00 */
[----:B0-----:R-:W3:Y:S04]  /*59020*/  LDL.LU R24, [R1+0x140] ;  /* 0x0001400001187983 */ /* 0x001ee80000300800 */
[----:B------:R-:W3:Y:S04]  /*59030*/  LDL.LU R25, [R1+0x144] ;  /* 0x0001440001197983 */ /* 0x000ee80000300800 */
[----:B------:R-:W3:Y:S04]  /*59040*/  LDL.LU R26, [R1+0x148] ;  /* 0x00014800011a7983 */ /* 0x000ee80000300800 */
[----:B------:R-:W3:Y:S01]  /*59050*/  LDL.LU R27, [R1+0x14c] ;  /* 0x00014c00011b7983 */ /* 0x000ee20000300800 */
[----:B----4-:R-:W-:-:S15]  /*59060*/  HMMA.16816.F32 R52, R20, R30, R52 ;  /* 0x0000001e1434723c */ /* 0x010fde0000001834 */
[----:B------:R-:W-:-:S08]  /*59070*/  NOP ;  /* 0x0000000000007918 */ /* 0x000fd00000000000 */
[----:B------:R-:W-:Y:S04]  /*59080*/  STL.64 [R1+0x160], R52 ;  /* 0x0001603401007387 */ /* 0x000fe80000100a00 */
[----:B------:R-:W-:Y:S04]  /*59090*/  STL.64 [R1+0x168], R54 ;  /* 0x0001683601007387 */ /* 0x000fe80000100a00 */
[----:B------:R-:W-:Y:S04]  /*590a0*/  STL.64 [R1+0x5208], R30 ;  /* 0x0052081e01007387 */ /* 0x000fe80000100a00 */
[----:B------:R0:W-:Y:S04]  /*590b0*/  STL.64 [R1+0x5200], R28 ;  /* 0x0052001c01007387 */ /* 0x0001e80000100a00 */
[----:B0-----:R-:W4:Y:S04]  /*590c0*/  LDL.LU R28, [R1+0x150] ;  /* 0x00015000011c7983 */ /* 0x001f280000300800 */
[----:B------:R-:W4:Y:S04]  /*590d0*/  LDL.LU R29, [R1+0x154] ;  /* 0x00015400011d7983 */ /* 0x000f280000300800 */
[----:B------:R-:W4:Y:S04]  /*590e0*/  LDL.LU R30, [R1+0x158] ;  /* 0x00015800011e7983 */ /* 0x000f280000300800 */
[----:B------:R-:W4:Y:S01]  /*590f0*/  LDL.LU R31, [R1+0x15c] ;  /* 0x00015c00011f7983 */ /* 0x000f220000300800 */
[----:B------:R-:W-:Y:S06]  /*59100*/  HMMA.16816.F32 R12, R20, R42, R12 ;  /* 0x0000002a140c723c */ /* 0x000fec000000180c */
[----:B--2---:R-:W-:Y:S06]  /*59110*/  HMMA.16816.F32 R8, R4, R50, R8 ;  /* 0x000000320408723c */ /* 0x004fec0000001808 */
[----:B---3--:R-:W-:Y:S01]  /*59120*/  HMMA.16816.F32 R24, R20, R38, R24 ;  /* 0x000000261418723c */ /* 0x008fe20000001818 */
[----:B------:R-:W-:-:S02]  /*59130*/  IMAD.MOV.U32 R52, RZ, RZ, R45 ;  /* 0x000000ffff347224 */ /* 0x000fc400078e002d */
[----:B------:R-:W0:Y:S01]  /*59140*/  S2R R45, SR_TID.X ;  /* 0x00000000002d7919 */ /* 0x000e220000002100 */
[----:B------:R-:W-:-:S08]  /*59150*/  IMAD.MOV.U32 R53, RZ, RZ, R44 ;  /* 0x000000ffff357224 */ /* 0x000fd000078e002c */
[----:B------:R-:W-:Y:S02]  /*59160*/  IMAD.MOV.U32 R40, RZ, RZ, R12 ;  /* 0x000000ffff287224 */ /* 0x000fe400078e000c */
[----:B------:R-:W-:Y:S01]  /*59170*/  IMAD.MOV.U32 R41, RZ, RZ, R13 ;  /* 0x000000ffff297224 */ /* 0x000fe200078e000d */
[----:B------:R-:W1:Y:S03]  /*59180*/  S2R R44, SR_TID.X ;  /* 0x00000000002c7919 */ /* 0x000e660000002100 */
[----:B------:R-:W-:Y:S02]  /*59190*/  IMAD.MOV.U32 R36, RZ, RZ, R8 ;  /* 0x000000ffff247224 */ /* 0x000fe400078e0008 */
[----:B------:R-:W-:Y:S02]  /*591a0*/  IMAD.MOV.U32 R37, RZ, RZ, R9 ;  /* 0x000000ffff257224 */ /* 0x000fe400078e0009 */
[----:B------:R-:W-:Y:S01]  /*591b0*/  IMAD.MOV.U32 R55, RZ, RZ, R16 ;  /* 0x000000ffff377224 */ /* 0x000fe200078e0010 */
[----:B0-----:R-:W-:-:S05]  /*591c0*/  LOP3.LUT R45, R45, 0x7, RZ, 0xc0, !PT ;  /* 0x000000072d2d7812 */ /* 0x001fca00078ec0ff */
[----:B------:R-:W-:Y:S02]  /*591d0*/  IMAD R45, R45, 0x110, RZ ;  /* 0x000001102d2d7824 */ /* 0x000fe400078e02ff */
[----:B-1----:R-:W-:-:S05]  /*591e0*/  IMAD.SHL.U32 R44, R44, 0x2, RZ ;  /* 0x000000022c2c7824 */ /* 0x002fca00078e00ff */
[----:B------:R-:W-:-:S04]  /*591f0*/  LOP3.LUT R16, R45, 0x30, R44, 0x78, !PT ;  /* 0x000000302d107812 */ /* 0x000fc800078e782c */
[----:B------:R-:W-:Y:S01]  /*59200*/  LOP3.LUT R16, R16, 0x40, RZ, 0x3c, !PT ;  /* 0x0000004010107812 */ /* 0x000fe200078e3cff */
[----:B------:R-:W-:Y:S01]  /*59210*/  IMAD.MOV.U32 R54, RZ, RZ, R17 ;  /* 0x000000ffff367224 */ /* 0x000fe200078e0011 */
[----:B----4-:R-:W-:Y:S03]  /*59220*/  HMMA.16816.F32 R28, R20, R34, R28 ;  /* 0x00000022141c723c */ /* 0x010fe6000000181c */
[----:B------:R-:W-:-:S15]  /*59230*/  LDSM.16.M88.4 R20, [R16+UR4+0x8800] ;  /* 0x008800041014783b */ /* 0x000fde0008000200 */
[----:B------:R-:W-:-:S05]  /*59240*/  NOP ;  /* 0x0000000000007918 */ /* 0x000fca0000000000 */
[----:B------:R-:W-:Y:S04]  /*59250*/  STL.64 [R1+0x150], R28 ;  /* 0x0001501c01007387 */ /* 0x000fe80000100a00 */
[----:B------:R-:W-:Y:S04]  /*59260*/  STL.64 [R1+0x158], R30 ;  /* 0x0001581e01007387 */ /* 0x000fe80000100a00 */
[----:B------:R-:W-:Y:S04]  /*59270*/  STL.64 [R1+0x140], R24 ;  /* 0x0001401801007387 */ /* 0x000fe80000100a00 */
[----:B------:R-:W-:Y:S04]  /*59280*/  STL.64 [R1+0x148], R26 ;  /* 0x0001481a01007387 */ /* 0x000fe80000100a00 */
[----:B------:R-:W-:Y:S04]  /*59290*/  STL.64 [R1+0x8c8], R14 ;  /* 0x0008c80e01007387 */ /* 0x000fe80000100a00 */
[----:B------:R-:W-:Y:S04]  /*592a0*/  STL.64 [R1+0x5238], R42 ;  /* 0x0052382a01007387 */ /* 0x000fe80000100a00 */
[----:B------:R-:W-:Y:S04]  /*592b0*/  STL.64 [R1+0x5230], R40 ;  /* 0x0052302801007387 */ /* 0x000fe80000100a00 */
[----:B------:R0:W-:Y:S04]  /*592c0*/  STL.64 [R1+0x898], R10 ;  /* 0x0008980a01007387 */ /* 0x0001e80000100a00 */
[----:B------:R-:W-:Y:S01]  /*592d0*/  LDSM.16.M88.4 R12, [R16+UR4+0x8000] ;  /* 0x00800004100c783b */ /* 0x000fe20008000200 */
[----:B0-----:R-:W-:Y:S03]  /*592e0*/  HMMA.16816.F32 R8, R4, R46, R56 ;  /* 0x0000002e0408723c */ /* 0x001fe60000001838 */
[----:B------:R-:W-:Y:S04]  /*592f0*/  STL.64 [R1+0x5248], R38 ;  /* 0x0052482601007387 */ /* 0x000fe80000100a00 */
[----:B------:R-:W-:Y:S04]  /*59300*/  STL.64 [R1+0x5240], R36 ;  /* 0x0052402401007387 */ /* 0x000fe80000100a00 */
[----:B------:R-:W-:Y:S04]  /*59310*/  LDSM.16.M88.4 R44, [R16+UR4+0x9000] ;  /* 0x00900004102c783b */ /* 0x000fe80008000200 */
[----:B------:R-:W-:Y:S08]  /*59320*/  LDSM.16.M88.4 R56, [R16+UR4+0xf000] ;  /* 0x00f000041038783b */ /* 0x000ff00008000200 */
[----:B------:R-:W-:Y:S01]  /*59330*/  STL.64 [R1+0x878], R10 ;  /* 0x0008780a01007387 */ /* 0x000fe20000100a00 */
[----:B------:R-:W-:-:S02]  /*59340*/  IMAD.MOV.U32 R32, RZ, RZ, R8 ;  /* 0x000000ffff207224 */ /* 0x000fc400078e0008 */
[----:B------:R-:W-:Y:S02]  /*59350*/  IMAD.MOV.U32 R33, RZ, RZ, R9 ;  /* 0x000000ffff217224 */ /* 0x000fe400078e0009 */
[----:B------:R-:W0:Y:S04]  /*59360*/  LDSM.16.MT88.4 R8, [R61+UR4+0x2000] ;  /* 0x002000043d08783b */ /* 0x000e280008004200 */
[----:B------:R-:W-:Y:S04]  /*59370*/  STL.64 [R1+0x5258], R34 ;  /* 0x0052582201007387 */ /* 0x000fe80000100a00 */
[----:B------:R-:W-:Y:S04]  /*59380*/  STL.64 [R1+0x5250], R32 ;  /* 0x0052502001007387 */ /* 0x000fe80000100a00 */
[----:B0-----:R-:W-:Y:S04]  /*59390*/  STL.64 [R1+0x5268], R10 ;  /* 0x0052680a01007387 */ /* 0x001fe80000100a00 */
[----:B------:R0:W-:Y:S02]  /*593a0*/  STL.64 [R1+0x5260], R8 ;  /* 0x0052600801007387 */ /* 0x0001e40000100a00 */
[----:B0-----:R-:W-:Y:S02]  /*593b0*/  HMMA.16816.F32 R8, R4, R18, R52 ;  /* 0x000000120408723c */ /* 0x001fe40000001834 */
[----:B------:R-:W-:Y:S04]  /*593c0*/  STL [R1+0x4cec], R14 ;  /* 0x004cec0e01007387 */ /* 0x000fe80000100800 */
[----:B------:R-:W-:Y:S04]  /*593d0*/  STL [R1+0x4ce8], R15 ;  /* 0x004ce80f01007387 */ /* 0x000fe80000100800 */
[----:B------:R-:W-:Y:S04]  /*593e0*/  STL.64 [R1+0x5270], R12 ;  /* 0x0052700c01007387 */ /* 0x000fe80000100a00 */
[----:B------:R-:W-:Y:S04]  /*593f0*/  STL [R1+0x4cf4], R22 ;  /* 0x004cf41601007387 */ /* 0x000fe80000100800 */
[----:B------:R-:W-:Y:S04]  /*59400*/  STL [R1+0x4cf0], R23 ;  /* 0x004cf01701007387 */ /* 0x000fe80000100800 */
[----:B------:R-:W-:Y:S04]  /*59410*/  STL.64 [R1+0x5278], R20 ;  /* 0x0052781401007387 */ /* 0x000fe80000100a00 */
[----:B------:R-:W-:Y:S04]  /*59420*/  STL [R1+0x4d0c], R46 ;  /* 0x004d0c2e01007387 */ /* 0x000fe80000100800 */
[----:B------:R-:W-:Y:S04]  /*59430*/  STL.64 [R1+0x760], R8 ;  /* 0x0007600801007387 */ /* 0x000fe80000100a00 */
[----:B------:R-:W-:Y:S04]  /*59440*/  STL.64 [R1+0x768], R10 ;  /* 0x0007680a01007387 */ /* 0x000fe80000100a00 */
[----:B------:R-:W0:Y:S04]  /*59450*/  LDSM.16.M88.4 R8, [R16+UR4+0x9800] ;  /* 0x009800041008783b */ /* 0x000e280008000200 */
[----:B------:R-:W-:Y:S04]  /*59460*/  STL [R1+0x4d08], R47 ;  /* 0x004d082f01007387 */ /* 0x000fe80000100800 */
[----:B------:R-:W-:Y:S04]  /*59470*/  STL.64 [R1+0x5280], R44 ;  /* 0x0052802c01007387 */ /* 0x000fe80000100a00 */
[----:B------:R-:W1:Y:S04]  /*59480*/  LDSM.16.M88.4 R12, [R16+UR4+0xa000] ;  /* 0x00a00004100c783b */ /* 0x000e680008000200 */
[----:B------:R-:W-:Y:S04]  /*59490*/  LDSM.16.M88.4 R20, [R16+UR4+0xb000] ;  /* 0x00b000041014783b */ /* 0x000fe80008000200 */
[----:B0-----:R-:W-:Y:S01]  /*594a0*/  STL.64 [R1+0x110], R8 ;  /* 0x0001100801007387 */ /* 0x001fe20000100a00 */
[----:B------:R-:W-:-:S02]  /*594b0*/  IMAD.MOV.U32 R60, RZ, RZ, R8 ;  /* 0x000000ffff3c7224 */ /* 0x000fc400078e0008 */
[----:B------:R-:W-:Y:S01]  /*594c0*/  IMAD.MOV.U32 R3, RZ, RZ, R9 ;  /* 0x000000ffff037224 */ /* 0x000fe200078e0009 */
[----:B------:R-:W-:Y:S04]  /*594d0*/  STL.64 [R1+0x118], R10 ;  /* 0x0001180a01007387 */ /* 0x000fe80000100a00 */
[----:B------:R-:W0:Y:S04]  /*594e0*/  LDSM.16.M88.4 R8, [R16+UR4+0xa800] ;  /* 0x00a800041008783b */ /* 0x000e280008000200 */
[----:B------:R-:W-:Y:S04]  /*594f0*/  STL [R1+0x51fc], R60 ;  /* 0x0051fc3c01007387 */ /* 0x000fe80000100800 */
[----:B------:R-:W-:Y:S04]  /*59500*/  STL [R1+0x51f8], R3 ;  /* 0x0051f80301007387 */ /* 0x000fe80000100800 */
[----:B-1----:R-:W-:Y:S04]  /*59510*/  STL.64 [R1+0x100], R12 ;  /* 0x0001000c01007387 */ /* 0x002fe80000100a00 */
[----:B------:R-:W-:Y:S04]  /*59520*/  STL.64 [R1+0x108], R14 ;  /* 0x0001080e01007387 */ /* 0x000fe80000100a00 */
[----:B------:R-:W1:Y:S04]  /*59530*/  LDSM.16.M88.4 R12, [R16+UR4+0xb800] ;  /* 0x00b80004100c783b */ /* 0x000e680008000200 */
[----:B0-----:R-:W-:Y:S04]  /*59540*/  STL.64 [R1+0xf0], R8 ;  /* 0x0000f00801007387 */ /* 0x001fe80000100a00 */
[----:B------:R-:W-:Y:S04]  /*59550*/  STL.64 [R1+0xf8], R10 ;  /* 0x0000f80a01007387 */ /* 0x000fe80000100a00 */
[----:B------:R-:W0:Y:S04]  /*59560*/  LDSM.16.M88.4 R8, [R16+UR4+0xc000] ;  /* 0x00c000041008783b */ /* 0x000e280008000200 */
[----:B------:R-:W-:Y:S04]  /*59570*/  STL.64 [R1+0xe0], R20 ;  /* 0x0000e01401007387 */ /* 0x000fe80000100a00 */
[----:B------:R-:W-:Y:S04]  /*59580*/  STL.64 [R1+0xe8], R22 ;  /* 0x0000e81601007387 */ /* 0x000fe80000100a00 */
[----:B------:R-:W2:Y:S04]  /*59590*/  LDSM.16.M88.4 R20, [R16+UR4+0xc800] ;  /* 0x00c800041014783b */ /* 0x000ea80008000200 */
[----:B-1----:R-:W-:Y:S04]  /*595a0*/  STL.64 [R1+0xd0], R12 ;  /* 0x0000d00c01007387 */ /* 0x002fe80000100a00 */
[----:B------:R-:W-:Y:S04]  /*595b0*/  STL.64 [R1+0xd8], R14 ;  /* 0x0000d80e01007387 */ /* 0x000fe80000100a00 */
[----:B------:R-:W1:Y:S04]  /*595c0*/  LDSM.16.M88.4 R12, [R16+UR4+0xd000] ;  /* 0x00d00004100c783b */ /* 0x000e680008000200 */
[----:B0-----:R-:W-:Y:S04]  /*595d0*/  STL.64 [R1+0xc0], R8 ;  /* 0x0000c00801007387 */ /* 0x001fe80000100a00 */
[----:B------:R-:W-:Y:S04]  /*595e0*/  STL.64 [R1+0xc8], R10 ;  /* 0x0000c80a01007387 */ /* 0x000fe80000100a00 */
[----:B------:R-:W0:Y:S04]  /*595f0*/  LDSM.16.M88.4 R8, [R16+UR4+0xd800] ;  /* 0x00d800041008783b */ /* 0x000e280008000200 */
[----:B--2---:R-:W-:Y:S04]  /*59600*/  STL.64 [R1+0xb0], R20 ;  /* 0x0000b01401007387 */ /* 0x004fe80000100a00 */
[----:B------:R-:W-:Y:S04]  /*59610*/  STL.64 [R1+0xb8], R22 ;  /* 0x0000b81601007387 */ /* 0x000fe80000100a00 */
[----:B-1----:R-:W-:Y:S04]  /*59620*/  STL.64 [R1+0xa0], R12 ;  /* 0x0000a00c01007387 */ /* 0x002fe80000100a00 */
[----:B------:R-:W-:Y:S04]  /*59630*/  STL.64 [R1+0xa8], R14 ;  /* 0x0000a80e01007387 */ /* 0x000fe80000100a00 */
[----:B------:R-:W1:Y:S04]  /*59640*/  LDSM.16.M88.4 R12, [R16+UR4+0xe000] ;  /* 0x00e00004100c783b */ /* 0x000e680008000200 */
[----:B0-----:R-:W-:Y:S01]  /*59650*/  STL.64 [R1+0x40], R8 ;  /* 0x0000400801007387 */ /* 0x001fe20000100a00 */
[----:B------:R-:W-:-:S02]  /*59660*/  IMAD.MOV.U32 R60, RZ, RZ, R8 ;  /* 0x000000ffff3c7224 */ /* 0x000fc400078e0008 */
[----:B------:R-:W-:Y:S01]  /*59670*/  IMAD.MOV.U32 R3, RZ, RZ, R9 ;  /* 0x000000ffff037224 */ /* 0x000fe200078e0009 */
[----:B------:R-:W-:Y:S04]  /*59680*/  STL.64 [R1+0x48], R10 ;  /* 0x0000480a01007387 */ /* 0x000fe80000100a00 */
[----:B------:R-:W0:Y:S01]  /*59690*/  LDSM.16.M88.4 R8, [R16+UR4+0xe800] ;  /* 0x00e800041008783b */ /* 0x000e220008000200 */
[----:B------:R-:W-:Y:S02]  /*596a0*/  IMAD.MOV.U32 R54, RZ, RZ, R48 ;  /* 0x000000ffff367224 */ /* 0x000fe400078e0030 */
[----:B------:R-:W-:Y:S01]  /*596b0*/  IMAD.MOV.U32 R55, RZ, RZ, R0 ;  /* 0x000000ffff377224 */ /* 0x000fe200078e0000 */
[----:B------:R-:W2:Y:S04]  /*596c0*/  LDSM.16.M88.4 R16, [R16+UR4+0xf800] ;  /* 0x00f800041010783b */ /* 0x000ea80008000200 */
[----:B-1----:R-:W-:Y:S04]  /*596d0*/  STL.64 [R1+0x30], R12 ;  /* 0x0000300c01007387 */ /* 0x002fe80000100a00 */
[----:B------:R-:W-:Y:S04]  /*596e0*/  STL.64 [R1+0x38], R14 ;  /* 0x0000380e01007387 */ /* 0x000fe80000100a00 */
[----:B------:R-:W-:Y:S04]  /*596f0*/  STL [R1+0x4c4c], R58 ;  /* 0x004c4c3a01007387 */ /* 0x000fe80000100800 */
[----:B0-----:R-:W-:Y:S04]  /*59700*/  STL.64 [R1+0x20], R8 ;  /* 0x0000200801007387 */ /* 0x001fe80000100a00 */
[----:B------:R0:W-:Y:S04]  /*59710*/  STL.64 [R1+0x28], R10 ;  /* 0x0000280a01007387 */ /* 0x0001e80000100a00 */
[----:B------:R-:W-:Y:S04]  /*59720*/  STL [R1+0x4c48], R59 ;  /* 0x004c483b01007387 */ /* 0x000fe80000100800 */
[----:B------:R-:W-:Y:S04]  /*59730*/  STL.64 [R1+0x5150], R56 ;  /* 0x0051503801007387 */ /* 0x000fe80000100a00 */
[----:B------:R-:W3:Y:S04]  /*59740*/  LDL.LU R24, [R1+0x840] ;  /* 0x0008400001187983 */ /* 0x000ee80000300800 */
[----:B------:R-:W3:Y:S04]  /*59750*/  LDL.LU R25, [R1+0x844] ;  /* 0x0008440001197983 */ /* 0x000ee80000300800 */
[----:B------:R-:W4:Y:S04]  /*59760*/  LDL.LU R26, [R1+0x848] ;  /* 0x00084800011a7983 */ /* 0x000f280000300800 */
[----:B------:R-:W4:Y:S04]  /*59770*/  LDL.LU R27, [R1+0x84c] ;  /* 0x00084c00011b7983 */ /* 0x000f280000300800 */
[----:B----4-:R1:W-:Y:S04]  /*59780*/  STL.64 [R1+0x5290], R26 ;  /* 0x0052901a01007387 */ /* 0x0103e80000100a00 */
[----:B---3--:R-:W-:Y:S04]  /*59790*/  STL.64 [R1+0x5288], R24 ;  /* 0x0052881801007387 */ /* 0x008fe80000100a00 */
[----:B------:R-:W0:Y:S04]  /*597a0*/  LDL.LU R48, [R1+0x5300] ;  /* 0x0053000001307983 */ /* 0x000e280000300800 */
[----:B------:R-:W3:Y:S04]  /*597b0*/  LDL.LU R0, [R1+0x52fc] ;  /* 0x0052fc0001007983 */ /* 0x000ee80000300800 */
[----:B------:R-:W-:Y:S04]  /*597c0*/  STL.64 [R1+0x5298], R54 ;  /* 0x0052983601007387 */ /* 0x000fe80000100a00 */
[----:B------:R-:W4:Y:S04]  /*597d0*/  LDL.LU R40, [R1+0x7e0] ;  /* 0x0007e00001287983 */ /* 0x000f280000300800 */
[----:B------:R-:W4:Y:S04]  /*597e0*/  LDL.LU R41, [R1+0x7e4] ;  /* 0x0007e40001297983 */ /* 0x000f280000300800 */
[----:B------:R-:W2:Y:S04]  /*597f0*/  LDL.LU R42, [R1+0x7e8] ;  /* 0x0007e800012a7983 */ /* 0x000ea80000300800 */
[----:B------:R-:W2:Y:S01]  /*59800*/  LDL.LU R43, [R1+0x7ec] ;  /* 0x0007ec00012b7983 */ /* 0x000ea20000300800 */
[----:B------:R-:W-:-:S03]  /*59810*/  IMAD.MOV.U32 R38, RZ, RZ, R2 ;  /* 0x000000ffff267224 */ /* 0x000fc600078e0002 */
[----:B--2---:R2:W-:Y:S04]  /*59820*/  STL.64 [R1+0x52a8], R42 ;  /* 0x0052a82a01007387 */ /* 0x0045e80000100a00 */
[----:B----4-:R-:W-:Y:S04]  /*59830*/  STL.64 [R1+0x52a0], R40 ;  /* 0x0052a02801007387 */ /* 0x010fe80000100a00 */
[----:B------:R-:W4:Y:S04]  /*59840*/  LDL.LU R2, [R1+0x52f8] ;  /* 0x0052f80001027983 */ /* 0x000f280000300800 */
[----:B------:R-:W2:Y:S01]  /*59850*/  LDL.LU R39, [R1+0x1c] ;  /* 0x00001c0001277983 */ /* 0x000ea20000300800 */
[----:B0-----:R-:W-:-:S02]  /*59860*/  IMAD.MOV.U32 R10, RZ, RZ, R48 ;  /* 0x000000ffff0a7224 */ /* 0x001fc400078e0030 */
[----:B------:R-:W-:Y:S02]  /*59870*/  IMAD.MOV.U32 R11, RZ, RZ, R49 ;  /* 0x000000ffff0b7224 */ /* 0x000fe400078e0031 */
[----:B---3--:R-:W-:Y:S01]  /*59880*/  IMAD.MOV.U32 R22, RZ, RZ, R0 ;  /* 0x000000ffff167224 */ /* 0x008fe200078e0000 */
[----:B--2---:R0:W-:Y:S04]  /*59890*/  STL.64 [R1+0x52b0], R38 ;  /* 0x0052b02601007387 */ /* 0x0041e80000100a00 */
[----:B------:R-:W1:Y:S04]  /*598a0*/  LDL.LU R48, [R1+0x52f4] ;  /* 0x0052f40001307983 */ /* 0x000e680000300800 */
[----:B------:R-:W2:Y:S01]  /*598b0*/  LDL.LU R49, [R1+0x52f0] ;  /* 0x0052f00001317983 */ /* 0x000ea20000300800 */
[----:B----4-:R-:W-:-:S03]  /*598c0*/  IMAD.MOV.U32 R23, RZ, RZ, R2 ;  /* 0x000000ffff177224 */ /* 0x010fc600078e0002 */
[----:B------:R3:W-:Y:S04]  /*598d0*/  STL.64 [R1+0x52b8], R10 ;  /* 0x0052b80a01007387 */ /* 0x0007e80000100a00 */
[----:B------:R-:W4:Y:S04]  /*598e0*/  LDL.LU R0, [R1+0x52ec] ;  /* 0x0052ec0001007983 */ /* 0x000f280000300800 */
[----:B------:R-:W3:Y:S04]  /*598f0*/  LDL.LU R2, [R1+0x52e8] ;  /* 0x0052e80001027983 */ /* 0x000ee80000300800 */
[----:B------:R0:W-:Y:S04]  /*59900*/  STL.64 [R1+0x52c0], R22 ;  /* 0x0052c01601007387 */ /* 0x0001e80000100a00 */
[----:B------:R-:W3:Y:S04]  /*59910*/  LDL.LU R44, [R1+0x780] ;  /* 0x00078000012c7983 */ /* 0x000ee80000300800 */
[----:B------:R-:W3:Y:S04]  /*59920*/  LDL.LU R45, [R1+0x784] ;  /* 0x00078400012d7983 */ /* 0x000ee80000300800 */
[----:B------:R-:W3:Y:S04]  /*59930*/  LDL.LU R46, [R1+0x788] ;  /* 0x00078800012e7983 */ /* 0x000ee80000300800 */
[----:B------:R-:W3:Y:S01]  /*59940*/  LDL.LU R47, [R1+0x78c] ;  /* 0x00078c00012f7983 */ /* 0x000ee20000300800 */
[----:B-1----:R-:W-:-:S02]  /*59950*/  IMAD.MOV.U32 R27, RZ, RZ, R48 ;  /* 0x000000ffff1b7224 */ /* 0x002fc400078e0030 */
[----:B--2---:R-:W-:Y:S02]  /*59960*/  IMAD.MOV.U32 R26, RZ, RZ, R49 ;  /* 0x000000ffff1a7224 */ /* 0x004fe400078e0031 */
[----:B------:R-:W2:Y:S04]  /*59970*/  LDL.LU R49, [R1+0x52e4] ;  /* 0x0052e40001317983 */ /* 0x000ea80000300800 */
[----:B------:R-:W2:Y:S04]  /*59980*/  LDL.LU R48, [R1+0x52e0] ;  /* 0x0052e00001307983 */ /* 0x000ea80000300800 */
[----:B------:R-:W2:Y:S01]  /*59990*/  LDL.LU R52, [R1+0x790] ;  /* 0x0007900001347983 */ /* 0x000ea20000300800 */
[----:B----4-:R-:W-:-:S03]  /*599a0*/  IMAD.MOV.U32 R43, RZ, RZ, R0 ;  /* 0x000000ffff2b7224 */ /* 0x010fc600078e0000 */
[----:B------:R-:W4:Y:S01]  /*599b0*/  LDL.LU R53, [R1+0x794] ;  /* 0x0007940001357983 */ /* 0x000f220000300800 */
[----:B---3--:R-:W-:-:S03]  /*599c0*/  IMAD.MOV.U32 R42, RZ, RZ, R2 ;  /* 0x000000ffff2a7224 */ /* 0x008fc600078e0002 */
[----:B------:R-:W4:Y:S04]  /*599d0*/  LDL.LU R54, [R1+0x798] ;  /* 0x0007980001367983 */ /* 0x000f280000300800 */
[----:B------:R-:W4:Y:S04]  /*599e0*/  LDL.LU R55, [R1+0x79c] ;  /* 0x00079c0001377983 */ /* 0x000f280000300800 */
[----:B------:R-:W3:Y:S04]  /*599f0*/  LDL.LU R2, [R1+0x52dc] ;  /* 0x0052dc0001027983 */ /* 0x000ee80000300800 */
[----:B------:R-:W4:Y:S04]  /*59a00*/  LDL.LU R0, [R1+0x52d8] ;  /* 0x0052d80001007983 */ /* 0x000f280000300800 */
[----:B------:R-:W3:Y:S04]  /*59a10*/  LDL.LU R36, [R1+0x7a0] ;  /* 0x0007a00001247983 */ /* 0x000ee80000300800 */
[----:B------:R-:W3:Y:S04]  /*59a20*/  LDL.LU R37, [R1+0x7a4] ;  /* 0x0007a40001257983 */ /* 0x000ee80000300800 */
[----:B0-----:R-:W3:Y:S04]  /*59a30*/  LDL.LU R38, [R1+0x7a8] ;  /* 0x0007a80001267983 */ /* 0x001ee80000300800 */
[----:B------:R-:W3:Y:S01]  /*59a40*/  LDL.LU R39, [R1+0x7ac] ;  /* 0x0007ac0001277983 */ /* 0x000ee20000300800 */
[----:B--2---:R-:W-:-:S02]  /*59a50*/  IMAD.MOV.U32 R11, RZ, RZ, R49 ;  /* 0x000000ffff0b7224 */ /* 0x004fc400078e0031 */
[----:B------:R-:W-:Y:S02]  /*59a60*/  IMAD.MOV.U32 R10, RZ, RZ, R48 ;  /* 0x000000ffff0a7224 */ /* 0x000fe400078e0030 */
        /* <DEDUP_REMOVED lines=11> */
[----:B------:R-:W2:Y:S01]  /*59b20*/  LDL.LU R33, [R1+0x7d4] ;  /* 0x0007d40001217983 */ /* 0x000ea20000300800 */
[----:B----4-:R-:W-:-:S03]  /*59b30*/  IMAD.MOV.U32 R58, RZ, RZ, R0 ;  /* 0x000000ffff3a7224 */ /* 0x010fc600078e0000 */
[----:B------:R-:W4:Y:S01]  /*59b40*/  LDL.LU R34, [R1+0x7d8] ;  /* 0x0007d80001227983 */ /* 0x000f220000300800 */
[----:B---3--:R-:W-:-:S03]  /*59b50*/  IMAD.MOV.U32 R59, RZ, RZ, R2 ;  /* 0x000000ffff3b7224 */ /* 0x008fc600078e0002 */
[----:B------:R-:W4:Y:S04]  /*59b60*/  LDL.LU R35, [R1+0x7dc] ;  /* 0x0007dc0001237983 */ /* 0x000f280000300800 */
[----:B------:R-:W3:Y:S04]  /*59b70*/  LDL.LU R56, [R1+0x8d0] ;  /* 0x0008d00001387983 */ /* 0x000ee80000300800 */
[----:B------:R-:W3:Y:S04]  /*59b80*/  LDL.LU R57, [R1+0x8d4] ;  /* 0x0008d40001397983 */ /* 0x000ee80000300800 */
[----:B------:R-:W4:Y:S04]  /*59b90*/  LDL.LU R0, [R1+0x52cc] ;  /* 0x0052cc0001007983 */ /* 0x000f280000300800 */
[----:B------:R-:W3:Y:S04]  /*59ba0*/  LDL.LU R2, [R1+0x52c8] ;  /* 0x0052c80001027983 */ /* 0x000ee80000300800 */
[----:B------:R-:W3:Y:S04]  /*59bb0*/  LDL.LU R28, [R1+0x860] ;  /* 0x00086000011c7983 */ /* 0x000ee80000300800 */
[----:B------:R-:W3:Y:S04]  /*59bc0*/  LDL.LU R29, [R1+0x864] ;  /* 0x00086400011d7983 */ /* 0x000ee80000300800 */
[----:B------:R-:W3:Y:S04]  /*59bd0*/  LDL.LU R30, [R1+0x868] ;  /* 0x00086800011e7983 */ /* 0x000ee80000300800 */
[----:B------:R-:W3:Y:S04]  /*59be0*/  LDL.LU R31, [R1+0x86c] ;  /* 0x00086c00011f7983 */ /* 0x000ee80000300800 */
[----:B------:R-:W-:Y:S04]  /*59bf0*/  STL [R1+0x4c44], R18 ;  /* 0x004c441201007387 */ /* 0x000fe80000100800 */
[----:B------:R-:W-:Y:S01]  /*59c00*/  STL [R1+0x4c40], R19 ;  /* 0x004c401301007387 */ /* 0x000fe20000100800 */
[C---:B------:R-:W-:Y:S03]  /*59c10*/  HMMA.16816.F32 R40, R4.reuse, R42, R36 ;  /* 0x0000002a0428723c */ /* 0x040fe60000001824 */
[----:B------:R0:W-:Y:S04]  /*59c20*/  STL.64 [R1+0x5158], R16 ;  /* 0x0051581001007387 */ /* 0x0001e80000100a00 */
[----:B0-----:R-:W3:Y:S04]  /*59c30*/  LDL.LU R16, [R1+0x8e0] ;  /* 0x0008e00001107983 */ /* 0x001ee80000300800 */
[----:B------:R-:W3:Y:S01]  /*59c40*/  LDL.LU R17, [R1+0x8e4] ;  /* 0x0008e40001117983 */ /* 0x000ee20000300800 */
[----:B------:R-:W-:Y:S01]  /*59c50*/  HMMA.16816.F32 R24, R4, R26, R52 ;  /* 0x0000001a0418723c */ /* 0x000fe20000001834 */
[----:B--2---:R-:W-:-:S02]  /*59c60*/  IMAD.MOV.U32 R19, RZ, RZ, R48 ;  /* 0x000000ffff137224 */ /* 0x004fc400078e0030 */
[----:B------:R-:W-:Y:S02]  /*59c70*/  IMAD.MOV.U32 R18, RZ, RZ, R49 ;  /* 0x000000ffff127224 */ /* 0x000fe400078e0031 */
[----:B------:R-:W0:Y:S01]  /*59c80*/  LDSM.16.MT88.4 R48, [R61+UR4+0x2080] ;  /* 0x002080043d30783b */ /* 0x000e220008004200 */
[----:B------:R-:W-:Y:S03]  /*59c90*/  HMMA.16816.F32 R8, R4, R10, R20 ;  /* 0x0000000a0408723c */ /* 0x000fe60000001814 */
[----:B0-----:R-:W-:Y:S04]  /*59ca0*/  STL.64 [R1+0x5168], R50 ;  /* 0x0051683201007387 */ /* 0x001fe80000100a00 */
[----:B------:R0:W-:Y:S04]  /*59cb0*/  STL.64 [R1+0x5160], R48 ;  /* 0x0051603001007387 */ /* 0x0001e80000100a00 */
[----:B0-----:R-:W2:Y:S04]  /*59cc0*/  LDL.LU R48, [R1+0x8a0] ;  /* 0x0008a00001307983 */ /* 0x001ea80000300800 */
[----:B------:R-:W2:Y:S04]  /*59cd0*/  LDL.LU R49, [R1+0x8a4] ;  /* 0x0008a40001317983 */ /* 0x000ea80000300800 */
[----:B------:R-:W2:Y:S04]  /*59ce0*/  LDL.LU.64 R22, [R1+0x52c0] ;  /* 0x0052c00001167983 */ /* 0x000ea80000300a00 */
[----:B------:R-:W-:Y:S04]  /*59cf0*/  STL.64 [R1+0x850], R8 ;  /* 0x0008500801007387 */ /* 0x000fe80000100a00 */
[----:B------:R0:W-:Y:S04]  /*59d00*/  STL.64 [R1+0x858], R10 ;  /* 0x0008580a01007387 */ /* 0x0001e80000100a00 */
[----:B0-----:R-:W2:Y:S04]  /*59d10*/  LDL.LU.64 R10, [R1+0x52b8] ;  /* 0x0052b800010a7983 */ /* 0x001ea80000300a00 */
[----:B------:R-:W2:Y:S04]  /*59d20*/  LDL.LU.64 R38, [R1+0x52b0] ;  /* 0x0052b00001267983 */ /* 0x000ea80000300a00 */
[----:B------:R-:W-:Y:S04]  /*59d30*/  STL.64 [R1+0x830], R40 ;  /* 0x0008302801007387 */ /* 0x000fe80000100a00 */
[----:B------:R0:W-:Y:S04]  /*59d40*/  STL.64 [R1+0x838], R42 ;  /* 0x0008382a01007387 */ /* 0x0001e80000100a00 */
[----:B0-----:R-:W2:Y:S04]  /*59d50*/  LDL.LU.64 R42, [R1+0x52a8] ;  /* 0x0052a800012a7983 */ /* 0x001ea80000300a00 */
[----:B------:R-:W2:Y:S04]  /*59d60*/  LDL.LU.64 R40, [R1+0x52a0] ;  /* 0x0052a00001287983 */ /* 0x000ea80000300a00 */
[----:B------:R-:W2:Y:S04]  /*59d70*/  LDL.LU.64 R54, [R1+0x5298] ;  /* 0x0052980001367983 */ /* 0x000ea80000300a00 */
[----:B------:R-:W-:Y:S04]  /*59d80*/  STL.64 [R1+0x820], R24 ;  /* 0x0008201801007387 */ /* 0x000fe80000100a00 */
[----:B------:R0:W-:Y:S01]  /*59d90*/  STL.64 [R1+0x828], R26 ;  /* 0x0008281a01007387 */ /* 0x0001e20000100a00 */
[----:B----4-:R-:W-:-:S02]  /*59da0*/  IMAD.MOV.U32 R51, RZ, RZ, R0 ;  /* 0x000000ffff337224 */ /* 0x010fc400078e0000 */
[----:B---3--:R-:W-:Y:S01]  /*59db0*/  IMAD.MOV.U32 R50, RZ, RZ, R2 ;  /* 0x000000ffff327224 */ /* 0x008fe200078e0002 */
[----:B0-----:R-:W3:Y:S04]  /*59dc0*/  LDL.LU.64 R26, [R1+0x5290] ;  /* 0x00529000011a7983 */ /* 0x001ee80000300a00 */
[----:B------:R-:W3:Y:S01]  /*59dd0*/  LDL.LU.64 R24, [R1+0x5288] ;  /* 0x0052880001187983 */ /* 0x000ee20000300a00 */
[C---:B--2---:R-:W-:Y:S03]  /*59de0*/  HMMA.16816.F32 R20, R4.reuse, R22, R44 ;  /* 0x000000160414723c */ /* 0x044fe6000000182c */
[----:B------:R-:W2:Y:S03]  /*59df0*/  LDL.LU.64 R44, [R1+0x5280] ;  /* 0x00528000012c7983 */ /* 0x000ea60000300a00 */
[C---:B------:R-:W-:Y:S06]  /*59e00*/  HMMA.16816.F32 R8, R4.reuse, R10, R12 ;  /* 0x0000000a0408723c */ /* 0x040fec000000180c */
[C---:B------:R-:W-:Y:S11]  /*59e10*/  HMMA.16816.F32 R36, R4.reuse, R38, R32 ;  /* 0x000000260424723c */ /* 0x040ff60000001820 */
[----:B------:R0:W-:Y:S04]  /*59e20*/  STL.64 [R1+0x810], R20 ;  /* 0x0008101401007387 */ /* 0x0001e80000100a00 */
[----:B------:R-:W-:Y:S04]  /*59e30*/  STL.64 [R1+0x818], R22 ;  /* 0x0008181601007387 */ /* 0x000fe80000100a00 */
[----:B0-----:R-:W4:Y:S04]  /*59e40*/  LDL.LU.64 R20, [R1+0x5278] ;  /* 0x0052780001147983 */ /* 0x001f280000300a00 */
[----:B------:R-:W2:Y:S01]  /*59e50*/  LDL.LU.64 R12, [R1+0x5270] ;  /* 0x00527000010c7983 */ /* 0x000ea20000300a00 */
[----:B------:R-:W-:Y:S01]  /*59e60*/  IMAD.MOV.U32 R0, RZ, RZ, R11 ;  /* 0x000000ffff007224 */ /* 0x000fe200078e000b */
[C---:B------:R-:W-:Y:S01]  /*59e70*/  HMMA.16816.F32 R52, R4.reuse, R54, R40 ;  /* 0x000000360434723c */ /* 0x040fe20000001828 */
[----:B------:R-:W-:Y:S01]  /*59e80*/  IMAD.MOV.U32 R2, RZ, RZ, R10 ;  /* 0x000000ffff027224 */ /* 0x000fe200078e000a */
[----:B------:R0:W-:Y:S04]  /*59e90*/  STL.64 [R1+0x800], R8 ;  /* 0x0008000801007387 */ /* 0x0001e80000100a00 */
[----:B------:R-:W2:Y:S04]  /*59ea0*/  LDL.LU.64 R10, [R1+0x5268] ;  /* 0x00526800010a7983 */ /* 0x000ea80000300a00 */
[----:B0-----:R-:W2:Y:S04]  /*59eb0*/  LDL.LU.64 R8, [R1+0x5260] ;  /* 0x0052600001087983 */ /* 0x001ea80000300a00 */
[----:B------:R-:W-:Y:S04]  /*59ec0*/  STL [R1+0x4ddc], R0 ;  /* 0x004ddc0001007387 */ /* 0x000fe80000100800 */
[----:B------:R-:W-:Y:S04]  /*59ed0*/  STL [R1+0x4dd8], R2 ;  /* 0x004dd80201007387 */ /* 0x000fe80000100800 */
[----:B------:R-:W4:Y:S04]  /*59ee0*/  LDL.LU.64 R34, [R1+0x5258] ;  /* 0x0052580001227983 */ /* 0x000f280000300a00 */
[----:B------:R-:W2:Y:S04]  /*59ef0*/  LDL.LU.64 R32, [R1+0x5250] ;  /* 0x0052500001207983 */ /* 0x000ea80000300a00 */
[----:B------:R-:W-:Y:S04]  /*59f00*/  STL.64 [R1+0x7f0], R36 ;  /* 0x0007f02401007387 */ /* 0x000fe80000100a00 */
[----:B------:R0:W-:Y:S04]  /*59f10*/  STL.64 [R1+0x7f8], R38 ;  /* 0x0007f82601007387 */ /* 0x0001e80000100a00 */
[----:B0-----:R-:W4:Y:S04]  /*59f20*/  LDL.LU.64 R38, [R1+0x5248] ;  /* 0x0052480001267983 */ /* 0x001f280000300a00 */
[----:B------:R-:W2:Y:S04]  /*59f30*/  LDL.LU.64 R36, [R1+0x5240] ;  /* 0x0052400001247983 */ /* 0x000ea80000300a00 */
[----:B------:R-:W2:Y:S04]  /*59f40*/  LDL.LU.64 R42, [R1+0x5238] ;  /* 0x00523800012a7983 */ /* 0x000ea80000300a00 */
[----:B------:R-:W2:Y:S04]  /*59f50*/  LDL.LU.64 R40, [R1+0x5230] ;  /* 0x0052300001287983 */ /* 0x000ea80000300a00 */
        /* <DEDUP_REMOVED lines=9> */
[----:B------:R-:W2:Y:S04]  /*59ff0*/  LDL.LU.64 R24, [R1+0x5210] ;  /* 0x0052100001187983 */ /* 0x000ea80000300a00 */
        /* <DEDUP_REMOVED lines=9> */
[----:B0-----:R-:W4:Y:S04]  /*5a090*/  LDL.LU.64 R30, [R1+0x5208] ;  /* 0x00520800011e7983 */ /* 0x001f280000300a00 */
[----:B------:R-:W3:Y:S04]  /*5a0a0*/  LDL.LU.64 R28, [R1+0x5200] ;  /* 0x00520000011c7983 */ /* 0x000ee80000300a00 */
[----:B--2---:R0:W-:Y:S01]  /*5a0b0*/  STL.64 [R1+0x5130], R24 ;  /* 0x0051301801007387 */ /* 0x0041e20000100a00 */
[C---:B------:R-:W-:Y:S06]  /*5a0c0*/  HMMA.16816.F32 R16, R4.reuse, R38, R16 ;  /* 0x000000260410723c */ /* 0x040fec0000001810 */
[C---:B0-----:R-:W-:Y:S06]  /*5a0d0*/  HMMA.16816.F32 R24, R4.reuse, R34, R48 ;  /* 0x000000220418723c */ /* 0x041fec0000001830 */
[C---:B----4-:R-:W-:Y:S01]  /*5a0e0*/  HMMA.16816.F32 R52, R4.reuse, R30, R52 ;  /* 0x0000001e0434723c */ /* 0x050fe20000001834 */
[----:B---3--:R-:W-:Y:S05]  /*5a0f0*/  STL.64 [R1+0x5170], R28 ;  /* 0x0051701c01007387 */ /* 0x008fea0000100a00 */
[----:B------:R-:W-:-:S15]  /*5a100*/  HMMA.16816.F32 R4, R4, R42, R56 ;  /* 0x0000002a0404723c */ /* 0x000fde0000001838 */
[----:B------:R-:W-:-:S02]  /*5a110*/  NOP ;  /* 0x0000000000007918 */ /* 0x000fc40000000000 */
[----:B------:R0:W-:Y:S04]  /*5a120*/  STL.64 [R1+0x7b0], R52 ;  /* 0x0007b03401007387 */ /* 0x0001e80000100a00 */
[----:B------:R1:W-:Y:S04]  /*5a130*/  STL.64 [R1+0x7b8], R54 ;  /* 0x0007b83601007387 */ /* 0x0003e80000100a00 */
[----:B0-----:R-:W2:Y:S04]  /*5a140*/  LDL.LU R52, [R1+0x2a0] ;  /* 0x0002a00001347983 */ /* 0x001ea80000300800 */
[----:B------:R0:W-:Y:S04]  /*5a150*/  STL.64 [R1+0x7a0], R24 ;  /* 0x0007a01801007387 */ /* 0x0001e80000100a00 */
[----:B------:R-:W-:Y:S04]  /*5a160*/  STL.64 [R1+0x7a8], R26 ;  /* 0x0007a81a01007387 */ /* 0x000fe80000100a00 */
[----:B------:R-:W2:Y:S04]  /*5a170*/  LDL.LU R53, [R1+0x2a4] ;  /* 0x0002a40001357983 */ /* 0x000ea80000300800 */
[----:B-1----:R-:W2:Y:S04]  /*5a180*/  LDL.LU R54, [R1+0x2a8] ;  /* 0x0002a80001367983 */ /* 0x002ea80000300800 */
[----:B------:R-:W2:Y:S04]  /*5a190*/  LDL.LU R55, [R1+0x2ac] ;  /* 0x0002ac0001377983 */ /* 0x000ea80000300800 */
[----:B------:R-:W-:Y:S04]  /*5a1a0*/  STL.64 [R1+0x4e60], R32 ;  /* 0x004e602001007387 */ /* 0x000fe80000100a00 */
[----:B------:R-:W3:Y:S04]  /*5a1b0*/  LDL.LU R48, [R1+0x290] ;  /* 0x0002900001307983 */ /* 0x000ee80000300800 */
[----:B------:R-:W-:Y:S04]  /*5a1c0*/  STL.64 [R1+0x790], R16 ;  /* 0x0007901001007387 */ /* 0x000fe80000100a00 */
[----:B------:R-:W-:Y:S04]  /*5a1d0*/  STL.64 [R1+0x798], R18 ;  /* 0x0007981201007387 */ /* 0x000fe80000100a00 */
[----:B------:R-:W3:Y:S04]  /*5a1e0*/  LDL.LU R49, [R1+0x294] ;  /* 0x0002940001317983 */ /* 0x000ee80000300800 */
[----:B------:R-:W3:Y:S04]  /*5a1f0*/  LDL.LU R50, [R1+0x298] ;  /* 0x0002980001327983 */ /* 0x000ee80000300800 */
[----:B------:R-:W3:Y:S04]  /*5a200*/  LDL.LU R51, [R1+0x29c] ;  /* 0x00029c0001337983 */ /* 0x000ee80000300800 */
[----:B------:R-:W-:Y:S04]  /*5a210*/  STL.64 [R1+0x4e70], R36 ;  /* 0x004e702401007387 */ /* 0x000fe80000100a00 */
[----:B------:R-:W4:Y:S04]  /*5a220*/  LDL.LU R56, [R1+0x9a0] ;  /* 0x0009a00001387983 */ /* 0x000f280000300800 */
[----:B------:R-:W4:Y:S04]  /*5a230*/  LDL.LU R57, [R1+0x9a4] ;  /* 0x0009a40001397983 */ /* 0x000f280000300800 */
[----:B------:R-:W4:Y:S04]  /*5a240*/  LDL.LU R58, [R1+0x9a8] ;  /* 0x0009a800013a7983 */ /* 0x000f280000300800 */
[----:B------:R-:W4:Y:S04]  /*5a250*/  LDL.LU R59, [R1+0x9ac] ;  /* 0x0009ac00013b7983 */ /* 0x000f280000300800 */
[----:B0-----:R-:W2:Y:S04]  /*5a260*/  LDL.64 R24, [R1+0xb0] ;  /* 0x0000b00001187983 */ /* 0x001ea80000100a00 */
[----:B--2---:R-:W-:Y:S04]  /*5a270*/  STL.64 [R1+0x51d0], R24 ;  /* 0x0051d01801007387 */ /* 0x004fe80000100a00 */
[----:B------:R0:W-:Y:S04]  /*5a280*/  STL.64 [R1+0x4e90], R40 ;  /* 0x004e902801007387 */ /* 0x0001e80000100a00 */
[----:B0-----:R-:W2:Y:S04]  /*5a290*/  LDL.64 R40, [R1+0x100] ;  /* 0x0001000001287983 */ /* 0x001ea80000100a00 */
[----:B--2---:R-:W-:Y:S04]  /*5a2a0*/  STL.64 [R1+0x51e0], R40 ;  /* 0x0051e02801007387 */ /* 0x004fe80000100a00 */
[----:B------:R-:W2:Y:S01]  /*5a2b0*/  LDL.LU.64 R36, [R1+0xd0] ;  /* 0x0000d00001247983 */ /* 0x000ea20000300a00 */
[----:B------:R-:W0:Y:S01]  /*5a2c0*/  S2R R18, SR_TID.X ;  /* 0x0000000000127919 */ /* 0x000e220000002100 */
[----:B------:R-:W-:-:S02]  /*5a2d0*/  IMAD.MOV.U32 R22, RZ, RZ, R4 ;  /* 0x000000ffff167224 */ /* 0x000fc400078e0004 */
[----:B------:R-:W-:Y:S01]  /*5a2e0*/  IMAD.MOV.U32 R23, RZ, RZ, R5 ;  /* 0x000000ffff177224 */ /* 0x000fe200078e0005 */
[----:B------:R-:W1:Y:S01]  /*5a2f0*/  S2R R17, SR_TID.X ;  /* 0x0000000000117919 */ /* 0x000e620000002100 */
[----:B------:R-:W-:Y:S02]  /*5a300*/  IMAD.MOV.U32 R14, RZ, RZ, R6 ;  /* 0x000000ffff0e7224 */ /* 0x000fe400078e0006 */
[----:B------:R-:W-:Y:S02]  /*5a310*/  IMAD.MOV.U32 R15, RZ, RZ, R7 ;  /* 0x000000ffff0f7224 */ /* 0x000fe400078e0007 */
[----:B------:R-:W-:Y:S01]  /*5a320*/  HMMA.16816.F32 R4, R8, R12, R52 ;  /* 0x0000000c0804723c */ /* 0x000fe20000001834 */
[----:B--2---:R-:W-:Y:S04]  /*5a330*/  STL.64 [R1+0x51c0], R36 ;  /* 0x0051c02401007387 */ /* 0x004fe80000100a00 */
[----:B------:R-:W2:-:S15]  /*5a340*/  LDL.LU.64 R32, [R1+0xc0] ;  /* 0x0000c00001207983 */ /* 0x000e9e0000300a00 */
[----:B------:R-:W-:-:S04]  /*5a350*/  NOP ;  /* 0x0000000000007918 */ /* 0x000fc80000000000 */
[----:B------:R-:W-:Y:S02]  /*5a360*/  IMAD.MOV.U32 R46, RZ, RZ, R6 ;  /* 0x000000ffff2e7224 */ /* 0x000fe400078e0006 */
[----:B------:R-:W-:Y:S01]  /*5a370*/  IMAD.MOV.U32 R47, RZ, RZ, R7 ;  /* 0x000000ffff2f7224 */ /* 0x000fe200078e0007 */
[----:B0-----:R-:W-:Y:S01]  /*5a380*/  LOP3.LUT R19, R18, 0x7, RZ, 0xc0, !PT ;  /* 0x0000000712137812 */ /* 0x001fe200078ec0ff */
[C---:B-1----:R-:W-:Y:S02]  /*5a390*/  IMAD.SHL.U32 R18, R17.reuse, 0x80, RZ ;  /* 0x0000008011127824 */ /* 0x042fe400078e00ff */
[----:B------:R-:W-:Y:S02]  /*5a3a0*/  IMAD.SHL.U32 R17, R17, 0x2, RZ ;  /* 0x0000000211117824 */ /* 0x000fe400078e00ff */
[----:B------:R-:W-:-:S05]  /*5a3b0*/  IMAD R19, R19, 0x110, RZ ;  /* 0x0000011013137824 */ /* 0x000fca00078e02ff */
[----:B------:R-:W-:-:S04]  /*5a3c0*/  LOP3.LUT R2, R19, 0x10, R17, 0x78, !PT ;  /* 0x0000001013027812 */ /* 0x000fc800078e7811 */
[----:B------:R-:W-:-:S04]  /*5a3d0*/  LOP3.LUT R2, R2, 0x800, R18, 0xf8, !PT ;  /* 0x0000080002027812 */ /* 0x000fc800078ef812 */
[----:B------:R-:W-:Y:S01]  /*5a3e0*/  LOP3.LUT R2, R2, 0x20, RZ, 0x3c, !PT ;  /* 0x0000002002027812 */ /* 0x000fe200078e3cff */
[----:B--2---:R-:W-:Y:S04]  /*5a3f0*/  STL.64 [R1+0x51c8], R32 ;  /* 0x0051c82001007387 */ /* 0x004fe80000100a00 */
[----:B------:R-:W-:Y:S04]  /*5a400*/  STL [R1+0x4d2c], R15 ;  /* 0x004d2c0f01007387 */ /* 0x000fe80000100800 */
[----:B------:R-:W-:Y:S04]  /*5a410*/  STL [R1+0x4d28], R14 ;  /* 0x004d280e01007387 */ /* 0x000fe80000100800 */
[----:B------:R-:W-:Y:S04]  /*5a420*/  STL [R1+0x4d24], R23 ;  /* 0x004d241701007387 */ /* 0x000fe80000100800 */
[----:B------:R-:W-:Y:S04]  /*5a430*/  STL [R1+0x4d20], R22 ;  /* 0x004d201601007387 */ /* 0x000fe80000100800 */
[----:B------:R3:W-:Y:S02]  /*5a440*/  STL.64 [R1+0x2a0], R4 ;  /* 0x0002a00401007387 */ /* 0x0007e40000100a00 */
[----:B---3--:R-:W-:-:S15]  /*5a450*/  HMMA.16816.F32 R4, R8, R20, R48 ;  /* 0x000000140804723c */ /* 0x008fde0000001830 */
[----:B------:R-:W-:-:S09]  /*5a460*/  NOP ;  /* 0x0000000000007918 */ /* 0x000fd20000000000 */
[----:B------:R-:W-:Y:S02]  /*5a470*/  IMAD.MOV.U32 R15, RZ, RZ, R4 ;  /* 0x000000ffff0f7224 */ /* 0x000fe400078e0004 */
[----:B------:R-:W-:Y:S02]  /*5a480*/  IMAD.MOV.U32 R14, RZ, RZ, R5 ;  /* 0x000000ffff0e7224 */ /* 0x000fe400078e0005 */
[----:B------:R-:W-:Y:S02]  /*5a490*/  IMAD.MOV.U32 R23, RZ, RZ, R6 ;  /* 0x000000ffff177224 */ /* 0x000fe400078e0006 */
[----:B------:R-:W-:Y:S02]  /*5a4a0*/  IMAD.MOV.U32 R22, RZ, RZ, R7 ;  /* 0x000000ffff167224 */ /* 0x000fe400078e0007 */
[----:B------:R-:W0:Y:S04]  /*5a4b0*/  LDSM.16.MT88.4 R4, [R2+UR4+0x2000] ;  /* 0x002000040204783b */ /* 0x000e280008004200 */
[----:B------:R-:W-:Y:S04]  /*5a4c0*/  STL [R1+0x4d44], R47 ;  /* 0x004d442f01007387 */ /* 0x000fe80000100800 */
[----:B------:R-:W-:Y:S04]  /*5a4d0*/  STL [R1+0x4d40], R46 ;  /* 0x004d402e01007387 */ /* 0x000fe80000100800 */
[----:B------:R-:W-:Y:S04]  /*5a4e0*/  STL [R1+0x4dd4], R22 ;  /* 0x004dd41601007387 */ /* 0x000fe80000100800 */
[----:B------:R-:W-:Y:S04]  /*5a4f0*/  STL [R1+0x4dd0], R23 ;  /* 0x004dd01701007387 */ /* 0x000fe80000100800 */
[----:B------:R-:W-:Y:S04]  /*5a500*/  STL.64 [R1+0x51d8], R20 ;  /* 0x0051d81401007387 */ /* 0x000fe80000100a00 */
[----:B------:R-:W-:Y:S04]  /*5a510*/  STL [R1+0x4d4c], R14 ;  /* 0x004d4c0e01007387 */ /* 0x000fe80000100800 */
[----:B------:R-:W-:Y:S04]  /*5a520*/  STL [R1+0x4d48], R15 ;  /* 0x004d480f01007387 */ /* 0x000fe80000100800 */
[----:B------:R-:W-:Y:S04]  /*5a530*/  STL.64 [R1+0x51e8], R12 ;  /* 0x0051e80c01007387 */ /* 0x000fe80000100a00 */
[----:B0-----:R-:W-:Y:S04]  /*5a540*/  STL.64 [R1+0x50f8], R6 ;  /* 0x0050f80601007387 */ /* 0x001fe80000100a00 */
[----:B------:R4:W-:Y:S04]  /*5a550*/  STL.64 [R1+0x50f0], R4 ;  /* 0x0050f00401007387 */ /* 0x0009e80000100a00 */
[----:B------:R-:W2:Y:S01]  /*5a560*/  LDL.LU R52, [R1+0x690] ;  /* 0x0006900001347983 */ /* 0x000ea20000300800 */
[----:B----4-:R-:W-:-:S15]  /*5a570*/  HMMA.16816.F32 R4, R8, R44, R56 ;  /* 0x0000002c0804723c */ /* 0x010fde0000001838 */
        /* <DEDUP_REMOVED lines=8> */
[----:B------:R-:W2:Y:S04]  /*5a600*/  LDL R56, [R1+0x30] ;  /* 0x0000300001387983 */ /* 0x000ea80000100800 */
[----:B------:R-:W2:Y:S04]  /*5a610*/  LDL R57, [R1+0x34] ;  /* 0x0000340001397983 */ /* 0x000ea80000100800 */
        /* <DEDUP_REMOVED lines=9> */
[----:B------:R-:W2:Y:S04]  /*5a6b0*/  LDL.LU R60, [R1+0x51fc] ;  /* 0x0051fc00013c7983 */ /* 0x000ea80000300800 */
[----:B------:R-:W3:Y:S04]  /*5a6c0*/  LDL.LU R3, [R1+0x51f8] ;  /* 0x0051f80001037983 */ /* 0x000ee80000300800 */
[----:B------:R-:W-:Y:S04]  /*5a6d0*/  STL.64 [R1+0x51a0], R48 ;  /* 0x0051a03001007387 */ /* 0x000fe80000100a00 */
[----:B------:R-:W4:Y:S04]  /*5a6e0*/  LDL.LU R28, [R1+0x6c0] ;  /* 0x0006c000011c7983 */ /* 0x000f280000300800 */
[----:B------:R-:W4:Y:S04]  /*5a6f0*/  LDL.LU R29, [R1+0x6c4] ;  /* 0x0006c400011d7983 */ /* 0x000f280000300800 */
[----:B------:R-:W4:Y:S04]  /*5a700*/  LDL.LU R30, [R1+0x6c8] ;  /* 0x0006c800011e7983 */ /* 0x000f280000300800 */
[----:B------:R-:W4:Y:S01]  /*5a710*/  LDL.LU R31, [R1+0x6cc] ;  /* 0x0006cc00011f7983 */ /* 0x000f220000300800 */
[----:B--2---:R-:W-:-:S03]  /*5a720*/  IMAD.MOV.U32 R40, RZ, RZ, R60 ;  /* 0x000000ffff287224 */ /* 0x004fc600078e003c */
[----:B------:R-:W2:Y:S01]  /*5a730*/  LDL.LU R60, [R1+0x51f4] ;  /* 0x0051f400013c7983 */ /* 0x000ea20000300800 */
[----:B---3--:R-:W-:-:S03]  /*5a740*/  IMAD.MOV.U32 R41, RZ, RZ, R3 ;  /* 0x000000ffff297224 */ /* 0x008fc600078e0003 */
[----:B------:R-:W3:Y:S04]  /*5a750*/  LDL.LU R3, [R1+0x51f0] ;  /* 0x0051f00001037983 */ /* 0x000ee80000300800 */
[----:B------:R-:W2:Y:S04]  /*5a760*/  LDL.LU R12, [R1+0x740] ;  /* 0x00074000010c7983 */ /* 0x000ea80000300800 */
        /* <DEDUP_REMOVED lines=15> */
[----:B------:R-:W3:Y:S04]  /*5a860*/  LDL.64 R32, [R1+0xf0] ;  /* 0x0000f00001207983 */ /* 0x000ee80000100a00 */
[----:B----4-:R-:W-:Y:S04]  /*5a870*/  STL.64 [R1+0x51b0], R30 ;  /* 0x0051b01e01007387 */ /* 0x010fe80000100a00 */
[----:B------:R1:W-:Y:S04]  /*5a880*/  STL.64 [R1+0x51a8], R28 ;  /* 0x0051a81c01007387 */ /* 0x0003e80000100a00 */
[----:B0-----:R-:W4:Y:S04]  /*5a890*/  LDL.LU R56, [R1+0x6d0] ;  /* 0x0006d00001387983 */ /* 0x001f280000300800 */
[----:B------:R-:W4:Y:S04]  /*5a8a0*/  LDL.LU R57, [R1+0x6d4] ;  /* 0x0006d40001397983 */ /* 0x000f280000300800 */
        /* <DEDUP_REMOVED lines=14> */
[----:B------:R-:W4:Y:S04]  /*5a990*/  LDL.LU.64 R52, [R1+0xa0] ;  /* 0x0000a00001347983 */ /* 0x000f280000300a00 */
[----:B------:R-:W4:Y:S01]  /*5a9a0*/  LDL.64 R4, [R1+0x20] ;  /* 0x0000200001047983 */ /* 0x000f220000100a00 */
[----:B--2---:R-:W-:Y:S03]  /*5a9b0*/  HMMA.16816.F32 R40, R8, R40, R12 ;  /* 0x000000280828723c */ /* 0x004fe6000000180c */
[----:B------:R-:W2:-:S15]  /*5a9c0*/  LDL.LU.64 R12, [R1+0x51e8] ;  /* 0x0051e800010c7983 */ /* 0x000e9e0000300a00 */
[----:B------:R-:W-:-:S06]  /*5a9d0*/  NOP ;  /* 0x0000000000007918 */ /* 0x000fcc0000000000 */
[----:B------:R-:W-:Y:S02]  /*5a9e0*/  IMAD.MOV.U32 R14, RZ, RZ, R40 ;  /* 0x000000ffff0e7224 */ /* 0x000fe400078e0028 */
[----:B------:R-:W-:Y:S02]  /*5a9f0*/  IMAD.MOV.U32 R15, RZ, RZ, R41 ;  /* 0x000000ffff0f7224 */ /* 0x000fe400078e0029 */
[----:B------:R-:W3:Y:S01]  /*5aa00*/  LDL.LU.64 R40, [R1+0x51e0] ;  /* 0x0051e00001287983 */ /* 0x000ee20000300a00 */
[----:B------:R-:W-:Y:S02]  /*5aa10*/  IMAD.MOV.U32 R46, RZ, RZ, R43 ;  /* 0x000000ffff2e7224 */ /* 0x000fe400078e002b */
[----:B------:R-:W-:-:S03]  /*5aa20*/  IMAD.MOV.U32 R47, RZ, RZ, R42 ;  /* 0x000000ffff2f7224 */ /* 0x000fc600078e002a */
[----:B------:R-:W-:Y:S04]  /*5aa30*/  STL [R1+0x4dec], R46 ;  /* 0x004dec2e01007387 */ /* 0x000fe80000100800 */
[----:B------:R-:W-:Y:S04]  /*5aa40*/  STL [R1+0x4de8], R47 ;  /* 0x004de82f01007387 */ /* 0x000fe80000100800 */
[----:B------:R-:W-:Y:S04]  /*5aa50*/  STL [R1+0x4de4], R15 ;  /* 0x004de40f01007387 */ /* 0x000fe80000100800 */
[----:B------:R-:W-:Y:S01]  /*5aa60*/  STL [R1+0x4de0], R14 ;  /* 0x004de00e01007387 */ /* 0x000fe20000100800 */
[----:B---3--:R-:W-:-:S15]  /*5aa70*/  HMMA.16816.F32 R20, R8, R40, R20 ;  /* 0x000000280814723c */ /* 0x008fde0000001814 */
[----:B------:R-:W-:-:S08]  /*5aa80*/  NOP ;  /* 0x0000000000007918 */ /* 0x000fd00000000000 */
[----:B------:R0:W-:Y:S04]  /*5aa90*/  STL.64 [R1+0x730], R20 ;  /* 0x0007301401007387 */ /* 0x0001e80000100a00 */
[----:B------:R-:W-:Y:S04]  /*5aaa0*/  STL.64 [R1+0x738], R22 ;  /* 0x0007381601007387 */ /* 0x000fe80000100a00 */
[----:B0-----:R-:W3:Y:S04]  /*5aab0*/  LDL.LU.64 R20, [R1+0x51d8] ;  /* 0x0051d80001147983 */ /* 0x001ee80000300a00 */
[----:B------:R0:W-:Y:S04]  /*5aac0*/  STL.64 [R1+0x5138], R40 ;  /* 0x0051382801007387 */ /* 0x0001e80000100a00 */
[----:B0-----:R-:W4:Y:S01]  /*5aad0*/  LDL.64 R40, [R1+0xe0] ;  /* 0x0000e00001287983 */ /* 0x001f220000100a00 */
[----:B------:R-:W-:Y:S06]  /*5aae0*/  HMMA.16816.F32 R24, R8, R32, R24 ;  /* 0x000000200818723c */ /* 0x000fec0000001818 */
[----:B------:R-:W-:-:S15]  /*5aaf0*/  IMAD.MOV.U32 R23, RZ, RZ, R33 ;  /* 0x000000ffff177224 */ /* 0x000fde00078e0021 */
[----:B------:R-:W-:-:S02]  /*5ab00*/  NOP ;  /* 0x0000000000007918 */ /* 0x000fc40000000000 */
[----:B------:R0:W-:Y:S04]  /*5ab10*/  STL.64 [R1+0x720], R24 ;  /* 0x0007201801007387 */ /* 0x0001e80000100a00 */
[----:B------:R1:W-:Y:S04]  /*5ab20*/  STL.64 [R1+0x728], R26 ;  /* 0x0007281a01007387 */ /* 0x0003e80000100a00 */
[----:B0-----:R-:W2:Y:S01]  /*5ab30*/  LDL.LU.64 R24, [R1+0x51d0] ;  /* 0x0051d00001187983 */ /* 0x001ea20000300a00 */
[----:B-1----:R-:W-:-:S03]  /*5ab40*/  IMAD.MOV.U32 R26, RZ, RZ, R32 ;  /* 0x000000ffff1a7224 */ /* 0x002fc600078e0020 */
[----:B------:R-:W3:Y:S01]  /*5ab50*/  LDL.LU.64 R32, [R1+0x51c8] ;  /* 0x0051c80001207983 */ /* 0x000ee20000300a00 */
[----:B----4-:R-:W-:-:S15]  /*5ab60*/  HMMA.16816.F32 R36, R8, R40, R36 ;  /* 0x000000280824723c */ /* 0x010fde0000001824 */
[----:B------:R-:W-:-:S08]  /*5ab70*/  NOP ;  /* 0x0000000000007918 */ /* 0x000fd00000000000 */
[----:B------:R0:W-:Y:S04]  /*5ab80*/  STL.64 [R1+0x710], R36 ;  /* 0x0007102401007387 */ /* 0x0001e80000100a00 */
[----:B------:R-:W-:Y:S04]  /*5ab90*/  STL.64 [R1+0x718], R38 ;  /* 0x0007182601007387 */ /* 0x000fe80000100a00 */
[----:B0-----:R-:W4:Y:S01]  /*5aba0*/  LDL.LU.64 R36, [R1+0x51c0] ;  /* 0x0051c00001247983 */ /* 0x001f220000300a00 */
[C---:B--2---:R-:W-:Y:S06]  /*5abb0*/  HMMA.16816.F32 R16, R8.reuse, R24, R16 ;  /* 0x000000180810723c */ /* 0x044fec0000001810 */
[----:B---3--:R-:W-:Y:S01]  /*5abc0*/  HMMA.16816.F32 R48, R8, R32, R48 ;  /* 0x000000200830723c */ /* 0x008fe20000001830 */
[----:B------:R-:W-:-:S05]  /*5abd0*/  IMAD.MOV.U32 R34, RZ, RZ, R40 ;  /* 0x000000ffff227224 */ /* 0x000fca00078e0028 */
[C---:B------:R-:W-:Y:S01]  /*5abe0*/  HMMA.16816.F32 R56, R8.reuse, R52, R56 ;  /* 0x000000340838723c */ /* 0x040fe20000001838 */
[----:B------:R-:W-:Y:S01]  /*5abf0*/  IMAD.MOV.U32 R27, RZ, RZ, R41 ;  /* 0x000000ffff1b7224 */ /* 0x000fe200078e0029 */
[----:B------:R-:W2:Y:S01]  /*5ac00*/  LDL.LU R40, [R1+0x280] ;  /* 0x0002800001287983 */ /* 0x000ea20000300800 */
[----:B------:R-:W-:Y:S02]  /*5ac10*/  IMAD.MOV.U32 R42, RZ, RZ, R3 ;  /* 0x000000ffff2a7224 */ /* 0x000fe400078e0003 */
[----:B------:R-:W-:Y:S01]  /*5ac20*/  IMAD.MOV.U32 R43, RZ, RZ, R60 ;  /* 0x000000ffff2b7224 */ /* 0x000fe200078e003c */
[----:B------:R-:W2:Y:S04]  /*5ac30*/  LDL.LU R41, [R1+0x284] ;  /* 0x0002840001297983 */ /* 0x000ea80000300800 */
[----:B------:R-:W3:Y:S04]  /*5ac40*/  LDL.LU R3, [R1+0x51bc] ;  /* 0x0051bc0001037983 */ /* 0x000ee80000300800 */
[----:B------:R-:W2:Y:S01]  /*5ac50*/  LDL.LU R60, [R1+0x51b8] ;  /* 0x0051b800013c7983 */ /* 0x000ea20000300800 */
[----:B----4-:R-:W-:-:S15]  /*5ac60*/  HMMA.16816.F32 R28, R8, R36, R28 ;  /* 0x00000024081c723c */ /* 0x010fde000000181c */
[----:B------:R-:W-:-:S08]  /*5ac70*/  NOP ;  /* 0x0000000000007918 */ /* 0x000fd00000000000 */
[----:B------:R-:W-:Y:S04]  /*5ac80*/  STL.64 [R1+0x700], R28 ;  /* 0x0007001c01007387 */ /* 0x000fe80000100a00 */
[----:B------:R0:W-:Y:S04]  /*5ac90*/  STL.64 [R1+0x708], R30 ;  /* 0x0007081e01007387 */ /* 0x0001e80000100a00 */
[----:B0-----:R-:W4:Y:S04]  /*5aca0*/  LDL.LU.64 R30, [R1+0x51b0] ;  /* 0x0051b000011e7983 */ /* 0x001f280000300a00 */
[----:B------:R-:W4:Y:S04]  /*5acb0*/  LDL.LU.64 R28, [R1+0x51a8] ;  /* 0x0051a800011c7983 */ /* 0x000f280000300a00 */
[----:B------:R0:W-:Y:S04]  /*5acc0*/  STL.64 [R1+0x5140], R36 ;  /* 0x0051402401007387 */ /* 0x0001e80000100a00 */
[----:B0-----:R-:W3:Y:S04]  /*5acd0*/  LDL.LU R36, [R1+0x6a0] ;  /* 0x0006a00001247983 */ /* 0x001ee80000300800 */
[----:B------:R-:W3:Y:S04]  /*5ace0*/  LDL.LU R37, [R1+0x6a4] ;  /* 0x0006a40001257983 */ /* 0x000ee80000300800 */
[----:B------:R0:W-:Y:S04]  /*5acf0*/  STL.64 [R1+0x6f0], R48 ;  /* 0x0006f03001007387 */ /* 0x0001e80000100a00 */
[----:B------:R-:W-:Y:S04]  /*5ad00*/  STL.64 [R1+0x6f8], R50 ;  /* 0x0006f83201007387 */ /* 0x000fe80000100a00 */
[----:B0-----:R-:W4:Y:S04]  /*5ad10*/  LDL.LU.64 R48, [R1+0x51a0] ;  /* 0x0051a00001307983 */ /* 0x001f280000300a00 */
[----:B------:R-:W-:Y:S04]  /*5ad20*/  STL.64 [R1+0x5148], R32 ;  /* 0x0051482001007387 */ /* 0x000fe80000100a00 */
[----:B------:R-:W-:Y:S04]  /*5ad30*/  STL.64 [R1+0x6e0], R16 ;  /* 0x0006e01001007387 */ /* 0x000fe80000100a00 */
[----:B------:R0:W-:Y:S04]  /*5ad40*/  STL.64 [R1+0x6e8], R18 ;  /* 0x0006e81201007387 */ /* 0x0001e80000100a00 */
[----:B0-----:R-:W2:Y:S04]  /*5ad50*/  LDL.LU.64 R18, [R1+0x5198] ;  /* 0x0051980001127983 */ /* 0x001ea80000300a00 */
[----:B------:R-:W2:Y:S04]  /*5ad60*/  LDL.LU.64 R16, [R1+0x5190] ;  /* 0x0051900001107983 */ /* 0x000ea80000300a00 */
[----:B------:R0:W-:Y:S04]  /*5ad70*/  STL.64 [R1+0x6d0], R56 ;  /* 0x0006d03801007387 */ /* 0x0001e80000100a00 */
[----:B------:R2:W-:Y:S04]  /*5ad80*/  STL.64 [R1+0x6d8], R58 ;  /* 0x0006d83a01007387 */ /* 0x0005e80000100a00 */
[----:B0-----:R-:W2:Y:S01]  /*5ad90*/  LDL.LU.64 R56, [R1+0x5188] ;  /* 0x0051880001387983 */ /* 0x001ea20000300a00 */
[----:B------:R-:W-:-:S02]  /*5ada0*/  IMAD.MOV.U32 R22, RZ, RZ, R52 ;  /* 0x000000ffff167224 */ /* 0x000fc400078e0034 */
[----:B------:R-:W-:Y:S01]  /*5adb0*/  IMAD.MOV.U32 R15, RZ, RZ, R53 ;  /* 0x000000ffff0f7224 */ /* 0x000fe200078e0035 */
[----:B------:R-:W3:Y:S04]  /*5adc0*/  LDL.LU.64 R54, [R1+0x5180] ;  /* 0x0051800001367983 */ /* 0x000ee80000300a00 */
[----:B------:R-:W3:Y:S01]  /*5add0*/  LDL.LU.64 R52, [R1+0x5178] ;  /* 0x0051780001347983 */ /* 0x000ee20000300a00 */
[----:B----4-:R-:W-:Y:S03]  /*5ade0*/  HMMA.16816.F32 R48, R8, R48, R28 ;  /* 0x000000300830723c */ /* 0x010fe6000000181c */
[----:B------:R-:W4:-:S15]  /*5adf0*/  LDL.LU.64 R28, [R1+0x5170] ;  /* 0x00517000011c7983 */ /* 0x000f1e0000300a00 */
[----:B------:R-:W-:-:S05]  /*5ae00*/  NOP ;  /* 0x0000000000007918 */ /* 0x000fca0000000000 */
[----:B------:R-:W-:Y:S01]  /*5ae10*/  STL.64 [R1+0x6c0], R48 ;  /* 0x0006c03001007387 */ /* 0x000fe20000100a00 */
[----:B--2---:R-:W-:Y:S03]  /*5ae20*/  HMMA.16816.F32 R56, R8, R56, R16 ;  /* 0x000000380838723c */ /* 0x004fe60000001810 */
[----:B------:R0:W-:Y:S04]  /*5ae30*/  STL.64 [R1+0x6c8], R50 ;  /* 0x0006c83201007387 */ /* 0x0001e80000100a00 */
[----:B0-----:R-:W2:Y:S04]  /*5ae40*/  LDL.LU.64 R50, [R1+0x5168] ;  /* 0x0051680001327983 */ /* 0x001ea80000300a00 */
[----:B------:R-:W2:Y:S04]  /*5ae50*/  LDL.LU.64 R48, [R1+0x5160] ;  /* 0x0051600001307983 */ /* 0x000ea80000300a00 */
[----:B------:R-:W4:Y:S08]  /*5ae60*/  LDL.LU.64 R16, [R1+0x5158] ;  /* 0x0051580001107983 */ /* 0x000f300000300a00 */
[----:B------:R0:W-:Y:S04]  /*5ae70*/  STL.64 [R1+0x6b0], R56 ;  /* 0x0006b03801007387 */ /* 0x0001e80000100a00 */
[----:B------:R-:W-:Y:S04]  /*5ae80*/  STL.64 [R1+0x6b8], R58 ;  /* 0x0006b83a01007387 */ /* 0x000fe80000100a00 */
[----:B0-----:R-:W2:Y:S01]  /*5ae90*/  LDL.LU.64 R56, [R1+0x5150] ;  /* 0x0051500001387983 */ /* 0x001ea20000300a00 */
[----:B------:R-:W-:-:S02]  /*5aea0*/  IMAD.MOV.U32 R38, RZ, RZ, R60 ;  /* 0x000000ffff267224 */ /* 0x000fc400078e003c */
[----:B---3--:R-:W-:Y:S02]  /*5aeb0*/  IMAD.MOV.U32 R39, RZ, RZ, R3 ;  /* 0x000000ffff277224 */ /* 0x008fe400078e0003 */
[----:B------:R-:W-:Y:S02]  /*5aec0*/  IMAD.MOV.U32 R14, RZ, RZ, R4 ;  /* 0x000000ffff0e7224 */ /* 0x000fe400078e0004 */
[----:B------:R-:W-:-:S03]  /*5aed0*/  IMAD.MOV.U32 R0, RZ, RZ, R5 ;  /* 0x000000ffff007224 */ /* 0x000fc600078e0005 */
[----:B------:R-:W-:-:S15]  /*5aee0*/  HMMA.16816.F32 R36, R8, R4, R36 ;  /* 0x000000040824723c */ /* 0x000fde0000001824 */
[----:B------:R-:W-:-:S08]  /*5aef0*/  NOP ;  /* 0x0000000000007918 */ /* 0x000fd00000000000 */
[----:B------:R-:W-:Y:S04]  /*5af00*/  STL.64 [R1+0x6a0], R36 ;  /* 0x0006a02401007387 */ /* 0x000fe80000100a00 */
[----:B------:R-:W-:Y:S01]  /*5af10*/  STL.64 [R1+0x6a8], R38 ;  /* 0x0006a82601007387 */ /* 0x000fe20000100a00 */
[----:B--2---:R-:W-:-:S15]  /*5af20*/  HMMA.16816.F32 R4, R8, R56, R52 ;  /* 0x000000380804723c */ /* 0x004fde0000001834 */
[----:B------:R-:W-:-:S08]  /*5af30*/  NOP ;  /* 0x0000000000007918 */ /* 0x000fd00000000000 */
[----:B------:R0:W-:Y:S01]  /*5af40*/  STL.64 [R1+0x690], R4 ;  /* 0x0006900401007387 */ /* 0x0001e20000100a00 */
[----:B------:R-:W-:-:S03]  /*5af50*/  IMAD.MOV.U32 R60, RZ, RZ, R6 ;  /* 0x000000ffff3c7224 */ /* 0x000fc600078e0006 */
[----:B------:R-:W2:Y:S01]  /*5af60*/  LDL.LU R30, [R1+0x688] ;  /* 0x00068800011e7983 */ /* 0x000ea20000300800 */
[----:B------:R-:W-:-:S03]  /*5af70*/  IMAD.MOV.U32 R3, RZ, RZ, R7 ;  /* 0x000000ffff037224 */ /* 0x000fc600078e0007 */
[----:B------:R-:W2:Y:S04]  /*5af80*/  LDL.LU R31, [R1+0x68c] ;  /* 0x00068c00011f7983 */ /* 0x000ea80000300800 */
[----:B0-----:R-:W3:Y:S04]  /*5af90*/  LDL.LU R4, [R1+0x130] ;  /* 0x0001300001047983 */ /* 0x001ee80000300800 */
[----:B------:R-:W3:Y:S04]  /*5afa0*/  LDL.LU R5, [R1+0x134] ;  /* 0x0001340001057983 */ /* 0x000ee80000300800 */
[----:B------:R-:W3:Y:S04]  /*5afb0*/  LDL.LU R6, [R1+0x138] ;  /* 0x0001380001067983 */ /* 0x000ee80000300800 */
[----:B------:R-:W3:Y:S01]  /*5afc0*/  LDL.LU R7, [R1+0x13c] ;  /* 0x00013c0001077983 */ /* 0x000ee20000300800 */
[----:B----4-:R-:W-:Y:S03]  /*5afd0*/  HMMA.16816.F32 R8, R8, R16, R40 ;  /* 0x000000100808723c */ /* 0x010fe60000001828 */
[----:B------:R-:W4:Y:S04]  /*5afe0*/  LDL.LU R52, [R1+0x4a0] ;  /* 0x0004a00001347983 */ /* 0x000f280000300800 */
[----:B------:R-:W4:Y:S04]  /*5aff0*/  LDL.LU R53, [R1+0x4a4] ;  /* 0x0004a40001357983 */ /* 0x000f280000300800 */
[----:B------:R-:W4:Y:S04]  /*5b000*/  LDL.LU R54, [R1+0x4a8] ;  /* 0x0004a80001367983 */ /* 0x000f280000300800 */
[----:B------:R-:W4:Y:S04]  /*5b010*/  LDL.LU R55, [R1+0x4ac] ;  /* 0x0004ac0001377983 */ /* 0x000f280000300800 */
[----:B------:R-:W-:Y:S05]  /*5b020*/  STL [R1+0x4df4], R3 ;  /* 0x004df40301007387 */ /* 0x000fea0000100800 */
[----:B------:R-:W-:-:S02]  /*5b030*/  IMAD.MOV.U32 R58, RZ, RZ, R8 ;  /* 0x000000ffff3a7224 */ /* 0x000fc400078e0008 */
[----:B------:R-:W-:Y:S01]  /*5b040*/  IMAD.MOV.U32 R59, RZ, RZ, R9 ;  /* 0x000000ffff3b7224 */ /* 0x000fe200078e0009 */
[----:B------:R-:W-:Y:S04]  /*5b050*/  STL [R1+0x4df0], R60 ;  /* 0x004df03c01007387 */ /* 0x000fe80000100800 */
[----:B------:R-:W-:Y:S04]  /*5b060*/  STL.64 [R1+0x5108], R58 ;  /* 0x0051083a01007387 */ /* 0x000fe80000100a00 */
[----:B------:R0:W-:Y:S04]  /*5b070*/  STL.64 [R1+0x5100], R56 ;  /* 0x0051003801007387 */ /* 0x0001e80000100a00 */
[----:B------:R-:W4:Y:S04]  /*5b080*/  LDL.LU R32, [R1+0x960] ;  /* 0x0009600001207983 */ /* 0x000f280000300800 */
[----:B------:R-:W4:Y:S01]  /*5b090*/  LDL.LU R33, [R1+0x964] ;  /* 0x0009640001217983 */ /* 0x000f220000300800 */
[----:B0-----:R-:W-:-:S03]  /*5b0a0*/  IMAD.MOV.U32 R56, RZ, RZ, R34 ;  /* 0x000000ffff387224 */ /* 0x001fc600078e0022 */
[----:B------:R-:W4:Y:S04]  /*5b0b0*/  LDL.LU R34, [R1+0x968] ;  /* 0x0009680001227983 */ /* 0x000f280000300800 */
[----:B------:R-:W4:Y:S04]  /*5b0c0*/  LDL.LU R35, [R1+0x96c] ;  /* 0x00096c0001237983 */ /* 0x000f280000300800 */
[----:B------:R-:W4:Y:S04]  /*5b0d0*/  LDL.LU R36, [R1+0x4e0] ;  /* 0x0004e00001247983 */ /* 0x000f280000300800 */
[----:B------:R-:W4:Y:S04]  /*5b0e0*/  LDL.LU R37, [R1+0x4e4] ;  /* 0x0004e40001257983 */ /* 0x000f280000300800 */
[----:B------:R-:W4:Y:S04]  /*5b0f0*/  LDL.LU R38, [R1+0x4e8] ;  /* 0x0004e80001267983 */ /* 0x000f280000300800 */
[----:B------:R-:W4:Y:S04]  /*5b100*/  LDL.LU R39, [R1+0x4ec] ;  /* 0x0004ec0001277983 */ /* 0x000f280000300800 */
[----:B------:R-:W4:Y:S01]  /*5b110*/  LDL.64 R40, [R1+0x110] ;  /* 0x0001100001287983 */ /* 0x000f220000100a00 */
[----:B------:R-:W-:-:S02]  /*5b120*/  IMAD.MOV.U32 R18, RZ, RZ, R10 ;  /* 0x000000ffff127224 */ /* 0x000fc400078e000a */
[----:B------:R-:W-:-:S05]  /*5b130*/  IMAD.MOV.U32 R19, RZ, RZ, R11 ;  /* 0x000000ffff137224 */ /* 0x000fca00078e000b */
[----:B------:R-:W-:Y:S04]  /*5b140*/  STL [R1+0x4e0c], R19 ;  /* 0x004e0c1301007387 */ /* 0x000fe80000100800 */
[----:B------:R-:W-:Y:S04]  /*5b150*/  STL [R1+0x4e08], R18 ;  /* 0x004e081201007387 */ /* 0x000fe80000100800 */
[----:B------:R0:W-:Y:S04]  /*5b160*/  STL.64 [R1+0x5110], R16 ;  /* 0x0051101001007387 */ /* 0x0001e80000100a00 */
[----:B0-----:R-:W4:Y:S04]  /*5b170*/  LDL.LU R16, [R1+0x4b0] ;  /* 0x0004b00001107983 */ /* 0x001f280000300800 */
[----:B------:R-:W4:Y:S04]  /*5b180*/  LDL.LU R17, [R1+0x4b4] ;  /* 0x0004b40001117983 */ /* 0x000f280000300800 */
[----:B------:R-:W4:Y:S04]  /*5b190*/  LDL.LU R18, [R1+0x4b8] ;  /* 0x0004b80001127983 */ /* 0x000f280000300800 */
[----:B------:R-:W4:Y:S01]  /*5b1a0*/  LDL.LU R19, [R1+0x4bc] ;  /* 0x0004bc0001137983 */ /* 0x000f220000300800 */
[C---:B---3--:R-:W-:Y:S03]  /*5b1b0*/  HMMA.16816.F32 R8, R48.reuse, R12, R4 ;  /* 0x0000000c3008723c */ /* 0x048fe60000001804 */
[----:B------:R-:W3:Y:S03]  /*5b1c0*/  LDL.LU R4, [R1+0x490] ;  /* 0x0004900001047983 */ /* 0x000ee60000300800 */
[----:B--2---:R-:W-:-:S15]  /*5b1d0*/  HMMA.16816.F32 R28, R48, R20, R28 ;  /* 0x00000014301c723c */ /* 0x004fde000000181c */
[----:B------:R-:W-:-:S02]  /*5b1e0*/  NOP ;  /* 0x0000000000007918 */ /* 0x000fc40000000000 */
[----:B------:R-:W-:Y:S04]  /*5b1f0*/  STL.64 [R1+0x130], R8 ;  /* 0x0001300801007387 */ /* 0x000fe80000100a00 */
[----:B------:R-:W-:Y:S04]  /*5b200*/  STL.64 [R1+0x138], R10 ;  /* 0x0001380a01007387 */ /* 0x000fe80000100a00 */
[----:B------:R-:W0:Y:S04]  /*5b210*/  LDSM.16.MT88.4 R8, [R2+UR4+0x2080] ;  /* 0x002080040208783b */ /* 0x000e280008004200 */
[----:B------:R-:W3:Y:S04]  /*5b220*/  LDL.LU R5, [R1+0x494] ;  /* 0x0004940001057983 */ /* 0x000ee80000300800 */
[----:B------:R-:W3:Y:S04]  /*5b230*/  LDL.LU R6, [R1+0x498] ;  /* 0x0004980001067983 */ /* 0x000ee80000300800 */
[----:B------:R-:W3:Y:S01]  /*5b240*/  LDL.LU R7, [R1+0x49c] ;  /* 0x00049c0001077983 */ /* 0x000ee20000300800 */
[C---:B----4-:R-:W-:Y:S03]  /*5b250*/  HMMA.16816.F32 R32, R48.reuse, R44, R32 ;  /* 0x0000002c3020723c */ /* 0x050fe60000001820 */
[----:B------:R-:W-:Y:S04]  /*5b260*/  STL.64 [R1+0x5120], R20 ;  /* 0x0051201401007387 */ /* 0x000fe80000100a00 */
[----:B------:R-:W-:Y:S04]  /*5b270*/  STL [R1+0x4c1c], R28 ;  /* 0x004c1c1c01007387 */ /* 0x000fe80000100800 */
[----:B------:R-:W-:Y:S04]  /*5b280*/  STL [R1+0x4c18], R29 ;  /* 0x004c181d01007387 */ /* 0x000fe80000100800 */
[----:B------:R-:W-:Y:S01]  /*5b290*/  STL [R1+0x4c14], R30 ;  /* 0x004c141e01007387 */ /* 0x000fe20000100800 */
[----:B------:R-:W-:Y:S03]  /*5b2a0*/  HMMA.16816.F32 R36, R48, R40, R36 ;  /* 0x000000283024723c */ /* 0x000fe60000001824 */
[----:B------:R-:W-:Y:S04]  /*5b2b0*/  STL [R1+0x4c10], R31 ;  /* 0x004c101f01007387 */ /* 0x000fe80000100800 */
[----:B0-----:R-:W-:Y:S04]  /*5b2c0*/  STL.64 [R1+0x5068], R10 ;  /* 0x0050680a01007387 */ /* 0x001fe80000100a00 */
[----:B------:R0:W-:Y:S04]  /*5b2d0*/  STL.64 [R1+0x5060], R8 ;  /* 0x0050600801007387 */ /* 0x0001e80000100a00 */
[----:B0-----:R-:W2:Y:S04]  /*5b2e0*/  LDL.LU R8, [R1+0x4c0] ;  /* 0x0004c00001087983 */ /* 0x001ea80000300800 */
[----:B------:R-:W2:Y:S04]  /*5b2f0*/  LDL.LU R9, [R1+0x4c4] ;  /* 0x0004c40001097983 */ /* 0x000ea80000300800 */
[----:B------:R-:W2:Y:S04]  /*5b300*/  LDL.LU R10, [R1+0x4c8] ;  /* 0x0004c800010a7983 */ /* 0x000ea80000300800 */
[----:B------:R-:W2:Y:S04]  /*5b310*/  LDL.LU R11, [R1+0x4cc] ;  /* 0x0004cc00010b7983 */ /* 0x000ea80000300800 */
[----:B------:R0:W-:Y:S04]  /*5b320*/  STL.64 [R1+0x4f0], R32 ;  /* 0x0004f02001007387 */ /* 0x0001e80000100a00 */
[----:B------:R-:W-:Y:S04]  /*5b330*/  STL.64 [R1+0x4f8], R34 ;  /* 0x0004f82201007387 */ /* 0x000fe80000100a00 */
[----:B0-----:R-:W3:Y:S04]  /*5b340*/  LDL.LU.64 R32, [R1+0x5148] ;  /* 0x0051480001207983 */ /* 0x001ee80000300a00 */
[----:B------:R0:W-:Y:S01]  /*5b350*/  STL.64 [R1+0x5118], R44 ;  /* 0x0051182c01007387 */ /* 0x0001e20000100a00 */
[----:B------:R-:W-:-:S02]  /*5b360*/  IMAD.MOV.U32 R3, RZ, RZ, R40 ;  /* 0x000000ffff037224 */ /* 0x000fc400078e0028 */
[----:B------:R-:W-:Y:S01]  /*5b370*/  IMAD.MOV.U32 R2, RZ, RZ, R41 ;  /* 0x000000ffff027224 */ /* 0x000fe200078e0029 */
[----:B0-----:R-:W4:Y:S04]  /*5b380*/  LDL.LU R44, [R1+0x4d0] ;  /* 0x0004d000012c7983 */ /* 0x001f280000300800 */
[----:B------:R-:W4:Y:S04]  /*5b390*/  LDL.LU R45, [R1+0x4d4] ;  /* 0x0004d400012d7983 */ /* 0x000f280000300800 */
[----:B------:R-:W4:Y:S04]  /*5b3a0*/  LDL.LU R46, [R1+0x4d8] ;  /* 0x0004d800012e7983 */ /* 0x000f280000300800 */
[----:B------:R-:W4:Y:S04]  /*5b3b0*/  LDL.LU R47, [R1+0x4dc] ;  /* 0x0004dc00012f7983 */ /* 0x000f280000300800 */
[----:B------:R0:W-:Y:S04]  /*5b3c0*/  STL.64 [R1+0x4e0], R36 ;  /* 0x0004e02401007387 */ /* 0x0001e80000100a00 */
[----:B------:R-:W-:Y:S04]  /*5b3d0*/  STL.64 [R1+0x4e8], R38 ;  /* 0x0004e82601007387 */ /* 0x000fe80000100a00 */
[----:B0-----:R-:W3:Y:S04]  /*5b3e0*/  LDL.LU.64 R36, [R1+0x5140] ;  /* 0x0051400001247983 */ /* 0x001ee80000300a00 */
[----:B------:R-:W4:Y:S01]  /*5b3f0*/  LDL.LU.64 R40, [R1+0x5138] ;  /* 0x0051380001287983 */ /* 0x000f220000300a00 */
[----:B------:R-:W-:-:S02]  /*5b400*/  IMAD.MOV.U32 R28, RZ, RZ, R26 ;  /* 0x000000ffff1c7224 */ /* 0x000fc400078e001a */
[----:B------:R-:W-:Y:S02]  /*5b410*/  IMAD.MOV.U32 R29, RZ, RZ, R23 ;  /* 0x000000ffff1d7224 */ /* 0x000fe400078e0017 */
[----:B------:R-:W-:-:S07]  /*5b420*/  IMAD.MOV.U32 R57, RZ, RZ, R27 ;  /* 0x000000ffff397224 */ /* 0x000fce00078e001b */
[C---:B------:R-:W-:Y:S06]  /*5b430*/  HMMA.16816.F32 R16, R48.reuse, R56, R16 ;  /* 0x000000383010723c */ /* 0x040fec0000001810 */
[C---:B--2---:R-:W-:Y:S06]  /*5b440*/  HMMA.16816.F32 R28, R48.reuse, R28, R8 ;  /* 0x0000001c301c723c */ /* 0x044fec0000001808 */
[C---:B---3--:R-:W-:Y:S06]  /*5b450*/  HMMA.16816.F32 R8, R48.reuse, R36, R52 ;  /* 0x000000243008723c */ /* 0x048fec0000001834 */
[----:B----4-:R-:W-:Y:S06]  /*5b460*/  HMMA.16816.F32 R44, R48, R40, R44 ;  /* 0x00000028302c723c */ /* 0x010fec000000182c */
[----:B------:R-:W-:-:S15]  /*5b470*/  STL.64 [R1+0x5128], R40 ;  /* 0x0051282801007387 */ /* 0x000fde0000100a00 */
[----:B------:R-:W-:-:S02]  /*5b480*/  NOP ;  /* 0x0000000000007918 */ /* 0x000fc40000000000 */
[----:B------:R-:W-:Y:S04]  /*5b490*/  STL.64 [R1+0x4d0], R44 ;  /* 0x0004d02c01007387 */ /* 0x000fe80000100a00 */
[----:B------:R-:W-:Y:S04]  /*5b4a0*/  STL.64 [R1+0x4d8], R46 ;  /* 0x0004d82e01007387 */ /* 0x000fe80000100a00 */
[----:B------:R0:W-:Y:S04]  /*5b4b0*/  STL.64 [R1+0x4c0], R28 ;  /* 0x0004c01c01007387 */ /* 0x0001e80000100a00 */
[----:B------:R1:W-:Y:S04]  /*5b4c0*/  STL.64 [R1+0x4c8], R30 ;  /* 0x0004c81e01007387 */ /* 0x0003e80000100a00 */
[----:B------:R-:W-:Y:S01]  /*5b4d0*/  STL.64 [R1+0x4b0], R16 ;  /* 0x0004b01001007387 */ /* 0x000fe20000100a00 */
[----:B0-----:R-:W-:-:S03]  /*5b4e0*/  IMAD.MOV.U32 R28, RZ, RZ, R8 ;  /* 0x000000ffff1c7224 */ /* 0x001fc600078e0008 */
[----:B------:R0:W-:Y:S01]  /*5b4f0*/  STL.64 [R1+0x4b8], R18 ;  /* 0x0004b81201007387 */ /* 0x0001e20000100a00 */
[----:B------:R-:W-:Y:S02]  /*5b500*/  IMAD.MOV.U32 R29, RZ, RZ, R9 ;  /* 0x000000ffff1d7224 */ /* 0x000fe400078e0009 */
[----:B-1----:R-:W-:Y:S01]  /*5b510*/  IMAD.MOV.U32 R30, RZ, RZ, R10 ;  /* 0x000000ffff1e7224 */ /* 0x002fe200078e000a */
[----:B------:R-:W2:Y:S01]  /*5b520*/  LDL.LU R8, [R1+0x480] ;  /* 0x0004800001087983 */ /* 0x000ea20000300800 */
[----:B------:R-:W-:-:S03]  /*5b530*/  IMAD.MOV.U32 R31, RZ, RZ, R11 ;  /* 0x000000ffff1f7224 */ /* 0x000fc600078e000b */
[----:B------:R-:W2:Y:S04]  /*5b540*/  LDL.LU R9, [R1+0x484] ;  /* 0x0004840001097983 */ /* 0x000ea80000300800 */
[----:B------:R-:W2:Y:S04]  /*5b550*/  LDL.LU R10, [R1+0x488] ;  /* 0x00048800010a7983 */ /* 0x000ea80000300800 */
[----:B------:R-:W2:Y:S01]  /*5b560*/  LDL.LU R11, [R1+0x48c] ;  /* 0x00048c00010b7983 */ /* 0x000ea20000300800 */
[----:B0-----:R-:W-:Y:S03]  /*5b570*/  HMMA.16816.F32 R16, R48, R32, R4 ;  /* 0x000000203010723c */ /* 0x001fe60000001804 */
[----:B------:R-:W3:Y:S04]  /*5b580*/  LDL.LU R52, [R1+0x470] ;  /* 0x0004700001347983 */ /* 0x000ee80000300800 */
[----:B------:R-:W3:Y:S04]  /*5b590*/  LDL.LU R53, [R1+0x474] ;  /* 0x0004740001357983 */ /* 0x000ee80000300800 */
[----:B------:R-:W3:Y:S04]  /*5b5a0*/  LDL.LU R54, [R1+0x478] ;  /* 0x0004780001367983 */ /* 0x000ee80000300800 */
[----:B------:R-:W3:Y:S04]  /*5b5b0*/  LDL.LU R55, [R1+0x47c] ;  /* 0x00047c0001377983 */ /* 0x000ee80000300800 */
[----:B------:R0:W-:Y:S04]  /*5b5c0*/  STL.64 [R1+0x50c0], R36 ;  /* 0x0050c02401007387 */ /* 0x0001e80000100a00 */
[----:B------:R-:W-:Y:S04]  /*5b5d0*/  STL.64 [R1+0x4c28], R30 ;  /* 0x004c281e01007387 */ /* 0x000fe80000100a00 */
[----:B------:R1:W-:Y:S04]  /*5b5e0*/  STL.64 [R1+0x4c20], R28 ;  /* 0x004c201c01007387 */ /* 0x0003e80000100a00 */
[----:B------:R-:W4:Y:S04]  /*5b5f0*/  LDL.LU R4, [R1+0x430] ;  /* 0x0004300001047983 */ /* 0x000f280000300800 */
[----:B------:R1:W-:Y:S04]  /*5b600*/  STL.64 [R1+0x490], R16 ;  /* 0x0004901001007387 */ /* 0x0003e80000100a00 */
[----:B------:R1:W-:Y:S04]  /*5b610*/  STL.64 [R1+0x498], R18 ;  /* 0x0004981201007387 */ /* 0x0003e80000100a00 */
[----:B------:R-:W4:Y:S04]  /*5b620*/  LDL.LU R5, [R1+0x434] ;  /* 0x0004340001057983 */ /* 0x000f280000300800 */
[----:B------:R-:W4:Y:S04]  /*5b630*/  LDL.LU R6, [R1+0x438] ;  /* 0x0004380001067983 */ /* 0x000f280000300800 */
[----:B------:R-:W4:Y:S04]  /*5b640*/  LDL.LU R7, [R1+0x43c] ;  /* 0x00043c0001077983 */ /* 0x000f280000300800 */
[----:B0-----:R-:W4:Y:S04]  /*5b650*/  LDL.LU R36, [R1+0x460] ;  /* 0x0004600001247983 */ /* 0x001f280000300800 */
[----:B------:R-:W4:Y:S04]  /*5b660*/  LDL.LU R37, [R1+0x464] ;  /* 0x0004640001257983 */ /* 0x000f280000300800 */
[----:B------:R-:W4:Y:S01]  /*5b670*/  LDL.LU R38, [R1+0x468] ;  /* 0x0004680001267983 */ /* 0x000f220000300800 */
[----:B-1----:R-:W-:-:S03]  /*5b680*/  IMAD.MOV.U32 R28, RZ, RZ, R22 ;  /* 0x000000ffff1c7224 */ /* 0x002fc600078e0016 */
[----:B------:R-:W4:Y:S04]  /*5b690*/  LDL.LU R39, [R1+0x46c] ;  /* 0x00046c0001277983 */ /* 0x000f280000300800 */
        /* <DEDUP_REMOVED lines=9> */
[----:B------:R-:W4:Y:S01]  /*5b730*/  LDL.LU R19, [R1+0x44c] ;  /* 0x00044c0001137983 */ /* 0x000f220000300800 */
[----:B------:R-:W-:-:S03]  /*5b740*/  IMAD.MOV.U32 R29, RZ, RZ, R15 ;  /* 0x000000ffff1d7224 */ /* 0x000fc600078e000f */
[----:B------:R0:W-:Y:S01]  /*5b750*/  STL.64 [R1+0x50b8], R32 ;  /* 0x0050b82001007387 */ /* 0x0001e20000100a00 */
[----:B------:R-:W-:Y:S02]  /*5b760*/  IMAD.MOV.U32 R56, RZ, RZ, R14 ;  /* 0x000000ffff387224 */ /* 0x000fe400078e000e */
[----:B------:R-:W-:Y:S02]  /*5b770*/  IMAD.MOV.U32 R57, RZ, RZ, R0 ;  /* 0x000000ffff397224 */ /* 0x000fe400078e0000 */
[----:B------:R-:W-:Y:S02]  /*5b780*/  IMAD.MOV.U32 R14, RZ, RZ, R24 ;  /* 0x000000ffff0e7224 */ /* 0x000fe400078e0018 */
[----:B------:R-:W-:Y:S02]  /*5b790*/  IMAD.MOV.U32 R0, RZ, RZ, R25 ;  /* 0x000000ffff007224 */ /* 0x000fe400078e0019 */
[----:B0-----:R-:W-:Y:S01]  /*5b7a0*/  IMAD.MOV.U32 R32, RZ, RZ, R3 ;  /* 0x000000ffff207224 */ /* 0x001fe200078e0003 */
[----:B--2---:R-:W-:-:S15]  /*5b7b0*/  HMMA.16816.F32 R8, R48, R24, R8 ;  /* 0x000000183008723c */ /* 0x004fde0000001808 */
[----:B------:R-:W-:-:S08]  /*5b7c0*/  NOP ;  /* 0x0000000000007918 */ /* 0x000fd00000000000 */
[----:B------:R-:W-:Y:S04]  /*5b7d0*/  STL.64 [R1+0x480], R8 ;  /* 0x0004800801007387 */ /* 0x000fe80000100a00 */
[----:B------:R3:W-:Y:S04]  /*5b7e0*/  STL.64 [R1+0x488], R10 ;  /* 0x0004880a01007387 */ /* 0x0007e80000100a00 */
[----:B------:R-:W2:Y:S01]  /*5b7f0*/  LDL.LU.64 R24, [R1+0x5130] ;  /* 0x0051300001187983 */ /* 0x000ea20000300a00 */
[----:B---3--:R-:W-:Y:S03]  /*5b800*/  HMMA.16816.F32 R8, R48, R28, R52 ;  /* 0x0000001c3008723c */ /* 0x008fe60000001834 */
[----:B------:R-:W3:-:S15]  /*5b810*/  LDL.LU R52, [R1+0x120] ;  /* 0x0001200001347983 */ /* 0x000ede0000300800 */
[----:B------:R-:W-:-:S05]  /*5b820*/  NOP ;  /* 0x0000000000007918 */ /* 0x000fca0000000000 */
[----:B------:R0:W-:Y:S01]  /*5b830*/  STL.64 [R1+0x470], R8 ;  /* 0x0004700801007387 */ /* 0x0001e20000100a00 */
[C---:B----4-:R-:W-:Y:S03]  /*5b840*/  HMMA.16816.F32 R36, R48.reuse, R40, R36 ;  /* 0x000000283024723c */ /* 0x050fe60000001824 */
[----:B------:R1:W-:Y:S04]  /*5b850*/  STL.64 [R1+0x478], R10 ;  /* 0x0004780a01007387 */ /* 0x0003e80000100a00 */
[----:B------:R-:W3:Y:S04]  /*5b860*/  LDL.LU R53, [R1+0x124] ;  /* 0x0001240001357983 */ /* 0x000ee80000300800 */
[----:B------:R-:W3:Y:S04]  /*5b870*/  LDL.LU R54, [R1+0x128] ;  /* 0x0001280001367983 */ /* 0x000ee80000300800 */
[----:B------:R-:W3:Y:S04]  /*5b880*/  LDL.LU R55, [R1+0x12c] ;  /* 0x00012c0001377983 */ /* 0x000ee80000300800 */
[----:B0-----:R-:W4:Y:S01]  /*5b890*/  LDL.LU R8, [R1+0x660] ;  /* 0x0006600001087983 */ /* 0x001f220000300800 */
[C---:B------:R-:W-:Y:S03]  /*5b8a0*/  HMMA.16816.F32 R20, R48.reuse, R44, R20 ;  /* 0x0000002c3014723c */ /* 0x040fe60000001814 */
[----:B------:R-:W4:Y:S04]  /*5b8b0*/  LDL.LU R9, [R1+0x664] ;  /* 0x0006640001097983 */ /* 0x000f280000300800 */
[----:B-1----:R-:W4:Y:S04]  /*5b8c0*/  LDL.LU R10, [R1+0x668] ;  /* 0x00066800010a7983 */ /* 0x002f280000300800 */
[----:B------:R-:W4:Y:S04]  /*5b8d0*/  LDL.LU R11, [R1+0x66c] ;  /* 0x00066c00010b7983 */ /* 0x000f280000300800 */
[----:B------:R-:W2:Y:S01]  /*5b8e0*/  LDL.LU R26, [R1+0x268] ;  /* 0x00026800011a7983 */ /* 0x000ea20000300800 */
[----:B------:R-:W-:Y:S03]  /*5b8f0*/  HMMA.16816.F32 R56, R48, R56, R16 ;  /* 0x000000383038723c */ /* 0x000fe60000001810 */
[----:B------:R-:W2:Y:S04]  /*5b900*/  LDL.LU R27, [R1+0x26c] ;  /* 0x00026c00011b7983 */ /* 0x000ea80000300800 */
[----:B------:R0:W-:Y:S01]  /*5b910*/  STL.64 [R1+0x50a8], R28 ;  /* 0x0050a81c01007387 */ /* 0x0001e20000100a00 */
[----:B------:R-:W-:-:S03]  /*5b920*/  IMAD.MOV.U32 R3, RZ, RZ, R41 ;  /* 0x000000ffff037224 */ /* 0x000fc600078e0029 */
[----:B0-----:R-:W4:Y:S04]  /*5b930*/  LDL.LU R28, [R1+0x670] ;  /* 0x00067000011c7983 */ /* 0x001f280000300800 */
[----:B------:R-:W4:Y:S04]  /*5b940*/  LDL.LU R29, [R1+0x674] ;  /* 0x00067400011d7983 */ /* 0x000f280000300800 */
[----:B------:R-:W4:Y:S04]  /*5b950*/  LDL.LU R30, [R1+0x678] ;  /* 0x00067800011e7983 */ /* 0x000f280000300800 */
[----:B------:R-:W4:Y:S04]  /*5b960*/  LDL.LU R31, [R1+0x67c] ;  /* 0x00067c00011f7983 */ /* 0x000f280000300800 */
[----:B------:R-:W-:Y:S04]  /*5b970*/  STL.64 [R1+0x460], R36 ;  /* 0x0004602401007387 */ /* 0x000fe80000100a00 */
[----:B------:R0:W-:Y:S02]  /*5b980*/  STL.64 [R1+0x468], R38 ;  /* 0x0004682601007387 */ /* 0x0001e40000100a00 */
[----:B0-----:R-:W-:-:S02]  /*5b990*/  IMAD.MOV.U32 R38, RZ, RZ, R40 ;  /* 0x000000ffff267224 */ /* 0x001fc400078e0028 */
[----:B------:R-:W4:Y:S04]  /*5b9a0*/  LDL.LU.64 R40, [R1+0x5128] ;  /* 0x0051280001287983 */ /* 0x000f280000300a00 */
[----:B------:R0:W-:Y:S04]  /*5b9b0*/  STL.64 [R1+0x450], R20 ;  /* 0x0004501401007387 */ /* 0x0001e80000100a00 */
[----:B------:R1:W-:Y:S04]  /*5b9c0*/  STL.64 [R1+0x458], R22 ;  /* 0x0004581601007387 */ /* 0x0003e80000100a00 */
[----:B0-----:R-:W2:Y:S01]  /*5b9d0*/  LDL.LU.64 R20, [R1+0x5120] ;  /* 0x0051200001147983 */ /* 0x001ea20000300a00 */
[----:B-1----:R-:W-:-:S02]  /*5b9e0*/  IMAD.MOV.U32 R23, RZ, RZ, R44 ;  /* 0x000000ffff177224 */ /* 0x002fc400078e002c */
[----:B------:R-:W-:Y:S02]  /*5b9f0*/  IMAD.MOV.U32 R22, RZ, RZ, R45 ;  /* 0x000000ffff167224 */ /* 0x000fe400078e002d */
[----:B------:R-:W4:Y:S04]  /*5ba00*/  LDL.LU.64 R44, [R1+0x5118] ;  /* 0x00511800012c7983 */ /* 0x000f280000300a00 */
[----:B------:R-:W3:Y:S04]  /*5ba10*/  LDL.LU.64 R16, [R1+0x5110] ;  /* 0x0051100001107983 */ /* 0x000ee80000300a00 */
[----:B------:R-:W-:Y:S04]  /*5ba20*/  STL.64 [R1+0x440], R56 ;  /* 0x0004403801007387 */ /* 0x000fe80000100a00 */
[----:B------:R0:W-:Y:S04]  /*5ba30*/  STL.64 [R1+0x448], R58 ;  /* 0x0004483a01007387 */ /* 0x0001e80000100a00 */
[----:B0-----:R-:W2:Y:S04]  /*5ba40*/  LDL.LU.64 R58, [R1+0x5108] ;  /* 0x00510800013a7983 */ /* 0x001ea80000300a00 */
[----:B------:R-:W4:Y:S01]  /*5ba50*/  LDL.LU.64 R56, [R1+0x5100] ;  /* 0x0051000001387983 */ /* 0x000f220000300a00 */
[----:B------:R-:W-:-:S02]  /*5ba60*/  IMAD.MOV.U32 R33, RZ, RZ, R2 ;  /* 0x000000ffff217224 */ /* 0x000fc400078e0002 */
[----:B------:R-:W0:Y:S01]  /*5ba70*/  S2R R2, SR_TID.X ;  /* 0x0000000000027919 */ /* 0x000e220000002100 */
[C---:B----4-:R-:W-:Y:S06]  /*5ba80*/  HMMA.16816.F32 R4, R48.reuse, R56, R4 ;  /* 0x000000383004723c */ /* 0x050fec0000001804 */
[----:B---3--:R-:W-:-:S15]  /*5ba90*/  HMMA.16816.F32 R48, R48, R16, R52 ;  /* 0x000000103030723c */ /* 0x008fde0000001834 */
[----:B------:R-:W-:-:S02]  /*5baa0*/  NOP ;  /* 0x0000000000007918 */ /* 0x000fc40000000000 */
[----:B------:R-:W-:Y:S04]  /*5bab0*/  STL.64 [R1+0x430], R4 ;  /* 0x0004300401007387 */ /* 0x000fe80000100a00 */
[----:B------:R1:W-:Y:S04]  /*5bac0*/  STL.64 [R1+0x438], R6 ;  /* 0x0004380601007387 */ /* 0x0003e80000100a00 */
[----:B-1----:R-:W3:Y:S04]  /*5bad0*/  LDL.LU.64 R6, [R1+0x50f8] ;  /* 0x0050f80001067983 */ /* 0x002ee80000300a00 */
[----:B------:R-:W3:Y:S04]  /*5bae0*/  LDL.LU.64 R4, [R1+0x50f0] ;  /* 0x0050f00001047983 */ /* 0x000ee80000300a00 */
[----:B--2---:R-:W-:Y:S04]  /*5baf0*/  STL.64 [R1+0x5078], R58 ;  /* 0x0050783a01007387 */ /* 0x004fe80000100a00 */
[----:B------:R1:W-:Y:S04]  /*5bb00*/  STL.64 [R1+0x5070], R56 ;  /* 0x0050703801007387 */ /* 0x0003e80000100a00 */
[----:B-1----:R-:W2:Y:S04]  /*5bb10*/  LDL.LU R56, [R1+0x990] ;  /* 0x0009900001387983 */ /* 0x002ea80000300800 */
[----:B------:R-:W2:Y:S04]  /*5bb20*/  LDL.LU R57, [R1+0x994] ;  /* 0x0009940001397983 */ /* 0x000ea80000300800 */
[----:B------:R-:W2:Y:S04]  /*5bb30*/  LDL.LU R58, [R1+0x998] ;  /* 0x00099800013a7983 */ /* 0x000ea80000300800 */
[----:B------:R-:W2:Y:S04]  /*5bb40*/  LDL.LU R59, [R1+0x99c] ;  /* 0x00099c00013b7983 */ /* 0x000ea80000300800 */
[----:B------:R-:W4:Y:S04]  /*5bb50*/  LDL.LU.64 R52, [R1+0x50e8] ;  /* 0x0050e80001347983 */ /* 0x000f280000300a00 */
[----:B------:R1:W-:Y:S04]  /*5bb60*/  STL.64 [R1+0x50c8], R16 ;  /* 0x0050c81001007387 */ /* 0x0003e80000100a00 */
[----:B-1----:R-:W3:Y:S04]  /*5bb70*/  LDL.LU R16, [R1+0x270] ;  /* 0x0002700001107983 */ /* 0x002ee80000300800 */
[----:B------:R1:W-:Y:S04]  /*5bb80*/  STL.64 [R1+0x120], R48 ;  /* 0x0001203001007387 */ /* 0x0003e80000100a00 */
[----:B------:R-:W-:Y:S04]  /*5bb90*/  STL.64 [R1+0x128], R50 ;  /* 0x0001283201007387 */ /* 0x000fe80000100a00 */
[----:B------:R-:W3:Y:S04]  /*5bba0*/  LDL.LU R17, [R1+0x274] ;  /* 0x0002740001117983 */ /* 0x000ee80000300800 */
[----:B------:R-:W3:Y:S04]  /*5bbb0*/  LDL.LU R18, [R1+0x278] ;  /* 0x0002780001127983 */ /* 0x000ee80000300800 */
[----:B------:R-:W3:Y:S01]  /*5bbc0*/  LDL.LU R19, [R1+0x27c] ;  /* 0x00027c0001137983 */ /* 0x000ee20000300800 */
[C---:B0-----:R-:W-:Y:S01]  /*5bbd0*/  LOP3.LUT R55, R2.reuse, 0x7, RZ, 0xc0, !PT ;  /* 0x0000000702377812 */ /* 0x041fe200078ec0ff */
[----:B------:R-:W-:-:S04]  /*5bbe0*/  IMAD.SHL.U32 R54, R2, 0x2, RZ ;  /* 0x0000000202367824 */ /* 0x000fc800078e00ff */
[----:B------:R-:W-:Y:S02]  /*5bbf0*/  IMAD R55, R55, 0x110, RZ ;  /* 0x0000011037377824 */ /* 0x000fe400078e02ff */
[----:B------:R-:W-:-:S03]  /*5bc00*/  IMAD.SHL.U32 R2, R2, 0x80, RZ ;  /* 0x0000008002027824 */ /* 0x000fc600078e00ff */
[----:B------:R-:W-:Y:S01]  /*5bc10*/  LOP3.LUT R55, R55, 0x10, R54, 0x78, !PT ;  /* 0x0000001037377812 */ /* 0x000fe200078e7836 */
[----:B-1----:R-:W-:Y:S02]  /*5bc20*/  IMAD.MOV.U32 R48, RZ, RZ, R14 ;  /* 0x000000ffff307224 */ /* 0x002fe400078e000e */
[----:B------:R-:W-:Y:S01]  /*5bc30*/  IMAD.MOV.U32 R49, RZ, RZ, R0 ;  /* 0x000000ffff317224 */ /* 0x000fe200078e0000 */
[----:B------:R-:W-:-:S04]  /*5bc40*/  LOP3.LUT R55, R55, 0x800, R2, 0xf8, !PT ;  /* 0x0000080037377812 */ /* 0x000fc800078ef802 */
[----:B------:R-:W-:Y:S01]  /*5bc50*/  LOP3.LUT R55, R55, 0x40, RZ, 0x3c, !PT ;  /* 0x0000004037377812 */ /* 0x000fe200078e3cff */
[----:B------:R-:W-:Y:S04]  /*5bc60*/  STL.64 [R1+0x50b0], R48 ;  /* 0x0050b03001007387 */ /* 0x000fe80000100a00 */
[----:B------:R0:W-:Y:S01]  /*5bc70*/  STL.64 [R1+0x50e0], R12 ;  /* 0x0050e00c01007387 */ /* 0x0001e20000100a00 */
[C---:B---3--:R-:W-:Y:S06]  /*5bc80*/  HMMA.16816.F32 R16, R4.reuse, R12, R16 ;  /* 0x0000000c0410723c */ /* 0x048fec0000001810 */
[----:B0-----:R-:W-:Y:S01]  /*5bc90*/  HMMA.16816.F32 R12, R4, R20, R24 ;  /* 0x00000014040c723c */ /* 0x001fe20000001818 */
[----:B------:R-:W0:-:S15]  /*5bca0*/  LDSM.16.MT88.4 R24, [R55+UR4+0x2000] ;  /* 0x002000043718783b */ /* 0x000e1e0008004200 */
[----:B------:R-:W-:-:S01]  /*5bcb0*/  NOP ;  /* 0x0000000000007918 */ /* 0x000fc20000000000 */
[----:B------:R-:W-:Y:S04]  /*5bcc0*/  STL.64 [R1+0x270], R16 ;  /* 0x0002701001007387 */ /* 0x000fe80000100a00 */
[----:B------:R-:W-:Y:S04]  /*5bcd0*/  STL.64 [R1+0x278], R18 ;  /* 0x0002781201007387 */ /* 0x000fe80000100a00 */
[----:B------:R-:W-:Y:S04]  /*5bce0*/  STL.64 [R1+0x5080], R20 ;  /* 0x0050801401007387 */ /* 0x000fe80000100a00 */
[----:B------:R-:W-:Y:S04]  /*5bcf0*/  STL.64 [R1+0x260], R12 ;  /* 0x0002600c01007387 */ /* 0x000fe80000100a00 */
[----:B------:R-:W-:Y:S04]  /*5bd00*/  STL.64 [R1+0x268], R14 ;  /* 0x0002680e01007387 */ /* 0x000fe80000100a00 */
[----:B------:R-:W-:Y:S04]  /*5bd10*/  STL [R1+0x5090], R55 ;  /* 0x0050903701007387 */ /* 0x000fe80000100800 */
[----:B----4-:R-:W-:Y:S04]  /*5bd20*/  STL.64 [R1+0x5088], R52 ;  /* 0x0050883401007387 */ /* 0x010fe80000100a00 */
[----:B0-----:R-:W-:Y:S04]  /*5bd30*/  STL.64 [R1+0x4fe8], R26 ;  /* 0x004fe81a01007387 */ /* 0x001fe80000100a00 */
[----:B------:R0:W-:Y:S04]  /*5bd40*/  STL.64 [R1+0x4fe0], R24 ;  /* 0x004fe01801007387 */ /* 0x0001e80000100a00 */
[----:B0-----:R-:W3:Y:S01]  /*5bd50*/  LDL.64 R24, [R1+0x20] ;  /* 0x0000200001187983 */ /* 0x001ee20000100a00 */
[C---:B--2---:R-:W-:Y:S06]  /*5bd60*/  HMMA.16816.F32 R16, R4.reuse, R44, R56 ;  /* 0x0000002c0410723c */ /* 0x044fec0000001838 */
[C---:B------:R-:W-:Y:S06]  /*5bd70*/  HMMA.16816.F32 R12, R4.reuse, R32, R28 ;  /* 0x00000020040c723c */ /* 0x040fec000000181c */
[----:B------:R-:W-:Y:S06]  /*5bd80*/  HMMA.16816.F32 R8, R4, R40, R8 ;  /* 0x000000280408723c */ /* 0x000fec0000001808 */
[----:B------:R-:W-:-:S02]  /*5bd90*/  IMAD.MOV.U32 R2, RZ, RZ, R40 ;  /* 0x000000ffff027224 */ /* 0x000fc400078e0028 */
[----:B------:R-:W-:Y:S01]  /*5bda0*/  IMAD.MOV.U32 R0, RZ, RZ, R41 ;  /* 0x000000ffff007224 */ /* 0x000fe200078e0029 */
[----:B---3--:R-:W-:Y:S04]  /*5bdb0*/  STL.64 [R1+0x5098], R24 ;  /* 0x0050981801007387 */ /* 0x008fe80000100a00 */
[----:B------:R-:W-:Y:S04]  /*5bdc0*/  STL.64 [R1+0x50a0], R44 ;  /* 0x0050a02c01007387 */ /* 0x000fe80000100a00 */
[----:B------:R-:W-:Y:S04]  /*5bdd0*/  STL.64 [R1+0x680], R16 ;  /* 0x0006801001007387 */ /* 0x000fe80000100a00 */
[----:B------:R-:W-:Y:S04]  /*5bde0*/  STL.64 [R1+0x688], R18 ;  /* 0x0006881201007387 */ /* 0x000fe80000100a00 */
[----:B------:R-:W-:Y:S04]  /*5bdf0*/  STL.64 [R1+0x670], R12 ;  /* 0x0006700c01007387 */ /* 0x000fe80000100a00 */
[----:B------:R-:W-:Y:S04]  /*5be00*/  STL.64 [R1+0x678], R14 ;  /* 0x0006780e01007387 */ /* 0x000fe80000100a00 */
[----:B------:R0:W-:Y:S04]  /*5be10*/  STL.64 [R1+0x660], R8 ;  /* 0x0006600801007387 */ /* 0x0001e80000100a00 */
[----:B------:R1:W-:Y:S04]  /*5be20*/  STL.64 [R1+0x668], R10 ;  /* 0x0006680a01007387 */ /* 0x0003e80000100a00 */
[----:B------:R-:W2:Y:S04]  /*5be30*/  LDL.LU R40, [R1+0x950] ;  /* 0x0009500001287983 */ /* 0x000ea80000300800 */
[----:B------:R-:W2:Y:S04]  /*5be40*/  LDL.LU R41, [R1+0x954] ;  /* 0x0009540001297983 */ /* 0x000ea80000300800 */
[----:B------:R-:W3:Y:S04]  /*5be50*/  LDL.LU R42, [R1+0x958] ;  /* 0x00095800012a7983 */ /* 0x000ee80000300800 */
[----:B------:R-:W3:Y:S04]  /*5be60*/  LDL.LU R43, [R1+0x95c] ;  /* 0x00095c00012b7983 */ /* 0x000ee80000300800 */
[----:B---3--:R-:W-:Y:S04]  /*5be70*/  STL.64 [R1+0x50d8], R42 ;  /* 0x0050d82a01007387 */ /* 0x008fe80000100a00 */
[----:B--2---:R2:W-:Y:S04]  /*5be80*/  STL.64 [R1+0x50d0], R40 ;  /* 0x0050d02801007387 */ /* 0x0045e80000100a00 */
        /* <DEDUP_REMOVED lines=8> */
[----:B--2---:R-:W4:Y:S04]  /*5bf10*/  LDL.64 R40, [R1+0xf0] ;  /* 0x0000f00001287983 */ /* 0x004f280000100a00 */
[----:B------:R-:W2:Y:S04]  /*5bf20*/  LDL.LU R16, [R1+0x640] ;  /* 0x0006400001107983 */ /* 0x000ea80000300800 */
[----:B------:R-:W2:Y:S04]  /*5bf30*/  LDL.LU R17, [R1+0x644] ;  /* 0x0006440001117983 */ /* 0x000ea80000300800 */
[----:B------:R-:W2:Y:S04]  /*5bf40*/  LDL.LU R18, [R1+0x648] ;  /* 0x0006480001127983 */ /* 0x000ea80000300800 */
[----:B------:R-:W2:Y:S04]  /*5bf50*/  LDL.LU R19, [R1+0x64c] ;  /* 0x00064c0001137983 */ /* 0x000ea80000300800 */
[----:B------:R-:W2:Y:S04]  /*5bf60*/  LDL.64 R36, [R1+0xe0] ;  /* 0x0000e00001247983 */ /* 0x000ea80000100a00 */
        /* <DEDUP_REMOVED lines=10> */
[----:B------:R-:W-:-:S03]  /*5c010*/  IMAD.MOV.U32 R57, RZ, RZ, R22 ;  /* 0x000000ffff397224 */ /* 0x000fc600078e0016 */
[----:B------:R-:W3:Y:S01]  /*5c020*/  LDL.LU R30, [R1+0x618] ;  /* 0x00061800011e7983 */ /* 0x000ee20000300800 */
[----:B------:R-:W-:-:S03]  /*5c030*/  IMAD.MOV.U32 R56, RZ, RZ, R23 ;  /* 0x000000ffff387224 */ /* 0x000fc600078e0017 */
        /* <DEDUP_REMOVED lines=14> */
[C---:B----4-:R-:W-:Y:S06]  /*5c120*/  HMMA.16816.F32 R12, R4.reuse, R40, R12 ;  /* 0x00000028040c723c */ /* 0x050fec000000180c */
[----:B--2---:R-:W-:-:S15]  /*5c130*/  HMMA.16816.F32 R16, R4, R36, R16 ;  /* 0x000000240410723c */ /* 0x004fde0000001810 */
[----:B------:R-:W-:-:S02]  /*5c140*/  NOP ;  /* 0x0000000000007918 */ /* 0x000fc40000000000 */
[----:B------:R0:W-:Y:S01]  /*5c150*/  STL.64 [R1+0x650], R12 ;  /* 0x0006500c01007387 */ /* 0x0001e20000100a00 */
[----:B------:R-:W-:-:S03]  /*5c160*/  IMAD.MOV.U32 R3, RZ, RZ, R41 ;  /* 0x000000ffff037224 */ /* 0x000fc600078e0029 */
[----:B------:R1:W-:Y:S04]  /*5c170*/  STL.64 [R1+0x658], R14 ;  /* 0x0006580e01007387 */ /* 0x0003e80000100a00 */
[----:B0-----:R-:W2:Y:S01]  /*5c180*/  LDL.LU.64 R12, [R1+0x50e0] ;  /* 0x0050e000010c7983 */ /* 0x001ea20000300a00 */
[----:B-1----:R-:W-:-:S03]  /*5c190*/  IMAD.MOV.U32 R14, RZ, RZ, R40 ;  /* 0x000000ffff0e7224 */ /* 0x002fc600078e0028 */
[----:B------:R-:W4:Y:S01]  /*5c1a0*/  LDL.LU.64 R42, [R1+0x50d8] ;  /* 0x0050d800012a7983 */ /* 0x000f220000300a00 */
[----:B------:R-:W-:-:S03]  /*5c1b0*/  IMAD.MOV.U32 R15, RZ, RZ, R37 ;  /* 0x000000ffff0f7224 */ /* 0x000fc600078e0025 */
[----:B------:R-:W4:Y:S04]  /*5c1c0*/  LDL.LU.64 R40, [R1+0x50d0] ;  /* 0x0050d00001287983 */ /* 0x000f280000300a00 */
[----:B------:R0:W-:Y:S04]  /*5c1d0*/  STL.64 [R1+0x640], R16 ;  /* 0x0006401001007387 */ /* 0x0001e80000100a00 */
[----:B------:R1:W-:Y:S04]  /*5c1e0*/  STL.64 [R1+0x648], R18 ;  /* 0x0006481201007387 */ /* 0x0003e80000100a00 */
[----:B0-----:R-:W2:Y:S01]  /*5c1f0*/  LDL.LU.64 R16, [R1+0x50c8] ;  /* 0x0050c80001107983 */ /* 0x001ea20000300a00 */
[----:B-1----:R-:W-:-:S03]  /*5c200*/  IMAD.MOV.U32 R18, RZ, RZ, R36 ;  /* 0x000000ffff127224 */ /* 0x002fc600078e0024 */
[----:B------:R-:W3:Y:S02]  /*5c210*/  LDL.LU.64 R36, [R1+0x50c0] ;  /* 0x0050c00001247983 */ /* 0x000ee40000300a00 */
[----:B---3--:R-:W-:-:S15]  /*5c220*/  HMMA.16816.F32 R32, R4, R36, R32 ;  /* 0x000000240420723c */ /* 0x008fde0000001820 */
[----:B------:R-:W-:-:S08]  /*5c230*/  NOP ;  /* 0x0000000000007918 */ /* 0x000fd00000000000 */
[----:B------:R0:W-:Y:S04]  /*5c240*/  STL.64 [R1+0x630], R32 ;  /* 0x0006302001007387 */ /* 0x0001e80000100a00 */
[----:B------:R-:W-:Y:S04]  /*5c250*/  STL.64 [R1+0x638], R34 ;  /* 0x0006382201007387 */ /* 0x000fe80000100a00 */
[----:B0-----:R-:W3:Y:S01]  /*5c260*/  LDL.LU.64 R32, [R1+0x50b8] ;  /* 0x0050b80001207983 */ /* 0x001ee20000300a00 */
[----:B------:R-:W-:-:S03]  /*5c270*/  IMAD.MOV.U32 R52, RZ, RZ, R38 ;  /* 0x000000ffff347224 */ /* 0x000fc600078e0026 */
[----:B------:R0:W-:Y:S04]  /*5c280*/  STL.64 [R1+0x5028], R36 ;  /* 0x0050282401007387 */ /* 0x0001e80000100a00 */
[----:B0-----:R-:W4:Y:S04]  /*5c290*/  LDL.LU R36, [R1+0x420] ;  /* 0x0004200001247983 */ /* 0x001f280000300800 */
[----:B------:R-:W4:Y:S04]  /*5c2a0*/  LDL.LU R37, [R1+0x424] ;  /* 0x0004240001257983 */ /* 0x000f280000300800 */
[----:B------:R-:W4:Y:S04]  /*5c2b0*/  LDL.LU R38, [R1+0x428] ;  /* 0x0004280001267983 */ /* 0x000f280000300800 */
[----:B------:R-:W4:Y:S01]  /*5c2c0*/  LDL.LU R39, [R1+0x42c] ;  /* 0x00042c0001277983 */ /* 0x000f220000300800 */
[----:B---3--:R-:W-:-:S15]  /*5c2d0*/  HMMA.16816.F32 R48, R4, R32, R48 ;  /* 0x000000200430723c */ /* 0x008fde0000001830 */
[----:B------:R-:W-:-:S08]  /*5c2e0*/  NOP ;  /* 0x0000000000007918 */ /* 0x000fd00000000000 */
[----:B------:R0:W-:Y:S04]  /*5c2f0*/  STL.64 [R1+0x620], R48 ;  /* 0x0006203001007387 */ /* 0x0001e80000100a00 */
[----:B------:R-:W-:Y:S04]  /*5c300*/  STL.64 [R1+0x628], R50 ;  /* 0x0006283201007387 */ /* 0x000fe80000100a00 */
[----:B0-----:R-:W3:Y:S04]  /*5c310*/  LDL.LU.64 R48, [R1+0x50b0] ;  /* 0x0050b00001307983 */ /* 0x001ee80000300a00 */
        /* <DEDUP_REMOVED lines=10> */
[----:B------:R0:W-:Y:S01]  /*5c3c0*/  STL.64 [R1+0x5018], R48 ;  /* 0x0050183001007387 */ /* 0x0001e20000100a00 */
[C---:B------:R-:W-:Y:S03]  /*5c3d0*/  HMMA.16816.F32 R52, R4.reuse, R52, R24 ;  /* 0x000000340434723c */ /* 0x040fe60000001818 */
[----:B0-----:R-:W2:Y:S04]  /*5c3e0*/  LDL.LU R48, [R1+0x250] ;  /* 0x0002500001307983 */ /* 0x001ea80000300800 */
[----:B------:R-:W2:Y:S04]  /*5c3f0*/  LDL.LU R49, [R1+0x254] ;  /* 0x0002540001317983 */ /* 0x000ea80000300800 */
[----:B------:R-:W2:Y:S04]  /*5c400*/  LDL.LU R50, [R1+0x258] ;  /* 0x0002580001327983 */ /* 0x000ea80000300800 */
[----:B------:R-:W2:Y:S01]  /*5c410*/  LDL.LU R51, [R1+0x25c] ;  /* 0x00025c0001337983 */ /* 0x000ea20000300800 */
        /* <DEDUP_REMOVED lines=9> */
[----:B------:R-:W4:Y:S04]  /*5c4b0*/  LDL.LU R31, [R1+0x5cc] ;  /* 0x0005cc00011f7983 */ /* 0x000f280000300800 */
[----:B------:R-:W2:Y:S01]  /*5c4c0*/  LDL.LU.64 R24, [R1+0x5098] ;  /* 0x0050980001187983 */ /* 0x000ea20000300a00 */
[C---:B------:R-:W-:Y:S03]  /*5c4d0*/  HMMA.16816.F32 R56, R4.reuse, R56, R20 ;  /* 0x000000380438723c */ /* 0x040fe60000001814 */
[----:B------:R-:W-:Y:S04]  /*5c4e0*/  STL.64 [R1+0x5f0], R52 ;  /* 0x0005f03401007387 */ /* 0x000fe80000100a00 */
[----:B------:R0:W-:Y:S04]  /*5c4f0*/  STL.64 [R1+0x5f8], R54 ;  /* 0x0005f83601007387 */ /* 0x0001e80000100a00 */
[----:B0-----:R-:W3:Y:S04]  /*5c500*/  LDL.LU R55, [R1+0x5090] ;  /* 0x0050900001377983 */ /* 0x001ee80000300800 */
[----:B------:R-:W3:Y:S04]  /*5c510*/  LDL.LU.64 R52, [R1+0x5088] ;  /* 0x0050880001347983 */ /* 0x000ee80000300a00 */
[----:B------:R-:W3:Y:S04]  /*5c520*/  LDL.LU.64 R20, [R1+0x5080] ;  /* 0x0050800001147983 */ /* 0x000ee80000300a00 */
[----:B------:R-:W-:Y:S04]  /*5c530*/  STL.64 [R1+0x5e0], R56 ;  /* 0x0005e03801007387 */ /* 0x000fe80000100a00 */
[----:B------:R0:W-:Y:S04]  /*5c540*/  STL.64 [R1+0x5e8], R58 ;  /* 0x0005e83a01007387 */ /* 0x0001e80000100a00 */
[----:B0-----:R-:W3:Y:S04]  /*5c550*/  LDL.LU.64 R58, [R1+0x5078] ;  /* 0x00507800013a7983 */ /* 0x001ee80000300a00 */
[----:B------:R-:W4:Y:S01]  /*5c560*/  LDL.LU.64 R56, [R1+0x5070] ;  /* 0x0050700001387983 */ /* 0x000f220000300a00 */
[----:B--2---:R-:W-:-:S15]  /*5c570*/  HMMA.16816.F32 R8, R4, R24, R8 ;  /* 0x000000180408723c */ /* 0x004fde0000001808 */
[----:B------:R-:W-:-:S08]  /*5c580*/  NOP ;  /* 0x0000000000007918 */ /* 0x000fd00000000000 */
[----:B------:R-:W-:Y:S04]  /*5c590*/  STL.64 [R1+0x5d0], R8 ;  /* 0x0005d00801007387 */ /* 0x000fe80000100a00 */
[----:B------:R0:W-:Y:S04]  /*5c5a0*/  STL.64 [R1+0x5d8], R10 ;  /* 0x0005d80a01007387 */ /* 0x0001e80000100a00 */
[----:B0-----:R-:W2:Y:S04]  /*5c5b0*/  LDL.LU.64 R10, [R1+0x5068] ;  /* 0x00506800010a7983 */ /* 0x001ea80000300a00 */
[----:B------:R-:W2:Y:S04]  /*5c5c0*/  LDL.LU.64 R8, [R1+0x5060] ;  /* 0x0050600001087983 */ /* 0x000ea80000300a00 */
[----:B------:R4:W-:Y:S02]  /*5c5d0*/  STL.64 [R1+0x4ff0], R24 ;  /* 0x004ff01801007387 */ /* 0x0009e40000100a00 */
[----:B----4-:R-:W-:Y:S02]  /*5c5e0*/  HMMA.16816.F32 R24, R4, R56, R28 ;  /* 0x000000380418723c */ /* 0x010fe4000000181c */
[----:B---3--:R-:W-:Y:S04]  /*5c5f0*/  STL.64 [R1+0x5000], R58 ;  /* 0x0050003a01007387 */ /* 0x008fe80000100a00 */
[----:B------:R-:W-:-:S15]  /*5c600*/  STL.64 [R1+0x4ff8], R56 ;  /* 0x004ff83801007387 */ /* 0x000fde0000100a00 */
[----:B------:R-:W-:-:S02]  /*5c610*/  NOP ;  /* 0x0000000000007918 */ /* 0x000fc40000000000 */
[----:B------:R-:W-:Y:S04]  /*5c620*/  STL.64 [R1+0x5c0], R24 ;  /* 0x0005c01801007387 */ /* 0x000fe80000100a00 */
[----:B------:R0:W-:Y:S02]  /*5c630*/  STL.64 [R1+0x5c8], R26 ;  /* 0x0005c81a01007387 */ /* 0x0001e40000100a00 */
[----:B0-----:R-:W-:Y:S06]  /*5c640*/  HMMA.16816.F32 R24, R4, R16, R48 ;  /* 0x000000100418723c */ /* 0x001fec0000001830 */
[----:B------:R-:W-:-:S15]  /*5c650*/  STL.64 [R1+0x5008], R16 ;  /* 0x0050081001007387 */ /* 0x000fde0000100a00 */
[----:B------:R-:W-:-:S02]  /*5c660*/  NOP ;  /* 0x0000000000007918 */ /* 0x000fc40000000000 */
[----:B------:R-:W-:Y:S04]  /*5c670*/  STL.64 [R1+0x250], R24 ;  /* 0x0002501801007387 */ /* 0x000fe80000100a00 */
[----:B------:R0:W-:Y:S04]  /*5c680*/  STL.64 [R1+0x258], R26 ;  /* 0x0002581a01007387 */ /* 0x0001e80000100a00 */
[----:B------:R-:W-:Y:S01]  /*5c690*/  STL.64 [R1+0x5030], R12 ;  /* 0x0050300c01007387 */ /* 0x000fe20000100a00 */
[C---:B--2---:R-:W-:Y:S06]  /*5c6a0*/  HMMA.16816.F32 R4, R8.reuse, R12, R32 ;  /* 0x0000000c0804723c */ /* 0x044fec0000001820 */
[----:B0-----:R-:W-:-:S15]  /*5c6b0*/  HMMA.16816.F32 R24, R8, R20, R36 ;  /* 0x000000140818723c */ /* 0x001fde0000001824 */
[----:B------:R-:W-:-:S02]  /*5c6c0*/  NOP ;  /* 0x0000000000007918 */ /* 0x000fc40000000000 */
[----:B------:R-:W-:Y:S04]  /*5c6d0*/  STL.64 [R1+0x90], R4 ;  /* 0x0000900401007387 */ /* 0x000fe80000100a00 */
[----:B------:R-:W-:Y:S04]  /*5c6e0*/  STL.64 [R1+0x98], R6 ;  /* 0x0000980601007387 */ /* 0x000fe80000100a00 */
[----:B------:R-:W0:Y:S04]  /*5c6f0*/  LDSM.16.MT88.4 R4, [R55+UR4+0x2080] ;  /* 0x002080043704783b */ /* 0x000e280008004200 */
[----:B------:R-:W-:Y:S04]  /*5c700*/  STL.64 [R1+0x5038], R20 ;  /* 0x0050381401007387 */ /* 0x000fe80000100a00 */
[----:B------:R-:W-:Y:S04]  /*5c710*/  STL.64 [R1+0x80], R24 ;  /* 0x0000801801007387 */ /* 0x000fe80000100a00 */
[----:B------:R-:W-:Y:S04]  /*5c720*/  STL.64 [R1+0x88], R26 ;  /* 0x0000881a01007387 */ /* 0x000fe80000100a00 */
[----:B0-----:R-:W-:Y:S04]  /*5c730*/  STL.64 [R1+0x4f30], R6 ;  /* 0x004f300601007387 */ /* 0x001fe80000100a00 */
[----:B------:R0:W-:Y:S02]  /*5c740*/  STL.64 [R1+0x4f28], R4 ;  /* 0x004f280401007387 */ /* 0x0001e40000100a00 */
[----:B0-----:R-:W-:Y:S06]  /*5c750*/  HMMA.16816.F32 R4, R8, R44, R40 ;  /* 0x0000002c0804723c */ /* 0x001fec0000001828 */
[----:B------:R0:W-:Y:S04]  /*5c760*/  STL.64 [R1+0x5040], R44 ;  /* 0x0050402c01007387 */ /* 0x0001e80000100a00 */
[----:B------:R-:W2:-:S13]  /*5c770*/  LDL.LU R32, [R1+0x900] ;  /* 0x0009000001207983 */ /* 0x000e9a0000300800 */
[----:B------:R-:W-:Y:S04]  /*5c780*/  STL.64 [R1+0x70], R4 ;  /* 0x0000700401007387 */ /* 0x000fe80000100a00 */
[----:B------:R-:W-:Y:S04]  /*5c790*/  STL.64 [R1+0x78], R6 ;  /* 0x0000780601007387 */ /* 0x000fe80000100a00 */
[----:B------:R-:W2:Y:S04]  /*5c7a0*/  LDL.LU R33, [R1+0x904] ;  /* 0x0009040001217983 */ /* 0x000ea80000300800 */
[----:B------:R-:W3:Y:S04]  /*5c7b0*/  LDL.LU R34, [R1+0x908] ;  /* 0x0009080001227983 */ /* 0x000ee80000300800 */
[----:B------:R-:W3:Y:S04]  /*5c7c0*/  LDL.LU R35, [R1+0x90c] ;  /* 0x00090c0001237983 */ /* 0x000ee80000300800 */
[----:B------:R-:W4:Y:S04]  /*5c7d0*/  LDL.LU R56, [R1+0x940] ;  /* 0x0009400001387983 */ /* 0x000f280000300800 */
[----:B------:R-:W4:Y:S04]  /*5c7e0*/  LDL.LU R57, [R1+0x944] ;  /* 0x0009440001397983 */ /* 0x000f280000300800 */
[----:B------:R-:W4:Y:S04]  /*5c7f0*/  LDL.LU R58, [R1+0x948] ;  /* 0x00094800013a7983 */ /* 0x000f280000300800 */
[----:B------:R-:W4:Y:S04]  /*5c800*/  LDL.LU R59, [R1+0x94c] ;  /* 0x00094c00013b7983 */ /* 0x000f280000300800 */
[----:B------:R-:W4:Y:S01]  /*5c810*/  LDL.64 R24, [R1+0x110] ;  /* 0x0001100001187983 */ /* 0x000f220000100a00 */
[----:B------:R-:W-:-:S02]  /*5c820*/  IMAD.MOV.U32 R36, RZ, RZ, R18 ;  /* 0x000000ffff247224 */ /* 0x000fc400078e0012 */
[----:B------:R-:W-:Y:S01]  /*5c830*/  IMAD.MOV.U32 R37, RZ, RZ, R15 ;  /* 0x000000ffff257224 */ /* 0x000fe200078e000f */
[----:B---3--:R-:W-:Y:S04]  /*5c840*/  STL.64 [R1+0x5050], R34 ;  /* 0x0050502201007387 */ /* 0x008fe80000100a00 */
[----:B--2---:R-:W-:Y:S04]  /*5c850*/  STL.64 [R1+0x5048], R32 ;  /* 0x0050482001007387 */ /* 0x004fe80000100a00 */
[----:B------:R1:W-:Y:S04]  /*5c860*/  STL.64 [R1+0x5058], R36 ;  /* 0x0050582401007387 */ /* 0x0003e80000100a00 */
[----:B0-----:R-:W2:Y:S04]  /*5c870*/  LDL.LU R44, [R1+0x920] ;  /* 0x00092000012c7983 */ /* 0x001ea80000300800 */
[----:B------:R-:W2:Y:S04]  /*5c880*/  LDL.LU R45, [R1+0x924] ;  /* 0x00092400012d7983 */ /* 0x000ea80000300800 */
[----:B------:R-:W2:Y:S04]  /*5c890*/  LDL.LU R46, [R1+0x928] ;  /* 0x00092800012e7983 */ /* 0x000ea80000300800 */
[----:B------:R-:W2:Y:S04]  /*5c8a0*/  LDL.LU R47, [R1+0x92c] ;  /* 0x00092c00012f7983 */ /* 0x000ea80000300800 */
[----:B-1----:R-:W3:Y:S04]  /*5c8b0*/  LDL.LU R36, [R1+0x930] ;  /* 0x0009300001247983 */ /* 0x002ee80000300800 */
[----:B------:R-:W3:Y:S04]  /*5c8c0*/  LDL.LU R37, [R1+0x934] ;  /* 0x0009340001257983 */ /* 0x000ee80000300800 */
[----:B------:R-:W3:Y:S04]  /*5c8d0*/  LDL.LU R38, [R1+0x938] ;  /* 0x0009380001267983 */ /* 0x000ee80000300800 */
[----:B------:R-:W3:Y:S01]  /*5c8e0*/  LDL.LU R39, [R1+0x93c] ;  /* 0x00093c0001277983 */ /* 0x000ee20000300800 */
[----:B----4-:R-:W-:Y:S01]  /*5c8f0*/  HMMA.16816.F32 R16, R8, R24, R56 ;  /* 0x000000180810723c */ /* 0x010fe20000001838 */
[----:B------:R-:W-:-:S02]  /*5c900*/  IMAD.MOV.U32 R20, RZ, RZ, R14 ;  /* 0x000000ffff147224 */ /* 0x000fc400078e000e */
        /* <DEDUP_REMOVED lines=17> */
[----:B------:R1:W-:Y:S01]  /*5ca20*/  STL.64 [R1+0x68], R18 ;  /* 0x0000681201007387 */ /* 0x0003e20000100a00 */
[----:B------:R-:W-:-:S03]  /*5ca30*/  IMAD.MOV.U32 R32, RZ, RZ, R2 ;  /* 0x000000ffff207224 */ /* 0x000fc600078e0002 */
[----:B------:R-:W4:Y:S01]  /*5ca40*/  LDL.LU R54, [R1+0x3a8] ;  /* 0x0003a80001367983 */ /* 0x000f220000300800 */
[----:B------:R-:W-:-:S03]  /*5ca50*/  IMAD.MOV.U32 R33, RZ, RZ, R0 ;  /* 0x000000ffff217224 */ /* 0x000fc600078e0000 */
[----:B------:R-:W4:Y:S04]  /*5ca60*/  LDL.LU R55, [R1+0x3ac] ;  /* 0x0003ac0001377983 */ /* 0x000f280000300800 */
[----:B0-----:R-:W4:Y:S01]  /*5ca70*/  LDL.LU R16, [R1+0x3e0] ;  /* 0x0003e00001107983 */ /* 0x001f220000300800 */
[----:B------:R-:W-:-:S03]  /*5ca80*/  IMAD.MOV.U32 R4, RZ, RZ, R24 ;  /* 0x000000ffff047224 */ /* 0x000fc600078e0018 */
[----:B------:R-:W4:Y:S01]  /*5ca90*/  LDL.LU R17, [R1+0x3e4] ;  /* 0x0003e40001117983 */ /* 0x000f220000300800 */
[----:B------:R-:W-:-:S03]  /*5caa0*/  IMAD.MOV.U32 R2, RZ, RZ, R25 ;  /* 0x000000ffff027224 */ /* 0x000fc600078e0019 */
[----:B-1----:R-:W4:Y:S04]  /*5cab0*/  LDL.LU R18, [R1+0x3e8] ;  /* 0x0003e80001127983 */ /* 0x002f280000300800 */
[----:B------:R-:W4:Y:S04]  /*5cac0*/  LDL.LU R19, [R1+0x3ec] ;  /* 0x0003ec0001137983 */ /* 0x000f280000300800 */
[----:B------:R-:W4:Y:S04]  /*5cad0*/  LDL.64 R56, [R1+0x40] ;  /* 0x0000400001387983 */ /* 0x000f280000100a00 */
[----:B------:R-:W4:Y:S04]  /*5cae0*/  LDL.LU R24, [R1+0x3d0] ;  /* 0x0003d00001187983 */ /* 0x000f280000300800 */
[----:B------:R-:W4:Y:S04]  /*5caf0*/  LDL.LU R25, [R1+0x3d4] ;  /* 0x0003d40001197983 */ /* 0x000f280000300800 */
[----:B------:R-:W4:Y:S04]  /*5cb00*/  LDL.LU R26, [R1+0x3d8] ;  /* 0x0003d800011a7983 */ /* 0x000f280000300800 */
[----:B------:R-:W4:Y:S01]  /*5cb10*/  LDL.LU R27, [R1+0x3dc] ;  /* 0x0003dc00011b7983 */ /* 0x000f220000300800 */
[----:B---3--:R-:W-:Y:S03]  /*5cb20*/  HMMA.16816.F32 R32, R8, R32, R36 ;  /* 0x000000200820723c */ /* 0x008fe60000001824 */
[----:B------:R-:W4:Y:S01]  /*5cb30*/  LDL.LU.64 R36, [R1+0x5058] ;  /* 0x0050580001247983 */ /* 0x000f220000300a00 */
[----:B------:R-:W-:-:S07]  /*5cb40*/  IMAD.MOV.U32 R21, RZ, RZ, R3 ;  /* 0x000000ffff157224 */ /* 0x000fce00078e0003 */
[----:B--2---:R-:W-:-:S12]  /*5cb50*/  HMMA.16816.F32 R20, R8, R20, R44 ;  /* 0x000000140814723c */ /* 0x004fd8000000182c */
[----:B------:R-:W-:Y:S04]  /*5cb60*/  STL.64 [R1+0x50], R32 ;  /* 0x0000502001007387 */ /* 0x000fe80000100a00 */
[----:B------:R0:W-:Y:S04]  /*5cb70*/  STL.64 [R1+0x58], R34 ;  /* 0x0000582201007387 */ /* 0x0001e80000100a00 */
[----:B0-----:R-:W2:Y:S04]  /*5cb80*/  LDL.LU.64 R34, [R1+0x5050] ;  /* 0x0050500001227983 */ /* 0x001ea80000300a00 */
[----:B------:R-:W2:Y:S04]  /*5cb90*/  LDL.LU.64 R32, [R1+0x5048] ;  /* 0x0050480001207983 */ /* 0x000ea80000300a00 */
[----:B------:R-:W3:Y:S04]  /*5cba0*/  LDL.LU.64 R44, [R1+0x5040] ;  /* 0x00504000012c7983 */ /* 0x000ee80000300a00 */
[----:B------:R0:W-:Y:S04]  /*5cbb0*/  STL.64 [R1+0x10], R20 ;  /* 0x0000101401007387 */ /* 0x0001e80000100a00 */
[----:B------:R-:W-:Y:S04]  /*5cbc0*/  STL.64 [R1+0x18], R22 ;  /* 0x0000181601007387 */ /* 0x000fe80000100a00 */
[----:B0-----:R-:W3:Y:S01]  /*5cbd0*/  LDL.LU.64 R20, [R1+0x5038] ;  /* 0x0050380001147983 */ /* 0x001ee20000300a00 */
[----:B----4-:R-:W-:Y:S03]  /*5cbe0*/  HMMA.16816.F32 R36, R8, R36, R12 ;  /* 0x000000240824723c */ /* 0x010fe6000000180c */
[----:B------:R-:W4:-:S15]  /*5cbf0*/  LDL.LU.64 R12, [R1+0x5030] ;  /* 0x00503000010c7983 */ /* 0x000f1e0000300a00 */
[----:B------:R-:W-:-:S05]  /*5cc00*/  NOP ;  /* 0x0000000000007918 */ /* 0x000fca0000000000 */
[----:B------:R0:W-:Y:S04]  /*5cc10*/  STL.64 [R1], R36 ;  /* 0x0000002401007387 */ /* 0x0001e80000100a00 */
[----:B------:R-:W-:Y:S04]  /*5cc20*/  STL.64 [R1+0x8], R38 ;  /* 0x0000082601007387 */ /* 0x000fe80000100a00 */
[----:B0-----:R-:W2:Y:S02]  /*5cc30*/  LDL.LU.64 R36, [R1+0x5028] ;  /* 0x0050280001247983 */ /* 0x001ea40000300a00 */
[----:B--2---:R-:W-:-:S15]  /*5cc40*/  HMMA.16816.F32 R32, R8, R36, R32 ;  /* 0x000000240820723c */ /* 0x004fde0000001820 */
[----:B------:R-:W-:-:S08]  /*5cc50*/  NOP ;  /* 0x0000000000007918 */ /* 0x000fd00000000000 */
[----:B------:R0:W-:Y:S04]  /*5cc60*/  STL.64 [R1+0x420], R32 ;  /* 0x0004202001007387 */ /* 0x0001e80000100a00 */
[----:B------:R-:W-:Y:S04]  /*5cc70*/  STL.64 [R1+0x428], R34 ;  /* 0x0004282201007387 */ /* 0x000fe80000100a00 */
[----:B0-----:R-:W2:Y:S04]  /*5cc80*/  LDL.LU.64 R32, [R1+0x5020] ;  /* 0x0050200001207983 */ /* 0x001ea80000300a00 */
[----:B------:R0:W-:Y:S04]  /*5cc90*/  STL.64 [R1+0x4f88], R36 ;  /* 0x004f882401007387 */ /* 0x0001e80000100a00 */
[----:B0-----:R-:W3:Y:S04]  /*5cca0*/  LDL.LU R36, [R1+0x3b0] ;  /* 0x0003b00001247983 */ /* 0x001ee80000300800 */
[----:B------:R-:W3:Y:S04]  /*5ccb0*/  LDL.LU R37, [R1+0x3b4] ;  /* 0x0003b40001257983 */ /* 0x000ee80000300800 */
[----:B------:R-:W3:Y:S04]  /*5ccc0*/  LDL.LU R38, [R1+0x3b8] ;  /* 0x0003b80001267983 */ /* 0x000ee80000300800 */
[----:B------:R-:W3:Y:S01]  /*5ccd0*/  LDL.LU R39, [R1+0x3bc] ;  /* 0x0003bc0001277983 */ /* 0x000ee20000300800 */
[----:B--2---:R-:W-:-:S15]  /*5cce0*/  HMMA.16816.F32 R48, R8, R32, R48 ;  /* 0x000000200830723c */ /* 0x004fde0000001830 */
[----:B------:R-:W-:-:S08]  /*5ccf0*/  NOP ;  /* 0x0000000000007918 */ /* 0x000fd00000000000 */
[----:B------:R0:W-:Y:S04]  /*5cd00*/  STL.64 [R1+0x410], R48 ;  /* 0x0004103001007387 */ /* 0x0001e80000100a00 */
[----:B------:R-:W-:Y:S04]  /*5cd10*/  STL.64 [R1+0x418], R50 ;  /* 0x0004183201007387 */ /* 0x000fe80000100a00 */
[----:B0-----:R-:W2:Y:S04]  /*5cd20*/  LDL.LU.64 R48, [R1+0x5018] ;  /* 0x0050180001307983 */ /* 0x001ea80000300a00 */
[----:B------:R0:W-:Y:S04]  /*5cd30*/  STL.64 [R1+0x4f80], R32 ;  /* 0x004f802001007387 */ /* 0x0001e80000100a00 */
[----:B0-----:R-:W4:Y:S04]  /*5cd40*/  LDL.LU R32, [R1+0x3c0] ;  /* 0x0003c00001207983 */ /* 0x001f280000300800 */
[----:B------:R-:W4:Y:S04]  /*5cd50*/  LDL.LU R33, [R1+0x3c4] ;  /* 0x0003c40001217983 */ /* 0x000f280000300800 */
[----:B------:R-:W4:Y:S04]  /*5cd60*/  LDL.LU R34, [R1+0x3c8] ;  /* 0x0003c80001227983 */ /* 0x000f280000300800 */
[----:B------:R-:W4:Y:S01]  /*5cd70*/  LDL.LU R35, [R1+0x3cc] ;  /* 0x0003cc0001237983 */ /* 0x000f220000300800 */
[----:B--2---:R-:W-:Y:S03]  /*5cd80*/  HMMA.16816.F32 R48, R8, R48, R28 ;  /* 0x000000300830723c */ /* 0x004fe6000000181c */
[----:B------:R-:W2:-:S15]  /*5cd90*/  LDL.LU.64 R28, [R1+0x5010] ;  /* 0x00501000011c7983 */ /* 0x000e9e0000300a00 */
[----:B------:R-:W-:-:S05]  /*5cda0*/  NOP ;  /* 0x0000000000007918 */ /* 0x000fca0000000000 */
[----:B------:R0:W-:Y:S04]  /*5cdb0*/  STL.64 [R1+0x400], R48 ;  /* 0x0004003001007387 */ /* 0x0001e80000100a00 */
[----:B------:R1:W-:Y:S04]  /*5cdc0*/  STL.64 [R1+0x408], R50 ;  /* 0x0004083201007387 */ /* 0x0003e80000100a00 */
[----:B0-----:R-:W3:Y:S01]  /*5cdd0*/  LDL.LU R48, [R1+0x240] ;  /* 0x0002400001307983 */ /* 0x001ee20000300800 */
[----:B--2---:R-:W-:-:S15]  /*5cde0*/  HMMA.16816.F32 R40, R8, R28, R40 ;  /* 0x0000001c0828723c */ /* 0x004fde0000001828 */
[----:B------:R-:W-:-:S08]  /*5cdf0*/  NOP ;  /* 0x0000000000007918 */ /* 0x000fd00000000000 */
[----:B------:R0:W-:Y:S04]  /*5ce00*/  STL.64 [R1+0x3f0], R40 ;  /* 0x0003f02801007387 */ /* 0x0001e80000100a00 */
[----:B------:R2:W-:Y:S04]  /*5ce10*/  STL.64 [R1+0x3f8], R42 ;  /* 0x0003f82a01007387 */ /* 0x0005e80000100a00 */
[----:B------:R-:W3:Y:S04]  /*5ce20*/  LDL.LU R49, [R1+0x244] ;  /* 0x0002440001317983 */ /* 0x000ee80000300800 */
[----:B-1----:R-:W3:Y:S04]  /*5ce30*/  LDL.LU R50, [R1+0x248] ;  /* 0x0002480001327983 */ /* 0x002ee80000300800 */
[----:B------:R-:W3:Y:S04]  /*5ce40*/  LDL.LU R51, [R1+0x24c] ;  /* 0x00024c0001337983 */ /* 0x000ee80000300800 */
[----:B0-----:R-:W3:Y:S04]  /*5ce50*/  LDL.LU R40, [R1+0x230] ;  /* 0x0002300001287983 */ /* 0x001ee80000300800 */
[----:B------:R-:W3:Y:S04]  /*5ce60*/  LDL.LU R41, [R1+0x234] ;  /* 0x0002340001297983 */ /* 0x000ee80000300800 */
[----:B--2---:R-:W2:Y:S04]  /*5ce70*/  LDL.LU R42, [R1+0x238] ;  /* 0x00023800012a7983 */ /* 0x004ea80000300800 */
[----:B------:R-:W2:Y:S04]  /*5ce80*/  LDL.LU R43, [R1+0x23c] ;  /* 0x00023c00012b7983 */ /* 0x000ea80000300800 */
[----:B------:R0:W-:Y:S04]  /*5ce90*/  STL.64 [R1+0x4f60], R28 ;  /* 0x004f601c01007387 */ /* 0x0001e80000100a00 */
[----:B0-----:R-:W4:Y:S01]  /*5cea0*/  LDL.LU.64 R28, [R1+0x30] ;  /* 0x00003000011c7983 */ /* 0x001f220000300a00 */
[----:B------:R-:W-:Y:S06]  /*5ceb0*/  HMMA.16816.F32 R16, R8, R56, R16 ;  /* 0x000000380810723c */ /* 0x000fec0000001810 */
[----:B------:R-:W-:-:S02]  /*5cec0*/  IMAD.MOV.U32 R6, RZ, RZ, R56 ;  /* 0x000000ffff067224 */ /* 0x000fc400078e0038 */
[----:B------:R-:W-:-:S15]  /*5ced0*/  IMAD.MOV.U32 R5, RZ, RZ, R57 ;  /* 0x000000ffff057224 */ /* 0x000fde00078e0039 */
[----:B------:R0:W-:Y:S04]  /*5cee0*/  STL.64 [R1+0x3e0], R16 ;  /* 0x0003e01001007387 */ /* 0x0001e80000100a00 */
[----:B------:R-:W-:Y:S04]  /*5cef0*/  STL.64 [R1+0x3e8], R18 ;  /* 0x0003e81201007387 */ /* 0x000fe80000100a00 */
[----:B0-----:R-:W3:Y:S04]  /*5cf00*/  LDL.LU.64 R16, [R1+0x5008] ;  /* 0x0050080001107983 */ /* 0x001ee80000300a00 */
[----:B------:R-:W2:Y:S04]  /*5cf10*/  LDL.LU.64 R58, [R1+0x5000] ;  /* 0x00500000013a7983 */ /* 0x000ea80000300a00 */
[----:B------:R-:W2:Y:S01]  /*5cf20*/  LDL.LU.64 R56, [R1+0x4ff8] ;  /* 0x004ff80001387983 */ /* 0x000ea20000300a00 */
[----:B----4-:R-:W-:-:S15]  /*5cf30*/  HMMA.16816.F32 R24, R8, R28, R24 ;  /* 0x0000001c0818723c */ /* 0x010fde0000001818 */
[----:B------:R-:W-:-:S08]  /*5cf40*/  NOP ;  /* 0x0000000000007918 */ /* 0x000fd00000000000 */
[----:B------:R0:W-:Y:S04]  /*5cf50*/  STL.64 [R1+0x3d0], R24 ;  /* 0x0003d01801007387 */ /* 0x0001e80000100a00 */
[----:B------:R1:W-:Y:S04]  /*5cf60*/  STL.64 [R1+0x3d8], R26 ;  /* 0x0003d81a01007387 */ /* 0x0003e80000100a00 */
[----:B0-----:R-:W4:Y:S01]  /*5cf70*/  LDL.LU.64 R24, [R1+0x4ff0] ;  /* 0x004ff00001187983 */ /* 0x001f220000300a00 */
[----:B------:R-:W-:Y:S02]  /*5cf80*/  IMAD.MOV.U32 R15, RZ, RZ, R28 ;  /* 0x000000ffff0f7224 */ /* 0x000fe400078e001c */
[----:B------:R-:W-:Y:S01]  /*5cf90*/  IMAD.MOV.U32 R7, RZ, RZ, R29 ;  /* 0x000000ffff077224 */ /* 0x000fe200078e001d */
[C---:B---3--:R-:W-:Y:S06]  /*5cfa0*/  HMMA.16816.F32 R52, R8.reuse, R16, R52 ;  /* 0x000000100834723c */ /* 0x048fec0000001834 */
[----:B----4-:R-:W-:Y:S06]  /*5cfb0*/  HMMA.16816.F32 R28, R8, R24, R32 ;  /* 0x00000018081c723c */ /* 0x010fec0000001820 */
[----:B------:R-:W-:-:S02]  /*5cfc0*/  IMAD.MOV.U32 R14, RZ, RZ, R24 ;  /* 0x000000ffff0e7224 */ /* 0x000fc400078e0018 */
[----:B------:R-:W-:-:S15]  /*5cfd0*/  IMAD.MOV.U32 R3, RZ, RZ, R25 ;  /* 0x000000ffff037224 */ /* 0x000fde00078e0019 */
[----:B------:R-:W-:Y:S04]  /*5cfe0*/  STL.64 [R1+0x3c0], R28 ;  /* 0x0003c01c01007387 */ /* 0x000fe80000100a00 */
[----:B------:R2:W-:Y:S04]  /*5cff0*/  STL.64 [R1+0x3c8], R30 ;  /* 0x0003c81e01007387 */ /* 0x0005e80000100a00 */
[----:B-1----:R-:W3:Y:S04]  /*5d000*/  LDL.LU.64 R26, [R1+0x4fe8] ;  /* 0x004fe800011a7983 */ /* 0x002ee80000300a00 */
[----:B------:R-:W3:Y:S01]  /*5d010*/  LDL.LU.64 R24, [R1+0x4fe0] ;  /* 0x004fe00001187983 */ /* 0x000ee20000300a00 */
[----:B--2---:R-:W-:Y:S03]  /*5d020*/  HMMA.16816.F32 R28, R8, R56, R36 ;  /* 0x00000038081c723c */ /* 0x004fe60000001824 */
[----:B------:R-:W-:Y:S04]  /*5d030*/  STL.64 [R1+0x4f40], R58 ;  /* 0x004f403a01007387 */ /* 0x000fe80000100a00 */
[----:B------:R-:W-:-:S15]  /*5d040*/  STL.64 [R1+0x4f38], R56 ;  /* 0x004f383801007387 */ /* 0x000fde0000100a00 */
[----:B------:R-:W-:-:S01]  /*5d050*/  NOP ;  /* 0x0000000000007918 */ /* 0x000fc20000000000 */
[----:B------:R-:W-:Y:S04]  /*5d060*/  STL.64 [R1+0x3b0], R28 ;  /* 0x0003b01c01007387 */ /* 0x000fe80000100a00 */
[----:B------:R-:W-:Y:S04]  /*5d070*/  STL.64 [R1+0x3b8], R30 ;  /* 0x0003b81e01007387 */ /* 0x000fe80000100a00 */
[----:B------:R-:W2:Y:S04]  /*5d080*/  LDL.LU R36, [R1+0x980] ;  /* 0x0009800001247983 */ /* 0x000ea80000300800 */
[----:B------:R-:W2:Y:S04]  /*5d090*/  LDL.LU R37, [R1+0x984] ;  /* 0x0009840001257983 */ /* 0x000ea80000300800 */
[----:B------:R-:W2:Y:S04]  /*5d0a0*/  LDL.LU R38, [R1+0x988] ;  /* 0x0009880001267983 */ /* 0x000ea80000300800 */
[----:B------:R-:W2:Y:S04]  /*5d0b0*/  LDL.LU R39, [R1+0x98c] ;  /* 0x00098c0001277983 */ /* 0x000ea80000300800 */
[----:B------:R-:W-:Y:S04]  /*5d0c0*/  STL.64 [R1+0x4f48], R16 ;  /* 0x004f481001007387 */ /* 0x000fe80000100a00 */
[----:B------:R0:W-:Y:S04]  /*5d0d0*/  STL.64 [R1+0x4a68], R54 ;  /* 0x004a683601007387 */ /* 0x0001e80000100a00 */
[----:B------:R1:W-:Y:S04]  /*5d0e0*/  STL.64 [R1+0x4a60], R52 ;  /* 0x004a603401007387 */ /* 0x0003e80000100a00 */
[----:B0-----:R-:W4:Y:S04]  /*5d0f0*/  LDL R54, [R1+0x38] ;  /* 0x0000380001367983 */ /* 0x001f280000100800 */
[----:B------:R-:W4:Y:S01]  /*5d100*/  LDL R55, [R1+0x3c] ;  /* 0x00003c0001377983 */ /* 0x000f220000100800 */
[----:B-1----:R-:W-:-:S02]  /*5d110*/  IMAD.MOV.U32 R52, RZ, RZ, R15 ;  /* 0x000000ffff347224 */ /* 0x002fc400078e000f */
[----:B------:R-:W-:Y:S01]  /*5d120*/  IMAD.MOV.U32 R53, RZ, RZ, R7 ;  /* 0x000000ffff357224 */ /* 0x000fe200078e0007 */
[C---:B---3--:R-:W-:Y:S01]  /*5d130*/  HMMA.16816.F32 R8, R24.reuse, R12, R48 ;  /* 0x0000000c1808723c */ /* 0x048fe20000001830 */
[----:B----4-:R-:W-:Y:S04]  /*5d140*/  STL.64 [R1+0x4f58], R54 ;  /* 0x004f583601007387 */ /* 0x010fe80000100a00 */
[----:B------:R-:W-:Y:S04]  /*5d150*/  STL.64 [R1+0x4f50], R52 ;  /* 0x004f503401007387 */ /* 0x000fe80000100a00 */
[----:B------:R-:W-:Y:S04]  /*5d160*/  STL [R1+0x4f98], R14 ;  /* 0x004f980e01007387 */ /* 0x000fe80000100800 */
[----:B------:R-:W-:Y:S10]  /*5d170*/  STL.64 [R1+0x4f90], R12 ;  /* 0x004f900c01007387 */ /* 0x000ff40000100a00 */
[----:B------:R-:W-:Y:S04]  /*5d180*/  STL.64 [R1+0x240], R8 ;  /* 0x0002400801007387 */ /* 0x000fe80000100a00 */
[----:B------:R0:W-:Y:S02]  /*5d190*/  STL.64 [R1+0x248], R10 ;  /* 0x0002480a01007387 */ /* 0x0001e40000100a00 */
[----:B0-----:R-:W-:Y:S06]  /*5d1a0*/  HMMA.16816.F32 R8, R24, R20, R40 ;  /* 0x000000141808723c */ /* 0x001fec0000001828 */
[----:B------:R-:W-:Y:S04]  /*5d1b0*/  STL.64 [R1+0x4f68], R20 ;  /* 0x004f681401007387 */ /* 0x000fe80000100a00 */
[----:B------:R-:W3:-:S13]  /*5d1c0*/  LDL.LU R40, [R1+0x390] ;  /* 0x0003900001287983 */ /* 0x000eda0000300800 */
[----:B------:R-:W-:Y:S04]  /*5d1d0*/  STL.64 [R1+0x230], R8 ;  /* 0x0002300801007387 */ /* 0x000fe80000100a00 */
[----:B------:R-:W-:Y:S04]  /*5d1e0*/  STL.64 [R1+0x238], R10 ;  /* 0x0002380a01007387 */ /* 0x000fe80000100a00 */
[----:B------:R-:W3:Y:S04]  /*5d1f0*/  LDL.LU R41, [R1+0x394] ;  /* 0x0003940001297983 */ /* 0x000ee80000300800 */
[----:B------:R-:W4:Y:S04]  /*5d200*/  LDL.LU R42, [R1+0x398] ;  /* 0x00039800012a7983 */ /* 0x000f280000300800 */
[----:B------:R-:W4:Y:S01]  /*5d210*/  LDL.LU R43, [R1+0x39c] ;  /* 0x00039c00012b7983 */ /* 0x000f220000300800 */
[----:B------:R-:W0:Y:S01]  /*5d220*/  S2R R0, SR_TID.X ;  /* 0x0000000000007919 */ /* 0x000e220000002100 */
[----:B------:R-:W1:Y:S01]  /*5d230*/  S2R R35, SR_TID.X ;  /* 0x0000000000237919 */ /* 0x000e620000002100 */
[----:B0-----:R-:W-:Y:S01]  /*5d240*/  LOP3.LUT R0, R0, 0x7, RZ, 0xc0, !PT ;  /* 0x0000000700007812 */ /* 0x001fe200078ec0ff */
[----:B-1----:R-:W-:-:S04]  /*5d250*/  IMAD.SHL.U32 R34, R35, 0x2, RZ ;  /* 0x0000000223227824 */ /* 0x002fc800078e00ff */
[----:B------:R-:W-:Y:S02]  /*5d260*/  IMAD R0, R0, 0x110, RZ ;  /* 0x0000011000007824 */ /* 0x000fe400078e02ff */
[----:B------:R-:W-:Y:S01]  /*5d270*/  IMAD.SHL.U32 R35, R35, 0x80, RZ ;  /* 0x0000008023237824 */ /* 0x000fe200078e00ff */
[----:B----4-:R-:W-:Y:S04]  /*5d280*/  STL.64 [R1+0x4f78], R42 ;  /* 0x004f782a01007387 */ /* 0x010fe80000100a00 */
[----:B---3--:R-:W-:Y:S04]  /*5d290*/  STL.64 [R1+0x4f70], R40 ;  /* 0x004f702801007387 */ /* 0x008fe80000100a00 */
[----:B------:R-:W3:Y:S04]  /*5d2a0*/  LDL.LU R48, [R1+0x500] ;  /* 0x0005000001307983 */ /* 0x000ee80000300800 */
[----:B------:R-:W3:Y:S04]  /*5d2b0*/  LDL.LU R49, [R1+0x504] ;  /* 0x0005040001317983 */ /* 0x000ee80000300800 */
[----:B------:R-:W4:Y:S04]  /*5d2c0*/  LDL.LU R50, [R1+0x508] ;  /* 0x0005080001327983 */ /* 0x000f280000300800 */
[----:B------:R-:W4:Y:S01]  /*5d2d0*/  LDL.LU R51, [R1+0x50c] ;  /* 0x00050c0001337983 */ /* 0x000f220000300800 */
[----:B------:R-:W-:-:S04]  /*5d2e0*/  LOP3.LUT R0, R0, 0x10, R34, 0x78, !PT ;  /* 0x0000001000007812 */ /* 0x000fc800078e7822 */
[----:B------:R-:W-:-:S04]  /*5d2f0*/  LOP3.LUT R0, R0, 0x800, R35, 0xf8, !PT ;  /* 0x0000080000007812 */ /* 0x000fc800078ef823 */
[----:B------:R-:W-:-:S05]  /*5d300*/  LOP3.LUT R0, R0, 0x60, RZ, 0x3c, !PT ;  /* 0x0000006000007812 */ /* 0x000fca00078e3cff */
[----:B------:R-:W0:Y:S01]  /*5d310*/  LDSM.16.MT88.4 R8, [R0+UR4+0x2000] ;  /* 0x002000040008783b */ /* 0x000e220008004200 */
[----:B------:R-:W-:Y:S02]  /*5d320*/  IMAD.MOV.U32 R56, RZ, RZ, R6 ;  /* 0x000000ffff387224 */ /* 0x000fe400078e0006 */
[----:B------:R-:W-:Y:S01]  /*5d330*/  IMAD.MOV.U32 R57, RZ, RZ, R5 ;  /* 0x000000ffff397224 */ /* 0x000fe200078e0005 */
[----:B----4-:R-:W-:Y:S04]  /*5d340*/  STL.64 [R1+0x4fa8], R50 ;  /* 0x004fa83201007387 */ /* 0x010fe80000100a00 */
[----:B---3--:R-:W-:Y:S04]  /*5d350*/  STL.64 [R1+0x4fa0], R48 ;  /* 0x004fa03001007387 */ /* 0x008fe80000100a00 */
[----:B0-----:R-:W-:Y:S04]  /*5d360*/  STL.64 [R1+0x4ea0], R10 ;  /* 0x004ea00a01007387 */ /* 0x001fe80000100a00 */
[----:B------:R2:W-:Y:S02]  /*5d370*/  STL.64 [R1+0x4e98], R8 ;  /* 0x004e980801007387 */ /* 0x0005e40000100a00 */
[----:B--2---:R-:W-:Y:S06]  /*5d380*/  HMMA.16816.F32 R8, R24, R44, R36 ;  /* 0x0000002c1808723c */ /* 0x004fec0000001824 */
[----:B------:R-:W-:-:S15]  /*5d390*/  STL.64 [R1+0x4fb0], R44 ;  /* 0x004fb02c01007387 */ /* 0x000fde0000100a00 */
[----:B------:R-:W-:-:S02]  /*5d3a0*/  NOP ;  /* 0x0000000000007918 */ /* 0x000fc40000000000 */
[----:B------:R0:W-:Y:S04]  /*5d3b0*/  STL.64 [R1+0x5b0], R8 ;  /* 0x0005b00801007387 */ /* 0x0001e80000100a00 */
[----:B------:R1:W-:Y:S04]  /*5d3c0*/  STL.64 [R1+0x5b8], R10 ;  /* 0x0005b80a01007387 */ /* 0x0003e80000100a00 */
[----:B------:R-:W-:Y:S04]  /*5d3d0*/  STL.64 [R1+0x4fb8], R56 ;  /* 0x004fb83801007387 */ /* 0x000fe80000100a00 */
        /* <DEDUP_REMOVED lines=8> */
[----:B-1----:R-:W4:Y:S04]  /*5d460*/  LDL.LU R10, [R1+0x598] ;  /* 0x00059800010a7983 */ /* 0x002f280000300800 */
[----:B------:R-:W4:Y:S01]  /*5d470*/  LDL.LU R11, [R1+0x59c] ;  /* 0x00059c00010b7983 */ /* 0x000f220000300800 */
[----:B--2---:R-:W-:-:S03]  /*5d480*/  IMAD.MOV.U32 R12, RZ, RZ, R4 ;  /* 0x000000ffff0c7224 */ /* 0x004fc600078e0004 */
[----:B----4-:R-:W-:Y:S04]  /*5d490*/  STL.64 [R1+0x4fd8], R10 ;  /* 0x004fd80a01007387 */ /* 0x010fe80000100a00 */
[----:B---3--:R0:W-:Y:S04]  /*5d4a0*/  STL.64 [R1+0x4fd0], R8 ;  /* 0x004fd00801007387 */ /* 0x0081e80000100a00 */
[----:B0-----:R-:W2:Y:S04]  /*5d4b0*/  LDL.LU R8, [R1+0x5a0] ;  /* 0x0005a00001087983 */ /* 0x001ea80000300800 */
[----:B------:R-:W2:Y:S04]  /*5d4c0*/  LDL.LU R9, [R1+0x5a4] ;  /* 0x0005a40001097983 */ /* 0x000ea80000300800 */
[----:B------:R-:W2:Y:S04]  /*5d4d0*/  LDL.LU R10, [R1+0x5a8] ;  /* 0x0005a800010a7983 */ /* 0x000ea80000300800 */
[----:B------:R-:W2:Y:S04]  /*5d4e0*/  LDL.LU R11, [R1+0x5ac] ;  /* 0x0005ac00010b7983 */ /* 0x000ea80000300800 */
[----:B------:R-:W3:Y:S04]  /*5d4f0*/  LDL.64 R56, [R1+0x100] ;  /* 0x0001000001387983 */ /* 0x000ee80000100a00 */
[----:B------:R-:W4:Y:S04]  /*5d500*/  LDL.LU R44, [R1+0x580] ;  /* 0x00058000012c7983 */ /* 0x000f280000300800 */
[----:B------:R-:W4:Y:S04]  /*5d510*/  LDL.LU R45, [R1+0x584] ;  /* 0x00058400012d7983 */ /* 0x000f280000300800 */
[----:B------:R-:W4:Y:S01]  /*5d520*/  LDL.LU R46, [R1+0x588] ;  /* 0x00058800012e7983 */ /* 0x000f220000300800 */
[----:B------:R-:W-:-:S03]  /*5d530*/  IMAD.MOV.U32 R13, RZ, RZ, R2 ;  /* 0x000000ffff0d7224 */ /* 0x000fc600078e0002 */
[----:B------:R-:W4:Y:S04]  /*5d540*/  LDL.LU R47, [R1+0x58c] ;  /* 0x00058c00012f7983 */ /* 0x000f280000300800 */
[----:B------:R-:W4:Y:S04]  /*5d550*/  LDL.64 R48, [R1+0xf0] ;  /* 0x0000f00001307983 */ /* 0x000f280000100a00 */
[----:B------:R-:W3:Y:S04]  /*5d560*/  LDL.64 R36, [R1+0xe0] ;  /* 0x0000e00001247983 */ /* 0x000ee80000100a00 */
        /* <DEDUP_REMOVED lines=25> */
[----:B--2---:R-:W-:Y:S03]  /*5d700*/  HMMA.16816.F32 R12, R24, R12, R8 ;  /* 0x0000000c180c723c */ /* 0x004fe60000001808 */
[----:B------:R-:W2:Y:S04]  /*5d710*/  LDL.LU.64 R10, [R1+0x4fd8] ;  /* 0x004fd800010a7983 */ /* 0x000ea80000300a00 */
[----:B------:R-:W2:-:S15]  /*5d720*/  LDL.LU.64 R8, [R1+0x4fd0] ;  /* 0x004fd00001087983 */ /* 0x000e9e0000300a00 */
[----:B------:R-:W-:-:S01]  /*5d730*/  NOP ;  /* 0x0000000000007918 */ /* 0x000fc20000000000 */
[----:B------:R-:W-:Y:S04]  /*5d740*/  STL.64 [R1+0x5a0], R12 ;  /* 0x0005a00c01007387 */ /* 0x000fe80000100a00 */
[----:B------:R0:W-:Y:S04]  /*5d750*/  STL.64 [R1+0x5a8], R14 ;  /* 0x0005a80e01007387 */ /* 0x0001e80000100a00 */
[----:B0-----:R-:W2:Y:S04]  /*5d760*/  LDL.LU.64 R14, [R1+0x4fc8] ;  /* 0x004fc800010e7983 */ /* 0x001ea80000300a00 */
[----:B------:R-:W2:Y:S01]  /*5d770*/  LDL.LU.64 R12, [R1+0x4fc0] ;  /* 0x004fc000010c7983 */ /* 0x000ea20000300a00 */
[----:B----4-:R-:W-:Y:S01]  /*5d780*/  HMMA.16816.F32 R44, R24, R48, R44 ;  /* 0x00000030182c723c */ /* 0x010fe2000000182c */
[----:B---3--:R-:W-:-:S05]  /*5d790*/  IMAD.MOV.U32 R2, RZ, RZ, R57 ;  /* 0x000000ffff027224 */ /* 0x008fca00078e0039 */
[----:B--2---:R-:W-:-:S15]  /*5d7a0*/  HMMA.16816.F32 R8, R24, R56, R8 ;  /* 0x000000381808723c */ /* 0x004fde0000001808 */
[----:B------:R-:W-:-:S08]  /*5d7b0*/  NOP ;  /* 0x0000000000007918 */ /* 0x000fd00000000000 */
[----:B------:R0:W-:Y:S01]  /*5d7c0*/  STL.64 [R1+0x590], R8 ;  /* 0x0005900801007387 */ /* 0x0001e20000100a00 */
[----:B------:R-:W-:Y:S03]  /*5d7d0*/  HMMA.16816.F32 R12, R24, R36, R12 ;  /* 0x00000024180c723c */ /* 0x000fe6000000180c */
[----:B------:R1:W-:Y:S01]  /*5d7e0*/  STL.64 [R1+0x598], R10 ;  /* 0x0005980a01007387 */ /* 0x0003e20000100a00 */
[----:B0-----:R-:W-:-:S03]  /*5d7f0*/  IMAD.MOV.U32 R8, RZ, RZ, R56 ;  /* 0x000000ffff087224 */ /* 0x001fc600078e0038 */
[----:B------:R-:W2:Y:S01]  /*5d800*/  LDL.LU.64 R56, [R1+0x4fb8] ;  /* 0x004fb80001387983 */ /* 0x000ea20000300a00 */
[----:B------:R-:W-:-:S03]  /*5d810*/  IMAD.MOV.U32 R9, RZ, RZ, R49 ;  /* 0x000000ffff097224 */ /* 0x000fc600078e0031 */
[----:B------:R0:W-:Y:S04]  /*5d820*/  STL.64 [R1+0x580], R44 ;  /* 0x0005802c01007387 */ /* 0x0001e80000100a00 */
[----:B------:R-:W-:Y:S01]  /*5d830*/  STL.64 [R1+0x588], R46 ;  /* 0x0005882e01007387 */ /* 0x000fe20000100a00 */
[----:B-1----:R-:W-:-:S03]  /*5d840*/  IMAD.MOV.U32 R10, RZ, RZ, R48 ;  /* 0x000000ffff0a7224 */ /* 0x002fc600078e0030 */
[----:B0-----:R-:W3:Y:S04]  /*5d850*/  LDL.LU.64 R44, [R1+0x4fb0] ;  /* 0x004fb000012c7983 */ /* 0x001ee80000300a00 */
[----:B------:R-:W4:Y:S04]  /*5d860*/  LDL.LU.64 R50, [R1+0x4fa8] ;  /* 0x004fa80001327983 */ /* 0x000f280000300a00 */
[----:B------:R-:W4:Y:S01]  /*5d870*/  LDL.LU.64 R48, [R1+0x4fa0] ;  /* 0x004fa00001307983 */ /* 0x000f220000300a00 */
[----:B------:R-:W-:-:S03]  /*5d880*/  IMAD.MOV.U32 R11, RZ, RZ, R37 ;  /* 0x000000ffff0b7224 */ /* 0x000fc600078e0025 */
[----:B------:R-:W-:Y:S04]  /*5d890*/  STL.64 [R1+0x570], R12 ;  /* 0x0005700c01007387 */ /* 0x000fe80000100a00 */
[----:B------:R0:W-:Y:S04]  /*5d8a0*/  STL.64 [R1+0x578], R14 ;  /* 0x0005780e01007387 */ /* 0x0001e80000100a00 */
[----:B0-----:R-:W2:Y:S01]  /*5d8b0*/  LDL.LU R14, [R1+0x4f98] ;  /* 0x004f9800010e7983 */ /* 0x001ea20000300800 */
[----:B------:R-:W-:-:S03]  /*5d8c0*/  IMAD.MOV.U32 R15, RZ, RZ, R36 ;  /* 0x000000ffff0f7224 */ /* 0x000fc600078e0024 */
[----:B------:R-:W3:Y:S04]  /*5d8d0*/  LDL.LU.64 R12, [R1+0x4f90] ;  /* 0x004f9000010c7983 */ /* 0x000ee80000300a00 */
[----:B------:R-:W4:Y:S02]  /*5d8e0*/  LDL.LU.64 R36, [R1+0x4f88] ;  /* 0x004f880001247983 */ /* 0x000f240000300a00 */
[----:B----4-:R-:W-:-:S15]  /*5d8f0*/  HMMA.16816.F32 R32, R24, R36, R32 ;  /* 0x000000241820723c */ /* 0x010fde0000001820 */
[----:B------:R-:W-:-:S08]  /*5d900*/  NOP ;  /* 0x0000000000007918 */ /* 0x000fd00000000000 */
[----:B------:R0:W-:Y:S04]  /*5d910*/  STL.64 [R1+0x560], R32 ;  /* 0x0005602001007387 */ /* 0x0001e80000100a00 */
[----:B------:R-:W-:Y:S04]  /*5d920*/  STL.64 [R1+0x568], R34 ;  /* 0x0005682201007387 */ /* 0x000fe80000100a00 */
[----:B0-----:R-:W4:Y:S01]  /*5d930*/  LDL.LU.64 R32, [R1+0x4f80] ;  /* 0x004f800001207983 */ /* 0x001f220000300a00 */
[C---:B------:R-:W-:Y:S03]  /*5d940*/  HMMA.16816.F32 R20, R24.reuse, R28, R20 ;  /* 0x0000001c1814723c */ /* 0x040fe60000001814 */
        /* <DEDUP_REMOVED lines=10> */
[----:B------:R-:W4:Y:S04]  /*5d9f0*/  LDL.LU.64 R40, [R1+0x4f70] ;  /* 0x004f700001287983 */ /* 0x000f280000300a00 */
[----:B------:R2:W-:Y:S04]  /*5da00*/  STL.64 [R1+0x4ed0], R32 ;  /* 0x004ed02001007387 */ /* 0x0005e80000100a00 */
[----:B------:R0:W-:Y:S04]  /*5da10*/  STL.64 [R1+0x540], R20 ;  /* 0x0005401401007387 */ /* 0x0001e80000100a00 */
[----:B------:R-:W-:Y:S01]  /*5da20*/  STL.64 [R1+0x548], R22 ;  /* 0x0005481601007387 */ /* 0x000fe20000100a00 */
[----:B--2---:R-:W-:-:S02]  /*5da30*/  IMAD.MOV.U32 R32, RZ, RZ, R14 ;  /* 0x000000ffff207224 */ /* 0x004fc400078e000e */
[----:B------:R-:W-:Y:S01]  /*5da40*/  IMAD.MOV.U32 R33, RZ, RZ, R3 ;  /* 0x000000ffff217224 */ /* 0x000fe200078e0003 */
[----:B0-----:R-:W2:Y:S01]  /*5da50*/  LDL.LU.64 R20, [R1+0x4f68] ;  /* 0x004f680001147983 */ /* 0x001ea20000300a00 */
[----:B------:R-:W-:Y:S02]  /*5da60*/  IMAD.MOV.U32 R14, RZ, RZ, R28 ;  /* 0x000000ffff0e7224 */ /* 0x000fe400078e001c */
[----:B------:R-:W-:Y:S02]  /*5da70*/  IMAD.MOV.U32 R3, RZ, RZ, R29 ;  /* 0x000000ffff037224 */ /* 0x000fe400078e001d */
[----:B------:R-:W3:Y:S02]  /*5da80*/  LDL.LU.64 R28, [R1+0x4f60] ;  /* 0x004f6000011c7983 */ /* 0x000ee40000300a00 */
[----:B---3--:R-:W-:-:S15]  /*5da90*/  HMMA.16816.F32 R52, R24, R28, R52 ;  /* 0x0000001c1834723c */ /* 0x008fde0000001834 */
[----:B------:R-:W-:-:S08]  /*5daa0*/  NOP ;  /* 0x0000000000007918 */ /* 0x000fd00000000000 */
[----:B------:R-:W-:Y:S04]  /*5dab0*/  STL.64 [R1+0x530], R52 ;  /* 0x0005303401007387 */ /* 0x000fe80000100a00 */
[----:B------:R0:W-:Y:S04]  /*5dac0*/  STL.64 [R1+0x538], R54 ;  /* 0x0005383601007387 */ /* 0x0001e80000100a00 */
[----:B0-----:R-:W3:Y:S04]  /*5dad0*/  LDL.LU.64 R54, [R1+0x4f58] ;  /* 0x004f580001367983 */ /* 0x001ee80000300a00 */
[----:B------:R-:W4:Y:S01]  /*5dae0*/  LDL.LU.64 R52, [R1+0x4f50] ;  /* 0x004f500001347983 */ /* 0x000f220000300a00 */
[C---:B------:R-:W-:Y:S03]  /*5daf0*/  HMMA.16816.F32 R56, R24.reuse, R56, R16 ;  /* 0x000000381838723c */ /* 0x040fe60000001810 */
[----:B------:R0:W-:Y:S04]  /*5db00*/  STL.64 [R1+0x4ec0], R28 ;  /* 0x004ec01c01007387 */ /* 0x0001e80000100a00 */
[----:B0-----:R-:W2:Y:S04]  /*5db10*/  LDL.LU R28, [R1+0x970] ;  /* 0x00097000011c7983 */ /* 0x001ea80000300800 */
[----:B------:R-:W2:Y:S04]  /*5db20*/  LDL.LU R29, [R1+0x974] ;  /* 0x00097400011d7983 */ /* 0x000ea80000300800 */
[----:B------:R-:W2:Y:S04]  /*5db30*/  LDL.LU R30, [R1+0x978] ;  /* 0x00097800011e7983 */ /* 0x000ea80000300800 */
[----:B------:R-:W2:Y:S04]  /*5db40*/  LDL.LU R31, [R1+0x97c] ;  /* 0x00097c00011f7983 */ /* 0x000ea80000300800 */
[----:B------:R-:W3:Y:S04]  /*5db50*/  LDL.LU.64 R16, [R1+0x4f48] ;  /* 0x004f480001107983 */ /* 0x000ee80000300a00 */
[----:B------:R-:W-:Y:S04]  /*5db60*/  STL.64 [R1+0x520], R56 ;  /* 0x0005203801007387 */ /* 0x000fe80000100a00 */
        /* <DEDUP_REMOVED lines=8> */
[----:B------:R-:W4:Y:S01]  /*5dbf0*/  LDL.LU.64 R4, [R1+0x4f28] ;  /* 0x004f280001047983 */ /* 0x000f220000300a00 */
[C---:B--2---:R-:W-:Y:S06]  /*5dc00*/  HMMA.16816.F32 R32, R24.reuse, R32, R28 ;  /* 0x000000201820723c */ /* 0x044fec000000181c */
[C---:B---3--:R-:W-:Y:S01]  /*5dc10*/  HMMA.16816.F32 R28, R24.reuse, R56, R36 ;  /* 0x00000038181c723c */ /* 0x048fe20000001824 */
[----:B------:R-:W-:Y:S04]  /*5dc20*/  STL.64 [R1+0x4ee0], R54 ;  /* 0x004ee03601007387 */ /* 0x000fe80000100a00 */
[----:B------:R-:W-:Y:S01]  /*5dc30*/  STL.64 [R1+0x4ed8], R52 ;  /* 0x004ed83401007387 */ /* 0x000fe20000100a00 */
[----:B------:R-:W-:Y:S03]  /*5dc40*/  HMMA.16816.F32 R24, R24, R16, R48 ;  /* 0x000000101818723c */ /* 0x000fe60000001830 */
[----:B------:R-:W-:Y:S08]  /*5dc50*/  STL.64 [R1+0x4eb0], R58 ;  /* 0x004eb03a01007387 */ /* 0x000ff00000100a00 */
[----:B------:R0:W-:Y:S04]  /*5dc60*/  STL.64 [R1+0x780], R32 ;  /* 0x0007802001007387 */ /* 0x0001e80000100a00 */
[----:B------:R-:W-:Y:S04]  /*5dc70*/  STL.64 [R1+0x788], R34 ;  /* 0x0007882201007387 */ /* 0x000fe80000100a00 */
[----:B------:R-:W-:Y:S04]  /*5dc80*/  STL.64 [R1+0x4ea8], R56 ;  /* 0x004ea83801007387 */ /* 0x000fe80000100a00 */
[----:B------:R-:W-:Y:S04]  /*5dc90*/  STL.64 [R1+0x770], R28 ;  /* 0x0007701c01007387 */ /* 0x000fe80000100a00 */
[----:B------:R-:W-:Y:S04]  /*5dca0*/  STL.64 [R1+0x778], R30 ;  /* 0x0007781e01007387 */ /* 0x000fe80000100a00 */
[----:B------:R4:W-:Y:S04]  /*5dcb0*/  STL.64 [R1+0x4eb8], R16 ;  /* 0x004eb81001007387 */ /* 0x0009e80000100a00 */
[----:B------:R-:W-:Y:S04]  /*5dcc0*/  STL.64 [R1+0x500], R24 ;  /* 0x0005001801007387 */ /* 0x000fe80000100a00 */
[----:B------:R-:W-:Y:S04]  /*5dcd0*/  STL.64 [R1+0x508], R26 ;  /* 0x0005081a01007387 */ /* 0x000fe80000100a00 */
[----:B------:R-:W-:Y:S04]  /*5dce0*/  STL [R1+0x4ef0], R14 ;  /* 0x004ef00e01007387 */ /* 0x000fe80000100800 */
[----:B------:R-:W-:Y:S01]  /*5dcf0*/  STL.64 [R1+0x4ee8], R12 ;  /* 0x004ee80c01007387 */ /* 0x000fe20000100a00 */
[----:B0-----:R-:W-:-:S02]  /*5dd00*/  IMAD.MOV.U32 R32, RZ, RZ, R10 ;  /* 0x000000ffff207224 */ /* 0x001fc400078e000a */
[----:B------:R-:W-:Y:S01]  /*5dd10*/  IMAD.MOV.U32 R33, RZ, RZ, R9 ;  /* 0x000000ffff217224 */ /* 0x000fe200078e0009 */
[----:B------:R-:W0:Y:S01]  /*5dd20*/  LDSM.16.MT88.4 R24, [R0+UR4+0x2080] ;  /* 0x002080040018783b */ /* 0x000e220008004200 */
[----:B----4-:R-:W-:-:S15]  /*5dd30*/  HMMA.16816.F32 R16, R4, R12, R40 ;  /* 0x0000000c0410723c */ /* 0x010fde0000001828 */
[----:B------:R-:W-:-:S08]  /*5dd40*/  NOP ;  /* 0x0000000000007918 */ /* 0x000fd00000000000 */
[----:B------:R1:W-:Y:S04]  /*5dd50*/  STL.64 [R1+0x3a0], R16 ;  /* 0x0003a01001007387 */ /* 0x0003e80000100a00 */
[----:B------:R-:W-:Y:S04]  /*5dd60*/  STL.64 [R1+0x3a8], R18 ;  /* 0x0003a81201007387 */ /* 0x000fe80000100a00 */
[----:B------:R-:W2:Y:S04]  /*5dd70*/  LDL.LU R56, [R1+0x330] ;  /* 0x0003300001387983 */ /* 0x000ea80000300800 */
[----:B------:R-:W2:Y:S04]  /*5dd80*/  LDL.LU R57, [R1+0x334] ;  /* 0x0003340001397983 */ /* 0x000ea80000300800 */
[----:B------:R-:W3:Y:S04]  /*5dd90*/  LDL.LU R58, [R1+0x338] ;  /* 0x00033800013a7983 */ /* 0x000ee80000300800 */
[----:B------:R-:W3:Y:S01]  /*5dda0*/  LDL.LU R59, [R1+0x33c] ;  /* 0x00033c00013b7983 */ /* 0x000ee20000300800 */
[----:B-1----:R-:W-:-:S02]  /*5ddb0*/  IMAD.MOV.U32 R16, RZ, RZ, R15 ;  /* 0x000000ffff107224 */ /* 0x002fc400078e000f */
[----:B------:R-:W-:Y:S01]  /*5ddc0*/  IMAD.MOV.U32 R17, RZ, RZ, R11 ;  /* 0x000000ffff117224 */ /* 0x000fe200078e000b */
[----:B---3--:R-:W-:Y:S04]  /*5ddd0*/  STL.64 [R1+0x4f00], R58 ;  /* 0x004f003a01007387 */ /* 0x008fe80000100a00 */
[----:B--2---:R-:W-:Y:S04]  /*5dde0*/  STL.64 [R1+0x4ef8], R56 ;  /* 0x004ef83801007387 */ /* 0x004fe80000100a00 */
[----:B------:R-:W-:Y:S04]  /*5ddf0*/  STL.64 [R1+0x4f08], R16 ;  /* 0x004f081001007387 */ /* 0x000fe80000100a00 */
[----:B------:R-:W2:Y:S04]  /*5de00*/  LDL.LU R40, [R1+0x380] ;  /* 0x0003800001287983 */ /* 0x000ea80000300800 */
[----:B------:R-:W2:Y:S04]  /*5de10*/  LDL.LU R41, [R1+0x384] ;  /* 0x0003840001297983 */ /* 0x000ea80000300800 */
[----:B------:R-:W2:Y:S04]  /*5de20*/  LDL.LU R42, [R1+0x388] ;  /* 0x00038800012a7983 */ /* 0x000ea80000300800 */
[----:B------:R-:W2:Y:S04]  /*5de30*/  LDL.LU R43, [R1+0x38c] ;  /* 0x00038c00012b7983 */ /* 0x000ea80000300800 */
[----:B------:R1:W-:Y:S04]  /*5de40*/  STL.64 [R1+0x4f10], R32 ;  /* 0x004f102001007387 */ /* 0x0003e80000100a00 */
[----:B------:R-:W3:Y:S04]  /*5de50*/  LDL.LU R52, [R1+0x350] ;  /* 0x0003500001347983 */ /* 0x000ee80000300800 */
[----:B------:R-:W3:Y:S04]  /*5de60*/  LDL.LU R53, [R1+0x354] ;  /* 0x0003540001357983 */ /* 0x000ee80000300800 */
[----:B------:R-:W4:Y:S04]  /*5de70*/  LDL.LU R54, [R1+0x358] ;  /* 0x0003580001367983 */ /* 0x000f280000300800 */
[----:B------:R-:W4:Y:S04]  /*5de80*/  LDL.LU R55, [R1+0x35c] ;  /* 0x00035c0001377983 */ /* 0x000f280000300800 */
[----:B----4-:R-:W-:Y:S04]  /*5de90*/  STL.64 [R1+0x4f20], R54 ;  /* 0x004f203601007387 */ /* 0x010fe80000100a00 */
[----:B---3--:R3:W-:Y:S04]  /*5dea0*/  STL.64 [R1+0x4f18], R52 ;  /* 0x004f183401007387 */ /* 0x0087e80000100a00 */
[----:B-1----:R-:W4:Y:S04]  /*5deb0*/  LDL.LU R32, [R1+0x370] ;  /* 0x0003700001207983 */ /* 0x002f280000300800 */
[----:B------:R-:W4:Y:S04]  /*5dec0*/  LDL.LU R33, [R1+0x374] ;  /* 0x0003740001217983 */ /* 0x000f280000300800 */
[----:B------:R-:W4:Y:S04]  /*5ded0*/  LDL.LU R34, [R1+0x378] ;  /* 0x0003780001227983 */ /* 0x000f280000300800 */
[----:B------:R-:W4:Y:S04]  /*5dee0*/  LDL.LU R35, [R1+0x37c] ;  /* 0x00037c0001237983 */ /* 0x000f280000300800 */
[----:B---3--:R-:W3:Y:S04]  /*5def0*/  LDL.LU R52, [R1+0x8f0] ;  /* 0x0008f00001347983 */ /* 0x008ee80000300800 */
[----:B------:R-:W3:Y:S04]  /*5df00*/  LDL.LU R53, [R1+0x8f4] ;  /* 0x0008f40001357983 */ /* 0x000ee80000300800 */
[----:B------:R-:W3:Y:S04]  /*5df10*/  LDL.LU R54, [R1+0x8f8] ;  /* 0x0008f80001367983 */ /* 0x000ee80000300800 */
[----:B------:R-:W3:Y:S04]  /*5df20*/  LDL.LU R55, [R1+0x8fc] ;  /* 0x0008fc0001377983 */ /* 0x000ee80000300800 */
[----:B------:R-:W4:Y:S01]  /*5df30*/  LDL.LU.64 R16, [R1+0x110] ;  /* 0x0001100001107983 */ /* 0x000f220000300a00 */
[----:B--2---:R-:W-:Y:S03]  /*5df40*/  HMMA.16816.F32 R28, R4, R20, R40 ;  /* 0x00000014041c723c */ /* 0x004fe60000001828 */
[----:B------:R-:W2:Y:S04]  /*5df50*/  LDL.LU R56, [R1+0x360] ;  /* 0x0003600001387983 */ /* 0x000ea80000300800 */
[----:B------:R-:W2:Y:S04]  /*5df60*/  LDL.LU R57, [R1+0x364] ;  /* 0x0003640001397983 */ /* 0x000ea80000300800 */
[----:B------:R-:W2:Y:S04]  /*5df70*/  LDL.LU R58, [R1+0x368] ;  /* 0x00036800013a7983 */ /* 0x000ea80000300800 */
[----:B------:R-:W2:Y:S01]  /*5df80*/  LDL.LU R59, [R1+0x36c] ;  /* 0x00036c00013b7983 */ /* 0x000ea20000300800 */
[----:B------:R-:W-:-:S03]  /*5df90*/  IMAD.MOV.U32 R12, RZ, RZ, R8 ;  /* 0x000000ffff0c7224 */ /* 0x000fc600078e0008 */
        /* <DEDUP_REMOVED lines=9> */
[----:B------:R1:W-:Y:S04]  /*5e030*/  STL.64 [R1+0x390], R28 ;  /* 0x0003901c01007387 */ /* 0x0003e80000100a00 */
[----:B------:R0:W-:Y:S04]  /*5e040*/  STL.64 [R1+0x398], R30 ;  /* 0x0003981e01007387 */ /* 0x0001e80000100a00 */
[----:B------:R-:W2:Y:S04]  /*5e050*/  LDL.LU R49, [R1+0x304] ;  /* 0x0003040001317983 */ /* 0x000ea80000300800 */
[----:B------:R-:W2:Y:S04]  /*5e060*/  LDL.LU R50, [R1+0x308] ;  /* 0x0003080001327983 */ /* 0x000ea80000300800 */
[----:B------:R-:W2:Y:S04]  /*5e070*/  LDL.LU R51, [R1+0x30c] ;  /* 0x00030c0001337983 */ /* 0x000ea80000300800 */
[----:B-1----:R-:W2:Y:S04]  /*5e080*/  LDL.LU R28, [R1+0x310] ;  /* 0x00031000011c7983 */ /* 0x002ea80000300800 */
[----:B------:R-:W2:Y:S04]  /*5e090*/  LDL.LU R29, [R1+0x314] ;  /* 0x00031400011d7983 */ /* 0x000ea80000300800 */
[----:B0-----:R-:W2:Y:S04]  /*5e0a0*/  LDL.LU R30, [R1+0x318] ;  /* 0x00031800011e7983 */ /* 0x001ea80000300800 */
[----:B------:R-:W2:Y:S04]  /*5e0b0*/  LDL.LU R31, [R1+0x31c] ;  /* 0x00031c00011f7983 */ /* 0x000ea80000300800 */
[----:B------:R-:W2:Y:S04]  /*5e0c0*/  LDL.LU R40, [R1+0x2e0] ;  /* 0x0002e00001287983 */ /* 0x000ea80000300800 */
[----:B------:R-:W2:Y:S04]  /*5e0d0*/  LDL.LU R41, [R1+0x2e4] ;  /* 0x0002e40001297983 */ /* 0x000ea80000300800 */
[----:B------:R-:W2:Y:S04]  /*5e0e0*/  LDL.LU R42, [R1+0x2e8] ;  /* 0x0002e800012a7983 */ /* 0x000ea80000300800 */
[----:B------:R-:W2:Y:S04]  /*5e0f0*/  LDL.LU R43, [R1+0x2ec] ;  /* 0x0002ec00012b7983 */ /* 0x000ea80000300800 */
[----:B------:R-:W-:Y:S04]  /*5e100*/  STL.64 [R1+0x4e00], R26 ;  /* 0x004e001a01007387 */ /* 0x000fe80000100a00 */
[----:B------:R0:W-:Y:S04]  /*5e110*/  STL.64 [R1+0x4df8], R24 ;  /* 0x004df81801007387 */ /* 0x0001e80000100a00 */
[----:B0-----:R-:W2:Y:S04]  /*5e120*/  LDL.LU R24, [R1+0x2f0] ;  /* 0x0002f00001187983 */ /* 0x001ea80000300800 */
[----:B------:R-:W2:Y:S04]  /*5e130*/  LDL.LU R25, [R1+0x2f4] ;  /* 0x0002f40001197983 */ /* 0x000ea80000300800 */
[----:B------:R-:W2:Y:S04]  /*5e140*/  LDL.LU R26, [R1+0x2f8] ;  /* 0x0002f800011a7983 */ /* 0x000ea80000300800 */
[----:B------:R-:W2:Y:S01]  /*5e150*/  LDL.LU R27, [R1+0x2fc] ;  /* 0x0002fc00011b7983 */ /* 0x000ea20000300800 */
[----:B------:R-:W-:Y:S01]  /*5e160*/  IMAD.MOV.U32 R13, RZ, RZ, R2 ;  /* 0x000000ffff0d7224 */ /* 0x000fe200078e0002 */
[C---:B---3--:R-:W-:Y:S06]  /*5e170*/  HMMA.16816.F32 R52, R4.reuse, R44, R52 ;  /* 0x0000002c0434723c */ /* 0x048fec0000001834 */
[----:B----4-:R-:W-:-:S15]  /*5e180*/  HMMA.16816.F32 R32, R4, R16, R32 ;  /* 0x000000100420723c */ /* 0x010fde0000001820 */
[----:B------:R-:W-:-:S02]  /*5e190*/  NOP ;  /* 0x0000000000007918 */ /* 0x000fc40000000000 */
[----:B------:R-:W-:Y:S04]  /*5e1a0*/  STL.64 [R1+0x380], R52 ;  /* 0x0003803401007387 */ /* 0x000fe80000100a00 */
[----:B------:R0:W-:Y:S04]  /*5e1b0*/  STL.64 [R1+0x388], R54 ;  /* 0x0003883601007387 */ /* 0x0001e80000100a00 */
[----:B0-----:R-:W3:Y:S04]  /*5e1c0*/  LDL.LU.64 R54, [R1+0x4f20] ;  /* 0x004f200001367983 */ /* 0x001ee80000300a00 */
[----:B------:R-:W3:Y:S04]  /*5e1d0*/  LDL.LU.64 R52, [R1+0x4f18] ;  /* 0x004f180001347983 */ /* 0x000ee80000300a00 */
[----:B------:R0:W-:Y:S04]  /*5e1e0*/  STL.64 [R1+0x370], R32 ;  /* 0x0003702001007387 */ /* 0x0001e80000100a00 */
[----:B------:R-:W-:Y:S04]  /*5e1f0*/  STL.64 [R1+0x378], R34 ;  /* 0x0003782201007387 */ /* 0x000fe80000100a00 */
[----:B0-----:R-:W3:Y:S01]  /*5e200*/  LDL.LU.64 R32, [R1+0x4f10] ;  /* 0x004f100001207983 */ /* 0x001ee20000300a00 */
[----:B------:R-:W-:-:S02]  /*5e210*/  IMAD.MOV.U32 R2, RZ, RZ, R16 ;  /* 0x000000ffff027224 */ /* 0x000fc400078e0010 */
[----:B------:R-:W-:Y:S02]  /*5e220*/  IMAD.MOV.U32 R0, RZ, RZ, R17 ;  /* 0x000000ffff007224 */ /* 0x000fe400078e0011 */
[----:B------:R-:W4:Y:S01]  /*5e230*/  LDL.LU.64 R16, [R1+0x4f08] ;  /* 0x004f080001107983 */ /* 0x000f220000300a00 */
[----:B--2---:R-:W-:Y:S03]  /*5e240*/  HMMA.16816.F32 R12, R4, R12, R56 ;  /* 0x0000000c040c723c */ /* 0x004fe60000001838 */
[----:B------:R-:W2:Y:S04]  /*5e250*/  LDL.LU.64 R58, [R1+0x4f00] ;  /* 0x004f0000013a7983 */ /* 0x000ea80000300a00 */
[----:B------:R-:W2:-:S15]  /*5e260*/  LDL.LU.64 R56, [R1+0x4ef8] ;  /* 0x004ef80001387983 */ /* 0x000e9e0000300a00 */
[----:B------:R-:W-:-:S01]  /*5e270*/  NOP ;  /* 0x0000000000007918 */ /* 0x000fc20000000000 */
[----:B------:R-:W-:Y:S04]  /*5e280*/  STL.64 [R1+0x360], R12 ;  /* 0x0003600c01007387 */ /* 0x000fe80000100a00 */
[----:B------:R0:W-:Y:S04]  /*5e290*/  STL.64 [R1+0x368], R14 ;  /* 0x0003680e01007387 */ /* 0x0001e80000100a00 */
[----:B0-----:R-:W2:Y:S04]  /*5e2a0*/  LDL.LU R14, [R1+0x4ef0] ;  /* 0x004ef000010e7983 */ /* 0x001ea80000300800 */
[----:B------:R-:W2:Y:S01]  /*5e2b0*/  LDL.LU.64 R12, [R1+0x4ee8] ;  /* 0x004ee800010c7983 */ /* 0x000ea20000300a00 */
[C---:B---3--:R-:W-:Y:S03]  /*5e2c0*/  HMMA.16816.F32 R32, R4.reuse, R32, R52 ;  /* 0x000000200420723c */ /* 0x048fe60000001834 */
[----:B------:R-:W3:Y:S04]  /*5e2d0*/  LDL.LU.64 R54, [R1+0x4ee0] ;  /* 0x004ee00001367983 */ /* 0x000ee80000300a00 */
[----:B------:R-:W3:Y:S01]  /*5e2e0*/  LDL.LU.64 R52, [R1+0x4ed8] ;  /* 0x004ed80001347983 */ /* 0x000ee20000300a00 */
[----:B----4-:R-:W-:-:S15]  /*5e2f0*/  HMMA.16816.F32 R16, R4, R16, R36 ;  /* 0x000000100410723c */ /* 0x010fde0000001824 */
[----:B------:R0:W-:Y:S04]  /*5e300*/  STL.64 [R1+0x350], R32 ;  /* 0x0003502001007387 */ /* 0x0001e80000100a00 */
[----:B------:R-:W-:Y:S04]  /*5e310*/  STL.64 [R1+0x358], R34 ;  /* 0x0003582201007387 */ /* 0x000fe80000100a00 */
[----:B0-----:R-:W4:Y:S04]  /*5e320*/  LDL.LU.64 R32, [R1+0x4ed0] ;  /* 0x004ed00001207983 */ /* 0x001f280000300a00 */
[----:B------:R-:W2:Y:S04]  /*5e330*/  LDL.LU.64 R36, [R1+0x4ec8] ;  /* 0x004ec80001247983 */ /* 0x000ea80000300a00 */
[----:B------:R-:W-:Y:S04]  /*5e340*/  STL.64 [R1+0x340], R16 ;  /* 0x0003401001007387 */ /* 0x000fe80000100a00 */
[----:B------:R2:W-:Y:S01]  /*5e350*/  STL.64 [R1+0x348], R18 ;  /* 0x0003481201007387 */ /* 0x0005e20000100a00 */
[C---:B----4-:R-:W-:Y:S06]  /*5e360*/  HMMA.16816.F32 R8, R4.reuse, R32, R8 ;  /* 0x000000200408723c */ /* 0x050fec0000001808 */
[----:B--2---:R-:W-:Y:S06]  /*5e370*/  HMMA.16816.F32 R16, R4, R36, R56 ;  /* 0x000000240410723c */ /* 0x004fec0000001838 */
[----:B------:R0:W-:Y:S04]  /*5e380*/  STL.64 [R1+0x4e80], R36 ;  /* 0x004e802401007387 */ /* 0x0001e80000100a00 */
[----:B0-----:R-:W2:-:S13]  /*5e390*/  LDL.64 R36, [R1+0x40] ;  /* 0x0000400001247983 */ /* 0x001e9a0000100a00 */
[----:B------:R0:W-:Y:S04]  /*5e3a0*/  STL.64 [R1+0x330], R16 ;  /* 0x0003301001007387 */ /* 0x0001e80000100a00 */
[----:B------:R1:W-:Y:S04]  /*5e3b0*/  STL.64 [R1+0x338], R18 ;  /* 0x0003381201007387 */ /* 0x0003e80000100a00 */
[----:B0-----:R-:W4:Y:S04]  /*5e3c0*/  LDL.LU R16, [R1+0x2d0] ;  /* 0x0002d00001107983 */ /* 0x001f280000300800 */
[----:B------:R0:W-:Y:S04]  /*5e3d0*/  STL.64 [R1+0x320], R8 ;  /* 0x0003200801007387 */ /* 0x0001e80000100a00 */
[----:B------:R3:W-:Y:S04]  /*5e3e0*/  STL.64 [R1+0x328], R10 ;  /* 0x0003280a01007387 */ /* 0x0007e80000100a00 */
[----:B------:R-:W4:Y:S04]  /*5e3f0*/  LDL.LU R17, [R1+0x2d4] ;  /* 0x0002d40001117983 */ /* 0x000f280000300800 */
[----:B-1----:R-:W4:Y:S04]  /*5e400*/  LDL.LU R18, [R1+0x2d8] ;  /* 0x0002d80001127983 */ /* 0x002f280000300800 */
[----:B------:R-:W4:Y:S04]  /*5e410*/  LDL.LU R19, [R1+0x2dc] ;  /* 0x0002dc0001137983 */ /* 0x000f280000300800 */
[----:B------:R-:W4:Y:S04]  /*5e420*/  LDL.64 R56, [R1+0x20] ;  /* 0x0000200001387983 */ /* 0x000f280000100a00 */
[----:B0-----:R-:W4:Y:S04]  /*5e430*/  LDL.LU R8, [R1+0x2c0] ;  /* 0x0002c00001087983 */ /* 0x001f280000300800 */
[----:B------:R-:W4:Y:S04]  /*5e440*/  LDL.LU R9, [R1+0x2c4] ;  /* 0x0002c40001097983 */ /* 0x000f280000300800 */
[----:B---3--:R-:W3:Y:S04]  /*5e450*/  LDL.LU R10, [R1+0x2c8] ;  /* 0x0002c800010a7983 */ /* 0x008ee80000300800 */
[----:B------:R-:W3:Y:S04]  /*5e460*/  LDL.LU R11, [R1+0x2cc] ;  /* 0x0002cc00010b7983 */ /* 0x000ee80000300800 */
[----:B------:R0:W-:Y:S02]  /*5e470*/  STL.64 [R1+0x4e78], R32 ;  /* 0x004e782001007387 */ /* 0x0001e40000100a00 */
[----:B0-----:R-:W-:-:S02]  /*5e480*/  IMAD.MOV.U32 R32, RZ, RZ, R14 ;  /* 0x000000ffff207224 */ /* 0x001fc400078e000e */
[----:B------:R-:W-:-:S07]  /*5e490*/  IMAD.MOV.U32 R33, RZ, RZ, R3 ;  /* 0x000000ffff217224 */ /* 0x000fce00078e0003 */
[----:B------:R-:W-:Y:S01]  /*5e4a0*/  HMMA.16816.F32 R32, R4, R32, R28 ;  /* 0x000000200420723c */ /* 0x000fe2000000181c */
[----:B------:R-:W4:-:S15]  /*5e4b0*/  LDL.LU.64 R28, [R1+0x4ec0] ;  /* 0x004ec000011c7983 */ /* 0x000f1e0000300a00 */
[----:B------:R-:W-:-:S07]  /*5e4c0*/  NOP ;  /* 0x0000000000007918 */ /* 0x000fce0000000000 */
[----:B------:R-:W-:Y:S04]  /*5e4d0*/  STL.64 [R1+0x310], R32 ;  /* 0x0003102001007387 */ /* 0x000fe80000100a00 */
[----:B------:R4:W-:Y:S01]  /*5e4e0*/  STL.64 [R1+0x318], R34 ;  /* 0x0003182201007387 */ /* 0x0009e20000100a00 */
[----:B--2---:R-:W-:Y:S01]  /*5e4f0*/  IMAD.MOV.U32 R3, RZ, RZ, R37 ;  /* 0x000000ffff037224 */ /* 0x004fe200078e0025 */
[----:B----4-:R-:W-:Y:S02]  /*5e500*/  HMMA.16816.F32 R32, R4, R28, R48 ;  /* 0x0000001c0420723c */ /* 0x010fe40000001830 */
[----:B------:R-:W2:-:S15]  /*5e510*/  LDL.LU R48, [R1+0x8b0] ;  /* 0x0008b00001307983 */ /* 0x000e9e0000300800 */
[----:B------:R-:W-:-:S06]  /*5e520*/  NOP ;  /* 0x0000000000007918 */ /* 0x000fcc0000000000 */
[----:B------:R-:W-:Y:S04]  /*5e530*/  STL.64 [R1+0x300], R32 ;  /* 0x0003002001007387 */ /* 0x000fe80000100a00 */
[----:B------:R-:W-:Y:S04]  /*5e540*/  STL.64 [R1+0x308], R34 ;  /* 0x0003082201007387 */ /* 0x000fe80000100a00 */
[----:B------:R-:W2:Y:S04]  /*5e550*/  LDL.LU R49, [R1+0x8b4] ;  /* 0x0008b40001317983 */ /* 0x000ea80000300800 */
[----:B------:R-:W2:Y:S04]  /*5e560*/  LDL.LU R50, [R1+0x8b8] ;  /* 0x0008b80001327983 */ /* 0x000ea80000300800 */
[----:B------:R-:W2:Y:S04]  /*5e570*/  LDL.LU R51, [R1+0x8bc] ;  /* 0x0008bc0001337983 */ /* 0x000ea80000300800 */
[----:B------:R0:W-:Y:S02]  /*5e580*/  STL.64 [R1+0x4e50], R28 ;  /* 0x004e501c01007387 */ /* 0x0001e40000100a00 */
[----:B0-----:R-:W-:Y:S07]  /*5e590*/  HMMA.16816.F32 R28, R4, R36, R24 ;  /* 0x00000024041c723c */ /* 0x001fee0000001818 */
[----:B------:R-:W-:-:S02]  /*5e5a0*/  IMAD.MOV.U32 R24, RZ, RZ, R36 ;  /* 0x000000ffff187224 */ /* 0x000fc400078e0024 */
[C---:B------:R-:W-:Y:S06]  /*5e5b0*/  HMMA.16816.F32 R36, R4.reuse, R52, R40 ;  /* 0x000000340424723c */ /* 0x040fec0000001828 */
[----:B------:R-:W-:Y:S08]  /*5e5c0*/  HMMA.16816.F32 R16, R4, R56, R16 ;  /* 0x000000380410723c */ /* 0x000ff00000001810 */
[----:B------:R0:W-:Y:S04]  /*5e5d0*/  STL.64 [R1+0x2f0], R28 ;  /* 0x0002f01c01007387 */ /* 0x0001e80000100a00 */
[----:B------:R-:W-:Y:S04]  /*5e5e0*/  STL.64 [R1+0x2f8], R30 ;  /* 0x0002f81e01007387 */ /* 0x000fe80000100a00 */
[----:B0-----:R-:W4:Y:S04]  /*5e5f0*/  LDL.LU.64 R28, [R1+0x100] ;  /* 0x00010000011c7983 */ /* 0x001f280000300a00 */
[----:B------:R-:W4:Y:S04]  /*5e600*/  LDL.LU R32, [R1+0x1d0] ;  /* 0x0001d00001207983 */ /* 0x000f280000300800 */
[----:B------:R0:W-:Y:S04]  /*5e610*/  STL.64 [R1+0x2e0], R36 ;  /* 0x0002e02401007387 */ /* 0x0001e80000100a00 */
[----:B------:R-:W-:Y:S04]  /*5e620*/  STL.64 [R1+0x2e8], R38 ;  /* 0x0002e82601007387 */ /* 0x000fe80000100a00 */
[----:B------:R-:W4:Y:S04]  /*5e630*/  LDL.LU R33, [R1+0x1d4] ;  /* 0x0001d40001217983 */ /* 0x000f280000300800 */
[----:B------:R-:W4:Y:S04]  /*5e640*/  LDL.LU R34, [R1+0x1d8] ;  /* 0x0001d80001227983 */ /* 0x000f280000300800 */
[----:B------:R-:W4:Y:S04]  /*5e650*/  LDL.LU R35, [R1+0x1dc] ;  /* 0x0001dc0001237983 */ /* 0x000f280000300800 */
[----:B------:R-:W4:Y:S04]  /*5e660*/  LDL.LU R40, [R1+0x220] ;  /* 0x0002200001287983 */ /* 0x000f280000300800 */
[----:B------:R-:W4:Y:S04]  /*5e670*/  LDL.LU R41, [R1+0x224] ;  /* 0x0002240001297983 */ /* 0x000f280000300800 */
[----:B------:R-:W4:Y:S04]  /*5e680*/  LDL.LU R42, [R1+0x228] ;  /* 0x00022800012a7983 */ /* 0x000f280000300800 */
[----:B------:R-:W4:Y:S04]  /*5e690*/  LDL.LU R43, [R1+0x22c] ;  /* 0x00022c00012b7983 */ /* 0x000f280000300800 */
[----:B0-----:R-:W4:Y:S04]  /*5e6a0*/  LDL.LU.64 R36, [R1+0xf0] ;  /* 0x0000f00001247983 */ /* 0x001f280000300a00 */
[----:B------:R-:W-:Y:S04]  /*5e6b0*/  STL.64 [R1+0x4e28], R54 ;  /* 0x004e283601007387 */ /* 0x000fe80000100a00 */
[----:B------:R0:W-:Y:S04]  /*5e6c0*/  STL.64 [R1+0x4e20], R52 ;  /* 0x004e203401007387 */ /* 0x0001e80000100a00 */
[----:B0-----:R-:W4:Y:S04]  /*5e6d0*/  LDL.LU R52, [R1+0x1e0] ;  /* 0x0001e00001347983 */ /* 0x001f280000300800 */
[----:B------:R-:W4:Y:S04]  /*5e6e0*/  LDL.LU R53, [R1+0x1e4] ;  /* 0x0001e40001357983 */ /* 0x000f280000300800 */
[----:B------:R-:W4:Y:S04]  /*5e6f0*/  LDL.LU R54, [R1+0x1e8] ;  /* 0x0001e80001367983 */ /* 0x000f280000300800 */
[----:B------:R-:W4:Y:S04]  /*5e700*/  LDL.LU R55, [R1+0x1ec] ;  /* 0x0001ec0001377983 */ /* 0x000f280000300800 */
[----:B------:R0:W-:Y:S04]  /*5e710*/  STL.64 [R1+0x2d0], R16 ;  /* 0x0002d01001007387 */ /* 0x0001e80000100a00 */
[----:B------:R1:W-:Y:S04]  /*5e720*/  STL.64 [R1+0x2d8], R18 ;  /* 0x0002d81201007387 */ /* 0x0003e80000100a00 */
[----:B0-----:R-:W2:Y:S01]  /*5e730*/  LDL.LU.64 R16, [R1+0x4eb8] ;  /* 0x004eb80001107983 */ /* 0x001ea20000300a00 */
[----:B-1----:R-:W-:-:S03]  /*5e740*/  IMAD.MOV.U32 R19, RZ, RZ, R56 ;  /* 0x000000ffff137224 */ /* 0x002fc600078e0038 */
[----:B------:R-:W4:Y:S01]  /*5e750*/  LDL.LU.64 R58, [R1+0x4eb0] ;  /* 0x004eb000013a7983 */ /* 0x000f220000300a00 */
[----:B------:R-:W-:-:S03]  /*5e760*/  IMAD.MOV.U32 R18, RZ, RZ, R57 ;  /* 0x000000ffff127224 */ /* 0x000fc600078e0039 */
[----:B------:R-:W3:Y:S02]  /*5e770*/  LDL.LU.64 R56, [R1+0x4ea8] ;  /* 0x004ea80001387983 */ /* 0x000ee40000300a00 */
[----:B---3--:R-:W-:-:S15]  /*5e780*/  HMMA.16816.F32 R8, R4, R56, R8 ;  /* 0x000000380408723c */ /* 0x008fde0000001808 */
[----:B------:R-:W-:-:S08]  /*5e790*/  NOP ;  /* 0x0000000000007918 */ /* 0x000fd00000000000 */
[----:B------:R-:W-:Y:S04]  /*5e7a0*/  STL.64 [R1+0x2c0], R8 ;  /* 0x0002c00801007387 */ /* 0x000fe80000100a00 */
[----:B------:R0:W-:Y:S04]  /*5e7b0*/  STL.64 [R1+0x2c8], R10 ;  /* 0x0002c80a01007387 */ /* 0x0001e80000100a00 */
[----:B0-----:R-:W3:Y:S04]  /*5e7c0*/  LDL.LU.64 R10, [R1+0x4ea0] ;  /* 0x004ea000010a7983 */ /* 0x001ee80000300a00 */
[----:B------:R-:W3:Y:S04]  /*5e7d0*/  LDL.LU.64 R8, [R1+0x4e98] ;  /* 0x004e980001087983 */ /* 0x000ee80000300a00 */
[----:B----4-:R-:W-:Y:S04]  /*5e7e0*/  STL.64 [R1+0x4e18], R58 ;  /* 0x004e183a01007387 */ /* 0x010fe80000100a00 */
[----:B------:R0:W-:Y:S01]  /*5e7f0*/  STL.64 [R1+0x4e10], R56 ;  /* 0x004e103801007387 */ /* 0x0001e20000100a00 */
[----:B--2---:R-:W-:Y:S03]  /*5e800*/  HMMA.16816.F32 R48, R4, R16, R48 ;  /* 0x000000100430723c */ /* 0x004fe60000001830 */
[----:B0-----:R-:W2:Y:S04]  /*5e810*/  LDL.LU R56, [R1+0x1f0] ;  /* 0x0001f00001387983 */ /* 0x001ea80000300800 */
[----:B------:R-:W2:Y:S04]  /*5e820*/  LDL.LU R57, [R1+0x1f4] ;  /* 0x0001f40001397983 */ /* 0x000ea80000300800 */
[----:B------:R-:W2:Y:S04]  /*5e830*/  LDL.LU R58, [R1+0x1f8] ;  /* 0x0001f800013a7983 */ /* 0x000ea80000300800 */
[----:B------:R-:W2:Y:S04]  /*5e840*/  LDL.LU R59, [R1+0x1fc] ;  /* 0x0001fc00013b7983 */ /* 0x000ea80000300800 */
[----:B------:R-:W4:Y:S04]  /*5e850*/  LDL.LU R4, [R1+0x200] ;  /* 0x0002000001047983 */ /* 0x000f280000300800 */
[----:B------:R-:W4:Y:S04]  /*5e860*/  LDL.LU R5, [R1+0x204] ;  /* 0x0002040001057983 */ /* 0x000f280000300800 */
[----:B------:R-:W4:Y:S04]  /*5e870*/  LDL.LU R6, [R1+0x208] ;  /* 0x0002080001067983 */ /* 0x000f280000300800 */
[----:B------:R-:W4:Y:S04]  /*5e880*/  LDL.LU R7, [R1+0x20c] ;  /* 0x00020c0001077983 */ /* 0x000f280000300800 */
[----:B------:R-:W-:Y:S04]  /*5e890*/  STL.64 [R1+0x4e38], R18 ;  /* 0x004e381201007387 */ /* 0x000fe80000100a00 */
[----:B------:R0:W-:Y:S04]  /*5e8a0*/  STL.64 [R1+0x4e30], R16 ;  /* 0x004e301001007387 */ /* 0x0001e80000100a00 */
[----:B0-----:R-:W2:Y:S04]  /*5e8b0*/  LDL.LU R16, [R1+0x210] ;  /* 0x0002100001107983 */ /* 0x001ea80000300800 */
[----:B------:R-:W2:Y:S04]  /*5e8c0*/  LDL.LU R17, [R1+0x214] ;  /* 0x0002140001117983 */ /* 0x000ea80000300800 */
[----:B------:R-:W2:Y:S04]  /*5e8d0*/  LDL.LU R18, [R1+0x218] ;  /* 0x0002180001127983 */ /* 0x000ea80000300800 */
[----:B------:R-:W2:Y:S04]  /*5e8e0*/  LDL.LU R19, [R1+0x21c] ;  /* 0x00021c0001137983 */ /* 0x000ea80000300800 */
[----:B------:R0:W-:Y:S04]  /*5e8f0*/  STL.64 [R1+0x48c8], R50 ;  /* 0x0048c83201007387 */ /* 0x0001e80000100a00 */
[----:B------:R1:W-:Y:S04]  /*5e900*/  STL.64 [R1+0x48c0], R48 ;  /* 0x0048c03001007387 */ /* 0x0003e80000100a00 */
[----:B0-----:R-:W2:Y:S04]  /*5e910*/  LDL R50, [R1+0x118] ;  /* 0x0001180001327983 */ /* 0x001ea80000100800 */
[----:B------:R-:W2:Y:S01]  /*5e920*/  LDL R51, [R1+0x11c] ;  /* 0x00011c0001337983 */ /* 0x000ea20000100800 */
[----:B-1----:R-:W-:-:S02]  /*5e930*/  IMAD.MOV.U32 R48, RZ, RZ, R2 ;  /* 0x000000ffff307224 */ /* 0x002fc400078e0002 */
[----:B------:R-:W-:Y:S02]  /*5e940*/  IMAD.MOV.U32 R49, RZ, RZ, R0 ;  /* 0x000000ffff317224 */ /* 0x000fe400078e0000 */
[----:B------:R-:W-:Y:S02]  /*5e950*/  IMAD.MOV.U32 R0, RZ, RZ, R36 ;  /* 0x000000ffff007224 */ /* 0x000fe400078e0024 */
[----:B------:R-:W-:Y:S01]  /*5e960*/  IMAD.MOV.U32 R2, RZ, RZ, R37 ;  /* 0x000000ffff027224 */ /* 0x000fe200078e0025 */
[----:B---3--:R-:W-:-:S15]  /*5e970*/  HMMA.16816.F32 R40, R8, R12, R40 ;  /* 0x0000000c0828723c */ /* 0x008fde0000001828 */
[----:B------:R-:W-:-:S08]  /*5e980*/  NOP ;  /* 0x0000000000007918 */ /* 0x000fd00000000000 */
[----:B------:R0:W-:Y:S04]  /*5e990*/  STL.64 [R1+0x220], R40 ;  /* 0x0002202801007387 */ /* 0x0001e80000100a00 */
[----:B------:R-:W-:Y:S04]  /*5e9a0*/  STL.64 [R1+0x228], R42 ;  /* 0x0002282a01007387 */ /* 0x000fe80000100a00 */
[----:B0-----:R-:W3:Y:S04]  /*5e9b0*/  LDL.LU.64 R40, [R1+0x4e90] ;  /* 0x004e900001287983 */ /* 0x001ee80000300a00 */
[----:B------:R4:W-:Y:S02]  /*5e9c0*/  STL.64 [R1+0x4e88], R12 ;  /* 0x004e880c01007387 */ /* 0x0009e40000100a00 */
[C---:B----4-:R-:W-:Y:S02]  /*5e9d0*/  HMMA.16816.F32 R12, R8.reuse, R44, R4 ;  /* 0x0000002c080c723c */ /* 0x050fe40000001804 */
[----:B------:R-:W0:Y:S04]  /*5e9e0*/  LDSM.16.MT88.4 R4, [R61+UR4+0x3000] ;  /* 0x003000043d04783b */ /* 0x000e280008004200 */
[----:B------:R-:W-:Y:S01]  /*5e9f0*/  STL.64 [R1+0x4e58], R20 ;  /* 0x004e581401007387 */ /* 0x000fe20000100a00 */
[----:B--2---:R-:W-:-:S15]  /*5ea00*/  HMMA.16816.F32 R16, R8, R20, R16 ;  /* 0x000000140810723c */ /* 0x004fde0000001810 */
[----:B------:R-:W-:-:S08]  /*5ea10*/  NOP ;  /* 0x0000000000007918 */ /* 0x000fd00000000000 */
[----:B------:R-:W-:Y:S04]  /*5ea20*/  STL.64 [R1+0x210], R16 ;  /* 0x0002101001007387 */ /* 0x000fe80000100a00 */
[----:B------:R-:W-:Y:S04]  /*5ea30*/  STL.64 [R1+0x218], R18 ;  /* 0x0002181201007387 */ /* 0x000fe80000100a00 */
[----:B0-----:R-:W-:Y:S04]  /*5ea40*/  STL.64 [R1+0x4ce0], R6 ;  /* 0x004ce00601007387 */ /* 0x001fe80000100a00 */
[----:B------:R-:W-:Y:S04]  /*5ea50*/  STL.64 [R1+0x200], R12 ;  /* 0x0002000c01007387 */ /* 0x000fe80000100a00 */
[----:B------:R0:W-:Y:S04]  /*5ea60*/  STL.64 [R1+0x208], R14 ;  /* 0x0002080e01007387 */ /* 0x0001e80000100a00 */
[----:B------:R1:W-:Y:S01]  /*5ea70*/  STL.64 [R1+0x4cd8], R4 ;  /* 0x004cd80401007387 */ /* 0x0003e20000100a00 */
[C---:B0-----:R-:W-:Y:S06]  /*5ea80*/  HMMA.16816.F32 R12, R8.reuse, R28, R52 ;  /* 0x0000001c080c723c */ /* 0x041fec0000001834 */
[----:B-1----:R-:W-:Y:S01]  /*5ea90*/  HMMA.16816.F32 R4, R8, R48, R56 ;  /* 0x000000300804723c */ /* 0x002fe20000001838 */
[----:B------:R-:W-:Y:S05]  /*5eaa0*/  STL.64 [R1+0x4e48], R50 ;  /* 0x004e483201007387 */ /* 0x000fea0000100a00 */
[----:B------:R-:W-:-:S15]  /*5eab0*/  STL.64 [R1+0x4e40], R48 ;  /* 0x004e403001007387 */ /* 0x000fde0000100a00 */
[----:B------:R-:W-:-:S02]  /*5eac0*/  NOP ;  /* 0x0000000000007918 */ /* 0x000fc40000000000 */
[----:B------:R0:W-:Y:S04]  /*5ead0*/  STL.64 [R1+0x1f0], R4 ;  /* 0x0001f00401007387 */ /* 0x0001e80000100a00 */
[----:B------:R-:W-:Y:S04]  /*5eae0*/  STL.64 [R1+0x1f8], R6 ;  /* 0x0001f80601007387 */ /* 0x000fe80000100a00 */
[----:B------:R-:W-:Y:S01]  /*5eaf0*/  STL.64 [R1+0x1e0], R12 ;  /* 0x0001e00c01007387 */ /* 0x000fe20000100a00 */
[----:B0-----:R-:W-:Y:S02]  /*5eb00*/  IMAD.MOV.U32 R5, RZ, RZ, R28 ;  /* 0x000000ffff057224 */ /* 0x001fe400078e001c */
[----:B------:R-:W-:Y:S01]  /*5eb10*/  IMAD.MOV.U32 R4, RZ, RZ, R29 ;  /* 0x000000ffff047224 */ /* 0x000fe200078e001d */
[----:B------:R-:W-:Y:S04]  /*5eb20*/  STL.64 [R1+0x1e8], R14 ;  /* 0x0001e80e01007387 */ /* 0x000fe80000100a00 */
[----:B------:R0:W-:Y:S02]  /*5eb30*/  STL.64 [R1+0x4e68], R4 ;  /* 0x004e680401007387 */ /* 0x0001e40000100a00 */
[----:B0-----:R-:W-:-:S15]  /*5eb40*/  HMMA.16816.F32 R4, R8, R36, R32 ;  /* 0x000000240804723c */ /* 0x001fde0000001820 */
[----:B------:R-:W-:-:S08]  /*5eb50*/  NOP ;  /* 0x0000000000007918 */ /* 0x000fd00000000000 */
[----:B------:R0:W-:Y:S04]  /*5eb60*/  STL.64 [R1+0x1d0], R4 ;  /* 0x0001d00401007387 */ /* 0x0001e80000100a00 */
[----:B------:R1:W-:Y:S04]  /*5eb70*/  STL.64 [R1+0x1d8], R6 ;  /* 0x0001d80601007387 */ /* 0x0003e80000100a00 */
[----:B------:R-:W3:Y:S04]  /*5eb80*/  LDL.LU R42, [R1+0x8c8] ;  /* 0x0008c800012a7983 */ /* 0x000ee80000300800 */
[----:B------:R-:W3:Y:S04]  /*5eb90*/  LDL.LU R43, [R1+0x8cc] ;  /* 0x0008cc00012b7983 */ /* 0x000ee80000300800 */
[----:B------:R-:W2:Y:S04]  /*5eba0*/  LDL.LU R12, [R1+0x1c0] ;  /* 0x0001c000010c7983 */ /* 0x000ea80000300800 */
[----:B------:R-:W2:Y:S04]  /*5ebb0*/  LDL.LU R13, [R1+0x1c4] ;  /* 0x0001c400010d7983 */ /* 0x000ea80000300800 */
[----:B------:R-:W2:Y:S04]  /*5ebc0*/  LDL.LU R14, [R1+0x1c8] ;  /* 0x0001c800010e7983 */ /* 0x000ea80000300800 */
[----:B------:R-:W2:Y:S04]  /*5ebd0*/  LDL.LU R15, [R1+0x1cc] ;  /* 0x0001cc00010f7983 */ /* 0x000ea80000300800 */
[----:B------:R-:W2:Y:S04]  /*5ebe0*/  LDL.LU.64 R36, [R1+0xe0] ;  /* 0x0000e00001247983 */ /* 0x000ea80000300a00 */
[----:B------:R-:W4:Y:S04]  /*5ebf0*/  LDL.LU R32, [R1+0x1b0] ;  /* 0x0001b00001207983 */ /* 0x000f280000300800 */
[----:B------:R-:W4:Y:S04]  /*5ec00*/  LDL.LU R33, [R1+0x1b4] ;  /* 0x0001b40001217983 */ /* 0x000f280000300800 */
[----:B------:R-:W4:Y:S04]  /*5ec10*/  LDL.LU R34, [R1+0x1b8] ;  /* 0x0001b80001227983 */ /* 0x000f280000300800 */
[----:B------:R-:W4:Y:S04]  /*5ec20*/  LDL.LU R35, [R1+0x1bc] ;  /* 0x0001bc0001237983 */ /* 0x000f280000300800 */
[----:B0-----:R-:W3:Y:S04]  /*5ec30*/  LDL.LU R4, [R1+0x1a0] ;  /* 0x0001a00001047983 */ /* 0x001ee80000300800 */
[----:B------:R-:W3:Y:S04]  /*5ec40*/  LDL.LU R5, [R1+0x1a4] ;  /* 0x0001a40001057983 */ /* 0x000ee80000300800 */
[----:B-1----:R-:W3:Y:S04]  /*5ec50*/  LDL.LU R6, [R1+0x1a8] ;  /* 0x0001a80001067983 */ /* 0x002ee80000300800 */
        /* <DEDUP_REMOVED lines=9> */
[----:B------:R-:W3:Y:S04]  /*5ecf0*/  LDL.LU.64 R28, [R1+0xb0] ;  /* 0x0000b000011c7983 */ /* 0x000ee80000300a00 */
[----:B------:R-:W3:Y:S04]  /*5ed00*/  LDL.LU R48, [R1+0x180] ;  /* 0x0001800001307983 */ /* 0x000ee80000300800 */
[----:B------:R-:W3:Y:S04]  /*5ed10*/  LDL.LU R49, [R1+0x184] ;  /* 0x0001840001317983 */ /* 0x000ee80000300800 */
[----:B------:R-:W3:Y:S04]  /*5ed20*/  LDL.LU R50, [R1+0x188] ;  /* 0x0001880001327983 */ /* 0x000ee80000300800 */
        /* <DEDUP_REMOVED lines=10> */
[----:B--2---:R-:W-:-:S15]  /*5edd0*/  HMMA.16816.F32 R12, R8, R36, R12 ;  /* 0x00000024080c723c */ /* 0x004fde000000180c */
[----:B------:R-:W-:-:S08]  /*5ede0*/  NOP ;  /* 0x0000000000007918 */ /* 0x000fd00000000000 */
[----:B------:R0:W-:Y:S04]  /*5edf0*/  STL.64 [R1+0x1c0], R12 ;  /* 0x0001c00c01007387 */ /* 0x0001e80000100a00 */
[----:B------:R1:W-:Y:S04]  /*5ee00*/  STL.64 [R1+0x1c8], R14 ;  /* 0x0001c80e01007387 */ /* 0x0003e80000100a00 */
[----:B0-----:R-:W2:Y:S01]  /*5ee10*/  LDL.LU.64 R12, [R1+0x4e88] ;  /* 0x004e8800010c7983 */ /* 0x001ea20000300a00 */
[----:B-1----:R-:W-:Y:S02]  /*5ee20*/  IMAD.MOV.U32 R15, RZ, RZ, R36 ;  /* 0x000000ffff0f7224 */ /* 0x002fe400078e0024 */
[----:B------:R-:W-:-:S02]  /*5ee30*/  IMAD.MOV.U32 R14, RZ, RZ, R37 ;  /* 0x000000ffff0e7224 */ /* 0x000fc400078e0025 */
[----:B------:R-:W4:Y:S02]  /*5ee40*/  LDL.LU.64 R36, [R1+0x4e80] ;  /* 0x004e800001247983 */ /* 0x000f240000300a00 */
[----:B----4-:R-:W-:-:S15]  /*5ee50*/  HMMA.16816.F32 R32, R8, R36, R32 ;  /* 0x000000240820723c */ /* 0x010fde0000001820 */
[----:B------:R-:W-:-:S08]  /*5ee60*/  NOP ;  /* 0x0000000000007918 */ /* 0x000fd00000000000 */
[----:B------:R0:W-:Y:S04]  /*5ee70*/  STL.64 [R1+0x1b0], R32 ;  /* 0x0001b02001007387 */ /* 0x0001e80000100a00 */
[----:B------:R-:W-:Y:S04]  /*5ee80*/  STL.64 [R1+0x1b8], R34 ;  /* 0x0001b82201007387 */ /* 0x000fe80000100a00 */
[----:B0-----:R-:W4:Y:S01]  /*5ee90*/  LDL.LU.64 R32, [R1+0x4e78] ;  /* 0x004e780001207983 */ /* 0x001f220000300a00 */
[----:B---3--:R-:W-:Y:S01]  /*5eea0*/  HMMA.16816.F32 R20, R8, R28, R20 ;  /* 0x0000001c0814723c */ /* 0x008fe20000001814 */
[----:B------:R-:W-:-:S02]  /*5eeb0*/  IMAD.MOV.U32 R46, RZ, RZ, R36 ;  /* 0x000000ffff2e7224 */ /* 0x000fc400078e0024 */
[----:B------:R-:W-:Y:S02]  /*5eec0*/  IMAD.MOV.U32 R47, RZ, RZ, R37 ;  /* 0x000000ffff2f7224 */ /* 0x000fe400078e0025 */
[----:B------:R-:W2:Y:S01]  /*5eed0*/  LDL.LU.64 R36, [R1+0x4e70] ;  /* 0x004e700001247983 */ /* 0x000ea20000300a00 */
[----:B------:R-:W-:-:S03]  /*5eee0*/  IMAD.MOV.U32 R53, RZ, RZ, R3 ;  /* 0x000000ffff357224 */ /* 0x000fc600078e0003 */
[----:B------:R-:W2:Y:S04]  /*5eef0*/  LDL.LU R38, [R1+0x898] ;  /* 0x0008980001267983 */ /* 0x000ea80000300800 */
[----:B------:R-:W2:Y:S01]  /*5ef00*/  LDL.LU R39, [R1+0x89c] ;  /* 0x00089c0001277983 */ /* 0x000ea20000300800 */
[----:B----4-:R-:W-:Y:S06]  /*5ef10*/  HMMA.16816.F32 R4, R8, R32, R4 ;  /* 0x000000200804723c */ /* 0x010fec0000001804 */
[----:B------:R-:W-:-:S02]  /*5ef20*/  IMAD.MOV.U32 R3, RZ, RZ, R32 ;  /* 0x000000ffff037224 */ /* 0x000fc400078e0020 */
[----:B------:R-:W-:-:S15]  /*5ef30*/  IMAD.MOV.U32 R60, RZ, RZ, R33 ;  /* 0x000000ffff3c7224 */ /* 0x000fde00078e0021 */
[----:B------:R0:W-:Y:S04]  /*5ef40*/  STL.64 [R1+0x1a0], R4 ;  /* 0x0001a00401007387 */ /* 0x0001e80000100a00 */
[----:B------:R-:W-:Y:S04]  /*5ef50*/  STL.64 [R1+0x1a8], R6 ;  /* 0x0001a80601007387 */ /* 0x000fe80000100a00 */
[----:B0-----:R-:W3:Y:S04]  /*5ef60*/  LDL.LU.64 R4, [R1+0x4e68] ;  /* 0x004e680001047983 */ /* 0x001ee80000300a00 */
[----:B------:R-:W4:Y:S04]  /*5ef70*/  LDL.LU.64 R32, [R1+0x4e60] ;  /* 0x004e600001207983 */ /* 0x000f280000300a00 */
[----:B------:R-:W4:Y:S04]  /*5ef80*/  LDL.LU R34, [R1+0x878] ;  /* 0x0008780001227983 */ /* 0x000f280000300800 */
[----:B------:R-:W4:Y:S04]  /*5ef90*/  LDL.LU R35, [R1+0x87c] ;  /* 0x00087c0001237983 */ /* 0x000f280000300800 */
[----:B------:R0:W-:Y:S04]  /*5efa0*/  STL.64 [R1+0x190], R20 ;  /* 0x0001901401007387 */ /* 0x0001e80000100a00 */
[----:B------:R1:W-:Y:S04]  /*5efb0*/  STL.64 [R1+0x198], R22 ;  /* 0x0001981601007387 */ /* 0x0003e80000100a00 */
[----:B0-----:R-:W4:Y:S01]  /*5efc0*/  LDL.LU.64 R20, [R1+0x4e58] ;  /* 0x004e580001147983 */ /* 0x001f220000300a00 */
[----:B-1----:R-:W-:-:S02]  /*5efd0*/  IMAD.MOV.U32 R22, RZ, RZ, R28 ;  /* 0x000000ffff167224 */ /* 0x002fc400078e001c */
[----:B------:R-:W-:Y:S02]  /*5efe0*/  IMAD.MOV.U32 R23, RZ, RZ, R29 ;  /* 0x000000ffff177224 */ /* 0x000fe400078e001d */
[----:B------:R-:W2:Y:S01]  /*5eff0*/  LDL.LU.64 R28, [R1+0x4e50] ;  /* 0x004e5000011c7983 */ /* 0x000ea20000300a00 */
[C---:B------:R-:W-:Y:S06]  /*5f000*/  HMMA.16816.F32 R52, R8.reuse, R52, R16 ;  /* 0x000000340834723c */ /* 0x040fec0000001810 */
[----:B--2---:R-:W-:-:S15]  /*5f010*/  HMMA.16816.F32 R48, R8, R28, R48 ;  /* 0x0000001c0830723c */ /* 0x004fde0000001830 */
[----:B------:R-:W-:-:S08]  /*5f020*/  NOP ;  /* 0x0000000000007918 */ /* 0x000fd00000000000 */
[----:B------:R-:W-:Y:S04]  /*5f030*/  STL.64 [R1+0x180], R48 ;  /* 0x0001803001007387 */ /* 0x000fe80000100a00 */
[----:B------:R0:W-:Y:S04]  /*5f040*/  STL.64 [R1+0x188], R50 ;  /* 0x0001883201007387 */ /* 0x0001e80000100a00 */
[----:B0-----:R-:W2:Y:S04]  /*5f050*/  LDL.LU.64 R50, [R1+0x4e48] ;  /* 0x004e480001327983 */ /* 0x001ea80000300a00 */
[----:B------:R-:W2:Y:S04]  /*5f060*/  LDL.LU.64 R48, [R1+0x4e40] ;  /* 0x004e400001307983 */ /* 0x000ea80000300a00 */
[----:B------:R0:W-:Y:S04]  /*5f070*/  STL.64 [R1+0x4d50], R28 ;  /* 0x004d501c01007387 */ /* 0x0001e80000100a00 */
[----:B0-----:R-:W3:Y:S04]  /*5f080*/  LDL.LU R28, [R1+0x140] ;  /* 0x00014000011c7983 */ /* 0x001ee80000300800 */
[----:B------:R-:W3:Y:S04]  /*5f090*/  LDL.LU R29, [R1+0x144] ;  /* 0x00014400011d7983 */ /* 0x000ee80000300800 */
[----:B------:R-:W3:Y:S04]  /*5f0a0*/  LDL.LU R30, [R1+0x148] ;  /* 0x00014800011e7983 */ /* 0x000ee80000300800 */
[----:B------:R-:W3:Y:S04]  /*5f0b0*/  LDL.LU R31, [R1+0x14c] ;  /* 0x00014c00011f7983 */ /* 0x000ee80000300800 */
[----:B------:R-:W4:Y:S04]  /*5f0c0*/  LDL.LU.64 R18, [R1+0x4e38] ;  /* 0x004e380001127983 */ /* 0x000f280000300a00 */
[----:B------:R-:W2:Y:S04]  /*5f0d0*/  LDL.LU.64 R16, [R1+0x4e30] ;  /* 0x004e300001107983 */ /* 0x000ea80000300a00 */
[----:B------:R-:W-:Y:S04]  /*5f0e0*/  STL.64 [R1+0x170], R52 ;  /* 0x0001703401007387 */ /* 0x000fe80000100a00 */
        /* <DEDUP_REMOVED lines=8> */
[----:B------:R-:W4:Y:S04]  /*5f170*/  LDL.LU.64 R56, [R1+0x4e10] ;  /* 0x004e100001387983 */ /* 0x000f280000300a00 */
[----:B---3--:R-:W-:Y:S04]  /*5f180*/  STL.64 [R1+0x4d38], R54 ;  /* 0x004d383601007387 */ /* 0x008fe80000100a00 */
[----:B------:R0:W-:Y:S02]  /*5f190*/  STL.64 [R1+0x4d30], R52 ;  /* 0x004d303401007387 */ /* 0x0001e40000100a00 */
[----:B0-----:R-:W-:-:S02]  /*5f1a0*/  IMAD.MOV.U32 R52, RZ, RZ, R19 ;  /* 0x000000ffff347224 */ /* 0x001fc400078e0013 */
[----:B------:R-:W3:Y:S01]  /*5f1b0*/  LDL.LU R19, [R1+0x4e0c] ;  /* 0x004e0c0001137983 */ /* 0x000ee20000300800 */
[----:B------:R-:W-:-:S03]  /*5f1c0*/  IMAD.MOV.U32 R53, RZ, RZ, R18 ;  /* 0x000000ffff357224 */ /* 0x000fc600078e0012 */
[----:B------:R-:W3:Y:S04]  /*5f1d0*/  LDL.LU R18, [R1+0x4e08] ;  /* 0x004e080001127983 */ /* 0x000ee80000300800 */
[C---:B------:R-:W-:Y:S01]  /*5f1e0*/  HMMA.16816.F32 R52, R8.reuse, R52, R24 ;  /* 0x000000340834723c */ /* 0x040fe20000001818 */
[----:B------:R-:W3:Y:S04]  /*5f1f0*/  LDL.LU.64 R26, [R1+0x4e00] ;  /* 0x004e0000011a7983 */ /* 0x000ee80000300a00 */
[----:B------:R-:W3:Y:S01]  /*5f200*/  LDL.LU.64 R24, [R1+0x4df8] ;  /* 0x004df80001187983 */ /* 0x000ee20000300a00 */
[C---:B--2---:R-:W-:Y:S06]  /*5f210*/  HMMA.16816.F32 R40, R8.reuse, R16, R40 ;  /* 0x000000100828723c */ /* 0x044fec0000001828 */
[----:B----4-:R-:W-:Y:S01]  /*5f220*/  HMMA.16816.F32 R28, R8, R56, R28 ;  /* 0x00000038081c723c */ /* 0x010fe2000000181c */
[----:B------:R-:W-:Y:S10]  /*5f230*/  STL.64 [R1+0x4d00], R58 ;  /* 0x004d003a01007387 */ /* 0x000ff40000100a00 */
[----:B------:R-:W-:Y:S04]  /*5f240*/  STL.64 [R1+0x150], R52 ;  /* 0x0001503401007387 */ /* 0x000fe80000100a00 */
[----:B------:R-:W-:Y:S04]  /*5f250*/  STL.64 [R1+0x158], R54 ;  /* 0x0001583601007387 */ /* 0x000fe80000100a00 */
[----:B------:R-:W-:Y:S04]  /*5f260*/  STL.64 [R1+0x4cf8], R56 ;  /* 0x004cf83801007387 */ /* 0x000fe80000100a00 */
[----:B------:R-:W-:Y:S04]  /*5f270*/  STL.64 [R1+0x140], R28 ;  /* 0x0001401c01007387 */ /* 0x000fe80000100a00 */
[----:B------:R-:W-:Y:S04]  /*5f280*/  STL.64 [R1+0x148], R30 ;  /* 0x0001481e01007387 */ /* 0x000fe80000100a00 */
[----:B---3--:R-:W-:Y:S04]  /*5f290*/  STL.64 [R1+0x4d18], R18 ;  /* 0x004d181201007387 */ /* 0x008fe80000100a00 */
[----:B------:R-:W-:Y:S04]  /*5f2a0*/  STL.64 [R1+0x4d10], R16 ;  /* 0x004d101001007387 */ /* 0x000fe80000100a00 */
[----:B------:R0:W-:Y:S04]  /*5f2b0*/  STL.64 [R1+0x4810], R42 ;  /* 0x0048102a01007387 */ /* 0x0001e80000100a00 */
[----:B------:R1:W-:Y:S04]  /*5f2c0*/  STL.64 [R1+0x4808], R40 ;  /* 0x0048082801007387 */ /* 0x0003e80000100a00 */
[----:B0-----:R-:W2:Y:S04]  /*5f2d0*/  LDL R42, [R1+0x108] ;  /* 0x00010800012a7983 */ /* 0x001ea80000100800 */
[----:B------:R-:W2:Y:S01]  /*5f2e0*/  LDL R43, [R1+0x10c] ;  /* 0x00010c00012b7983 */ /* 0x000ea20000100800 */
[----:B------:R-:W-:Y:S01]  /*5f2f0*/  HMMA.16816.F32 R36, R24, R12, R36 ;  /* 0x0000000c1824723c */ /* 0x000fe20000001824 */
[----:B-1----:R-:W-:-:S02]  /*5f300*/  IMAD.MOV.U32 R40, RZ, RZ, R5 ;  /* 0x000000ffff287224 */ /* 0x002fc400078e0005 */
[----:B------:R-:W-:Y:S01]  /*5f310*/  IMAD.MOV.U32 R41, RZ, RZ, R4 ;  /* 0x000000ffff297224 */ /* 0x000fe200078e0004 */
[----:B--2---:R-:W-:Y:S04]  /*5f320*/  STL.64 [R1+0x4dc8], R42 ;  /* 0x004dc82a01007387 */ /* 0x004fe80000100a00 */
[----:B------:R-:W-:-:S15]  /*5f330*/  STL.64 [R1+0x4dc0], R40 ;  /* 0x004dc02801007387 */ /* 0x000fde0000100a00 */
[----:B------:R-:W-:Y:S04]  /*5f340*/  STL.64 [R1+0x4820], R38 ;  /* 0x0048202601007387 */ /* 0x000fe80000100a00 */
[----:B------:R0:W-:Y:S04]  /*5f350*/  STL.64 [R1+0x4818], R36 ;  /* 0x0048182401007387 */ /* 0x0001e80000100a00 */
[----:B0-----:R-:W2:Y:S04]  /*5f360*/  LDL.LU.64 R36, [R1+0x40] ;  /* 0x0000400001247983 */ /* 0x001ea80000300a00 */
[----:B------:R-:W3:Y:S04]  /*5f370*/  LDL.64 R38, [R1+0x48] ;  /* 0x0000480001267983 */ /* 0x000ee80000100a00 */
        /* <DEDUP_REMOVED lines=12> */
[----:B0-----:R-:W-:-:S02]  /*5f440*/  IMAD.MOV.U32 R36, RZ, RZ, R3 ;  /* 0x000000ffff247224 */ /* 0x001fc400078e0003 */
[----:B------:R-:W-:Y:S01]  /*5f450*/  IMAD.MOV.U32 R37, RZ, RZ, R60 ;  /* 0x000000ffff257224 */ /* 0x000fe200078e003c */
[----:B---3--:R-:W-:Y:S04]  /*5f460*/  STL.64 [R1+0x4d80], R30 ;  /* 0x004d801e01007387 */ /* 0x008fe80000100a00 */
[----:B--2---:R0:W-:Y:S04]  /*5f470*/  STL.64 [R1+0x4d78], R28 ;  /* 0x004d781c01007387 */ /* 0x0041e80000100a00 */
[----:B------:R-:W2:Y:S04]  /*5f480*/  LDL.LU R3, [R1+0x4df4] ;  /* 0x004df40001037983 */ /* 0x000ea80000300800 */
[----:B------:R-:W3:Y:S04]  /*5f490*/  LDL.LU R60, [R1+0x4df0] ;  /* 0x004df000013c7983 */ /* 0x000ee80000300800 */
[----:B------:R-:W-:Y:S04]  /*5f4a0*/  STL.64 [R1+0x4d88], R36 ;  /* 0x004d882401007387 */ /* 0x000fe80000100a00 */
[----:B-1----:R-:W4:Y:S04]  /*5f4b0*/  LDL.LU R4, [R1+0x7f0] ;  /* 0x0007f00001047983 */ /* 0x002f280000300800 */
[----:B------:R-:W4:Y:S04]  /*5f4c0*/  LDL.LU R5, [R1+0x7f4] ;  /* 0x0007f40001057983 */ /* 0x000f280000300800 */
[----:B------:R-:W2:Y:S04]  /*5f4d0*/  LDL.LU R6, [R1+0x7f8] ;  /* 0x0007f80001067983 */ /* 0x000ea80000300800 */
[----:B------:R-:W2:Y:S01]  /*5f4e0*/  LDL.LU R7, [R1+0x7fc] ;  /* 0x0007fc0001077983 */ /* 0x000ea20000300800 */
[----:B0-----:R-:W-:-:S02]  /*5f4f0*/  IMAD.MOV.U32 R28, RZ, RZ, R46 ;  /* 0x000000ffff1c7224 */ /* 0x001fc400078e002e */
[----:B------:R-:W-:Y:S01]  /*5f500*/  IMAD.MOV.U32 R29, RZ, RZ, R47 ;  /* 0x000000ffff1d7224 */ /* 0x000fe200078e002f */
[----:B--2---:R-:W-:Y:S04]  /*5f510*/  STL.64 [R1+0x4d98], R6 ;  /* 0x004d980601007387 */ /* 0x004fe80000100a00 */
[----:B----4-:R0:W-:Y:S04]  /*5f520*/  STL.64 [R1+0x4d90], R4 ;  /* 0x004d900401007387 */ /* 0x0101e80000100a00 */
[----:B------:R-:W2:Y:S04]  /*5f530*/  LDL.LU R46, [R1+0x4dec] ;  /* 0x004dec00012e7983 */ /* 0x000ea80000300800 */
[----:B------:R-:W4:Y:S04]  /*5f540*/  LDL.LU R47, [R1+0x4de8] ;  /* 0x004de800012f7983 */ /* 0x000f280000300800 */
[----:B------:R-:W3:Y:S01]  /*5f550*/  LDL.LU R52, [R1+0x760] ;  /* 0x0007600001347983 */ /* 0x000ee20000300800 */
[----:B0-----:R-:W-:-:S02]  /*5f560*/  IMAD.MOV.U32 R4, RZ, RZ, R15 ;  /* 0x000000ffff047224 */ /* 0x001fc400078e000f */
[----:B------:R-:W-:Y:S01]  /*5f570*/  IMAD.MOV.U32 R5, RZ, RZ, R14 ;  /* 0x000000ffff057224 */ /* 0x000fe200078e000e */
[----:B------:R-:W3:Y:S04]  /*5f580*/  LDL.LU R53, [R1+0x764] ;  /* 0x0007640001357983 */ /* 0x000ee80000300800 */
[----:B------:R-:W3:Y:S04]  /*5f590*/  LDL.LU R54, [R1+0x768] ;  /* 0x0007680001367983 */ /* 0x000ee80000300800 */
[----:B------:R-:W3:Y:S04]  /*5f5a0*/  LDL.LU R55, [R1+0x76c] ;  /* 0x00076c0001377983 */ /* 0x000ee80000300800 */
[----:B------:R0:W-:Y:S04]  /*5f5b0*/  STL.64 [R1+0x4da0], R28 ;  /* 0x004da01c01007387 */ /* 0x0001e80000100a00 */
[----:B------:R-:W2:Y:S04]  /*5f5c0*/  LDL.LU R15, [R1+0x4de4] ;  /* 0x004de400010f7983 */ /* 0x000ea80000300800 */
[----:B------:R-:W2:Y:S04]  /*5f5d0*/  LDL.LU R14, [R1+0x4de0] ;  /* 0x004de000010e7983 */ /* 0x000ea80000300800 */
[----:B------:R1:W-:Y:S04]  /*5f5e0*/  STL.64 [R1+0x4da8], R4 ;  /* 0x004da80401007387 */ /* 0x0003e80000100a00 */
[----:B0-----:R-:W4:Y:S04]  /*5f5f0*/  LDL.LU R28, [R1+0x810] ;  /* 0x00081000011c7983 */ /* 0x001f280000300800 */
[----:B------:R-:W4:Y:S04]  /*5f600*/  LDL.LU R29, [R1+0x814] ;  /* 0x00081400011d7983 */ /* 0x000f280000300800 */
[----:B------:R-:W3:Y:S04]  /*5f610*/  LDL.LU R30, [R1+0x818] ;  /* 0x00081800011e7983 */ /* 0x000ee80000300800 */
[----:B------:R-:W3:Y:S01]  /*5f620*/  LDL.LU R31, [R1+0x81c] ;  /* 0x00081c00011f7983 */ /* 0x000ee20000300800 */
[----:B-1----:R-:W-:-:S02]  /*5f630*/  IMAD.MOV.U32 R4, RZ, RZ, R0 ;  /* 0x000000ffff047224 */ /* 0x002fc400078e0000 */
[----:B------:R-:W-:Y:S01]  /*5f640*/  IMAD.MOV.U32 R5, RZ, RZ, R2 ;  /* 0x000000ffff057224 */ /* 0x000fe200078e0002 */
[----:B---3--:R-:W-:Y:S04]  /*5f650*/  STL.64 [R1+0x4db8], R30 ;  /* 0x004db81e01007387 */ /* 0x008fe80000100a00 */
[----:B----4-:R0:W-:Y:S04]  /*5f660*/  STL.64 [R1+0x4db0], R28 ;  /* 0x004db01c01007387 */ /* 0x0101e80000100a00 */
[----:B------:R-:W3:Y:S04]  /*5f670*/  LDL.LU R0, [R1+0x4ddc] ;  /* 0x004ddc0001007983 */ /* 0x000ee80000300800 */
[----:B------:R-:W4:Y:S04]  /*5f680*/  LDL.LU R2, [R1+0x4dd8] ;  /* 0x004dd80001027983 */ /* 0x000f280000300800 */
        /* <DEDUP_REMOVED lines=8> */
[C---:B------:R-:W-:Y:S03]  /*5f710*/  HMMA.16816.F32 R8, R24.reuse, R44, R52 ;  /* 0x0000002c1808723c */ /* 0x040fe60000001834 */
[----:B0-----:R-:W2:Y:S03]  /*5f720*/  LDL.LU R28, [R1+0x820] ;  /* 0x00082000011c7983 */ /* 0x001ea60000300800 */
[----:B------:R-:W-:Y:S01]  /*5f730*/  HMMA.16816.F32 R32, R24, R20, R32 ;  /* 0x000000141820723c */ /* 0x000fe20000001820 */
[----:B------:R-:W2:Y:S04]  /*5f740*/  LDL.LU R29, [R1+0x824] ;  /* 0x00082400011d7983 */ /* 0x000ea80000300800 */
[----:B------:R-:W2:Y:S04]  /*5f750*/  LDL.LU R30, [R1+0x828] ;  /* 0x00082800011e7983 */ /* 0x000ea80000300800 */
[----:B------:R-:W2:Y:S04]  /*5f760*/  LDL.LU R31, [R1+0x82c] ;  /* 0x00082c00011f7983 */ /* 0x000ea80000300800 */
[----:B------:R-:W2:Y:S04]  /*5f770*/  LDL.LU R36, [R1+0x800] ;  /* 0x0008000001247983 */ /* 0x000ea80000300800 */
[----:B------:R-:W2:Y:S01]  /*5f780*/  LDL.LU R37, [R1+0x804] ;  /* 0x0008040001257983 */ /* 0x000ea20000300800 */
[----:B------:R-:W-:-:S02]  /*5f790*/  IMAD.MOV.U32 R20, RZ, RZ, R8 ;  /* 0x000000ffff147224 */ /* 0x000fc400078e0008 */
[----:B------:R-:W-:-:S03]  /*5f7a0*/  IMAD.MOV.U32 R13, RZ, RZ, R9 ;  /* 0x000000ffff0d7224 */ /* 0x000fc600078e0009 */
[----:B------:R-:W-:Y:S04]  /*5f7b0*/  STL.64 [R1+0x4800], R34 ;  /* 0x0048002201007387 */ /* 0x000fe80000100a00 */
[----:B------:R0:W-:Y:S04]  /*5f7c0*/  STL.64 [R1+0x47f8], R32 ;  /* 0x0047f82001007387 */ /* 0x0001e80000100a00 */
[----:B0-----:R-:W2:Y:S04]  /*5f7d0*/  LDL.LU.64 R32, [R1+0x20] ;  /* 0x0000200001207983 */ /* 0x001ea80000300a00 */
[----:B------:R-:W2:Y:S04]  /*5f7e0*/  LDL.LU.64 R34, [R1+0x28] ;  /* 0x0000280001227983 */ /* 0x000ea80000300a00 */
        /* <DEDUP_REMOVED lines=8> */
[----:B---3--:R-:W-:-:S02]  /*5f870*/  IMAD.MOV.U32 R39, RZ, RZ, R0 ;  /* 0x000000ffff277224 */ /* 0x008fc400078e0000 */
[----:B------:R-:W-:Y:S02]  /*5f880*/  IMAD.MOV.U32 R0, RZ, RZ, R11 ;  /* 0x000000ffff007224 */ /* 0x000fe400078e000b */
[----:B----4-:R-:W-:Y:S02]  /*5f890*/  IMAD.MOV.U32 R38, RZ, RZ, R2 ;  /* 0x000000ffff267224 */ /* 0x010fe400078e0002 */
[----:B------:R-:W-:Y:S02]  /*5f8a0*/  IMAD.MOV.U32 R2, RZ, RZ, R10 ;  /* 0x000000ffff027224 */ /* 0x000fe400078e000a */
[----:B------:R-:W0:Y:S01]  /*5f8b0*/  LDSM.16.MT88.4 R8, [R61+UR4+0x3080] ;  /* 0x003080043d08783b */ /* 0x000e220008004200 */
[----:B--2---:R-:W-:Y:S03]  /*5f8c0*/  HMMA.16816.F32 R40, R24, R48, R40 ;  /* 0x000000301828723c */ /* 0x004fe60000001828 */
[----:B0-----:R-:W-:Y:S04]  /*5f8d0*/  STL.64 [R1+0x4c38], R10 ;  /* 0x004c380a01007387 */ /* 0x001fe80000100a00 */
[----:B------:R0:W-:Y:S02]  /*5f8e0*/  STL.64 [R1+0x4c30], R8 ;  /* 0x004c300801007387 */ /* 0x0001e40000100a00 */
[----:B0-----:R-:W-:-:S02]  /*5f8f0*/  IMAD.MOV.U32 R8, RZ, RZ, R22 ;  /* 0x000000ffff087224 */ /* 0x001fc400078e0016 */
[----:B------:R-:W2:Y:S01]  /*5f900*/  LDL.LU R22, [R1+0x4dd4] ;  /* 0x004dd40001167983 */ /* 0x000ea20000300800 */
[----:B------:R-:W-:-:S03]  /*5f910*/  IMAD.MOV.U32 R9, RZ, RZ, R23 ;  /* 0x000000ffff097224 */ /* 0x000fc600078e0017 */
[----:B------:R-:W3:Y:S08]  /*5f920*/  LDL.LU R23, [R1+0x4dd0] ;  /* 0x004dd00001177983 */ /* 0x000ef00000300800 */
[----:B------:R-:W-:Y:S04]  /*5f930*/  STL.64 [R1+0x840], R40 ;  /* 0x0008402801007387 */ /* 0x000fe80000100a00 */
[----:B------:R0:W-:Y:S04]  /*5f940*/  STL.64 [R1+0x848], R42 ;  /* 0x0008482a01007387 */ /* 0x0001e80000100a00 */
[----:B0-----:R-:W4:Y:S04]  /*5f950*/  LDL.LU.64 R42, [R1+0x4dc8] ;  /* 0x004dc800012a7983 */ /* 0x001f280000300a00 */
[----:B------:R-:W2:Y:S01]  /*5f960*/  LDL.LU.64 R40, [R1+0x4dc0] ;  /* 0x004dc00001287983 */ /* 0x000ea20000300a00 */
        /* <DEDUP_REMOVED lines=9> */
[----:B------:R-:W3:Y:S04]  /*5fa00*/  LDL.LU.64 R30, [R1+0x4db8] ;  /* 0x004db800011e7983 */ /* 0x000ee80000300a00 */
[----:B------:R-:W3:Y:S04]  /*5fa10*/  LDL.LU.64 R28, [R1+0x4db0] ;  /* 0x004db000011c7983 */ /* 0x000ee80000300a00 */
[----:B------:R0:W-:Y:S04]  /*5fa20*/  STL.64 [R1+0x820], R4 ;  /* 0x0008200401007387 */ /* 0x0001e80000100a00 */
[----:B------:R3:W-:Y:S04]  /*5fa30*/  STL.64 [R1+0x828], R6 ;  /* 0x0008280601007387 */ /* 0x0007e80000100a00 */
[----:B0-----:R-:W3:Y:S02]  /*5fa40*/  LDL.LU.64 R4, [R1+0x4da8] ;  /* 0x004da80001047983 */ /* 0x001ee40000300a00 */
[----:B---3--:R-:W-:Y:S02]  /*5fa50*/  HMMA.16816.F32 R4, R24, R4, R28 ;  /* 0x000000041804723c */ /* 0x008fe4000000181c */
[----:B------:R-:W3:-:S15]  /*5fa60*/  LDL.LU.64 R28, [R1+0x4da0] ;  /* 0x004da000011c7983 */ /* 0x000ede0000300a00 */
[----:B------:R-:W-:-:S06]  /*5fa70*/  NOP ;  /* 0x0000000000007918 */ /* 0x000fcc0000000000 */
[----:B------:R-:W-:Y:S04]  /*5fa80*/  STL.64 [R1+0x810], R4 ;  /* 0x0008100401007387 */ /* 0x000fe80000100a00 */
[----:B------:R0:W-:Y:S04]  /*5fa90*/  STL.64 [R1+0x818], R6 ;  /* 0x0008180601007387 */ /* 0x0001e80000100a00 */
[----:B0-----:R-:W4:Y:S04]  /*5faa0*/  LDL.LU.64 R6, [R1+0x4d98] ;  /* 0x004d980001067983 */ /* 0x001f280000300a00 */
[----:B------:R-:W4:Y:S01]  /*5fab0*/  LDL.LU.64 R4, [R1+0x4d90] ;  /* 0x004d900001047983 */ /* 0x000f220000300a00 */
[----:B---3--:R-:W-:Y:S03]  /*5fac0*/  HMMA.16816.F32 R28, R24, R28, R36 ;  /* 0x0000001c181c723c */ /* 0x008fe60000001824 */
[----:B------:R-:W4:-:S15]  /*5fad0*/  LDL.LU.64 R36, [R1+0x4d88] ;  /* 0x004d880001247983 */ /* 0x000f1e0000300a00 */
[----:B------:R-:W-:-:S05]  /*5fae0*/  NOP ;  /* 0x0000000000007918 */ /* 0x000fca0000000000 */
[----:B------:R-:W-:Y:S04]  /*5faf0*/  STL.64 [R1+0x800], R28 ;  /* 0x0008001c01007387 */ /* 0x000fe80000100a00 */
[----:B------:R0:W-:Y:S04]  /*5fb00*/  STL.64 [R1+0x808], R30 ;  /* 0x0008081e01007387 */ /* 0x0001e80000100a00 */
[----:B0-----:R-:W3:Y:S04]  /*5fb10*/  LDL.LU.64 R30, [R1+0x4d80] ;  /* 0x004d8000011e7983 */ /* 0x001ee80000300a00 */
[----:B------:R-:W3:Y:S01]  /*5fb20*/  LDL.LU.64 R28, [R1+0x4d78] ;  /* 0x004d7800011c7983 */ /* 0x000ee20000300a00 */
[----:B----4-:R-:W-:Y:S03]  /*5fb30*/  HMMA.16816.F32 R36, R24, R36, R4 ;  /* 0x000000241824723c */ /* 0x010fe60000001804 */
[----:B------:R-:W4:Y:S04]  /*5fb40*/  LDL.LU.64 R6, [R1+0x4d70] ;  /* 0x004d700001067983 */ /* 0x000f280000300a00 */
[----:B------:R-:W4:-:S15]  /*5fb50*/  LDL.LU.64 R4, [R1+0x4d68] ;  /* 0x004d680001047983 */ /* 0x000f1e0000300a00 */
[----:B------:R-:W-:-:S01]  /*5fb60*/  NOP ;  /* 0x0000000000007918 */ /* 0x000fc20000000000 */
[----:B------:R-:W-:Y:S04]  /*5fb70*/  STL.64 [R1+0x7f0], R36 ;  /* 0x0007f02401007387 */ /* 0x000fe80000100a00 */
[----:B------:R0:W-:Y:S04]  /*5fb80*/  STL.64 [R1+0x7f8], R38 ;  /* 0x0007f82601007387 */ /* 0x0001e80000100a00 */
[----:B0-----:R-:W2:Y:S01]  /*5fb90*/  LDL.LU.64 R38, [R1+0x4d60] ;  /* 0x004d600001267983 */ /* 0x001ea20000300a00 */
[----:B---3--:R-:W-:Y:S03]  /*5fba0*/  HMMA.16816.F32 R8, R24, R8, R28 ;  /* 0x000000081808723c */ /* 0x008fe6000000181c */
[----:B------:R-:W3:Y:S04]  /*5fbb0*/  LDL.LU.64 R36, [R1+0x4d58] ;  /* 0x004d580001247983 */ /* 0x000ee80000300a00 */
[----:B------:R-:W4:-:S15]  /*5fbc0*/  LDL.LU.64 R28, [R1+0x4d50] ;  /* 0x004d5000011c7983 */ /* 0x000f1e0000300a00 */
[----:B------:R-:W-:-:S01]  /*5fbd0*/  NOP ;  /* 0x0000000000007918 */ /* 0x000fc20000000000 */
[----:B------:R-:W-:Y:S04]  /*5fbe0*/  STL.64 [R1+0x7e0], R8 ;  /* 0x0007e00801007387 */ /* 0x000fe80000100a00 */
[----:B------:R4:W-:Y:S01]  /*5fbf0*/  STL.64 [R1+0x7e8], R10 ;  /* 0x0007e80a01007387 */ /* 0x0009e20000100a00 */
[----:B------:R-:W-:Y:S02]  /*5fc00*/  IMAD.MOV.U32 R30, RZ, RZ, R47 ;  /* 0x000000ffff1e7224 */ /* 0x000fe400078e002f */
[----:B------:R-:W-:Y:S01]  /*5fc10*/  IMAD.MOV.U32 R31, RZ, RZ, R46 ;  /* 0x000000ffff1f7224 */ /* 0x000fe200078e002e */
[C---:B----4-:R-:W-:Y:S01]  /*5fc20*/  HMMA.16816.F32 R8, R24.reuse, R28, R4 ;  /* 0x0000001c1808723c */ /* 0x050fe20000001804 */
[----:B------:R-:W4:Y:S05]  /*5fc30*/  LDL.LU R4, [R1+0x790] ;  /* 0x0007900001047983 */ /* 0x000f2a0000300800 */
[----:B---3--:R-:W-:Y:S01]  /*5fc40*/  HMMA.16816.F32 R52, R24, R36, R52 ;  /* 0x000000241834723c */ /* 0x008fe20000001834 */
[----:B------:R-:W-:-:S02]  /*5fc50*/  IMAD.MOV.U32 R28, RZ, RZ, R14 ;  /* 0x000000ffff1c7224 */ /* 0x000fc400078e000e */
[----:B------:R-:W-:-:S14]  /*5fc60*/  IMAD.MOV.U32 R29, RZ, RZ, R15 ;  /* 0x000000ffff1d7224 */ /* 0x000fdc00078e000f */
[----:B------:R0:W-:Y:S04]  /*5fc70*/  STL.64 [R1+0x7d0], R8 ;  /* 0x0007d00801007387 */ /* 0x0001e80000100a00 */
[----:B------:R1:W-:Y:S04]  /*5fc80*/  STL.64 [R1+0x7d8], R10 ;  /* 0x0007d80a01007387 */ /* 0x0003e80000100a00 */
[----:B------:R-:W4:Y:S04]  /*5fc90*/  LDL.LU R5, [R1+0x794] ;  /* 0x0007940001057983 */ /* 0x000f280000300800 */
[----:B------:R-:W4:Y:S04]  /*5fca0*/  LDL.LU R6, [R1+0x798] ;  /* 0x0007980001067983 */ /* 0x000f280000300800 */
[----:B------:R-:W4:Y:S04]  /*5fcb0*/  LDL.LU R7, [R1+0x79c] ;  /* 0x00079c0001077983 */ /* 0x000f280000300800 */
[----:B0-----:R-:W3:Y:S04]  /*5fcc0*/  LDL.LU R8, [R1+0x750] ;  /* 0x0007500001087983 */ /* 0x001ee80000300800 */
[----:B------:R-:W3:Y:S04]  /*5fcd0*/  LDL.LU R9, [R1+0x754] ;  /* 0x0007540001097983 */ /* 0x000ee80000300800 */
[----:B-1----:R-:W3:Y:S04]  /*5fce0*/  LDL.LU R10, [R1+0x758] ;  /* 0x00075800010a7983 */ /* 0x002ee80000300800 */
[----:B------:R-:W3:Y:S04]  /*5fcf0*/  LDL.LU R11, [R1+0x75c] ;  /* 0x00075c00010b7983 */ /* 0x000ee80000300800 */
[----:B------:R-:W4:Y:S04]  /*5fd00*/  LDL.LU R14, [R1+0x4d4c] ;  /* 0x004d4c00010e7983 */ /* 0x000f280000300800 */
[----:B------:R-:W3:Y:S04]  /*5fd10*/  LDL.LU R15, [R1+0x4d48] ;  /* 0x004d4800010f7983 */ /* 0x000ee80000300800 */
[----:B------:R-:W3:Y:S04]  /*5fd20*/  LDL.LU R47, [R1+0x4d44] ;  /* 0x004d4400012f7983 */ /* 0x000ee80000300800 */
[----:B------:R-:W3:Y:S04]  /*5fd30*/  LDL.LU R46, [R1+0x4d40] ;  /* 0x004d4000012e7983 */ /* 0x000ee80000300800 */
[----:B------:R-:W-:Y:S04]  /*5fd40*/  STL.64 [R1+0x7c0], R52 ;  /* 0x0007c03401007387 */ /* 0x000fe80000100a00 */
[----:B------:R0:W-:Y:S04]  /*5fd50*/  STL.64 [R1+0x7c8], R54 ;  /* 0x0007c83601007387 */ /* 0x0001e80000100a00 */
[----:B0-----:R-:W3:Y:S04]  /*5fd60*/  LDL.LU.64 R54, [R1+0x4d38] ;  /* 0x004d380001367983 */ /* 0x001ee80000300a00 */
[----:B------:R-:W3:Y:S01]  /*5fd70*/  LDL.LU.64 R52, [R1+0x4d30] ;  /* 0x004d300001347983 */ /* 0x000ee20000300a00 */
[----:B--2---:R-:W-:Y:S03]  /*5fd80*/  HMMA.16816.F32 R56, R24, R32, R56 ;  /* 0x000000201838723c */ /* 0x004fe60000001838 */
[----:B------:R0:W-:Y:S02]  /*5fd90*/  STL.64 [R1+0x4c60], R38 ;  /* 0x004c602601007387 */ /* 0x0001e40000100a00 */
[----:B0-----:R-:W-:-:S02]  /*5fda0*/  IMAD.MOV.U32 R38, RZ, RZ, R23 ;  /* 0x000000ffff267224 */ /* 0x001fc400078e0017 */
[----:B------:R-:W-:-:S15]  /*5fdb0*/  IMAD.MOV.U32 R39, RZ, RZ, R22 ;  /* 0x000000ffff277224 */ /* 0x000fde00078e0016 */
[----:B------:R-:W-:-:S02]  /*5fdc0*/  NOP ;  /* 0x0000000000007918 */ /* 0x000fc40000000000 */
[----:B------:R-:W-:Y:S02]  /*5fdd0*/  IMAD.MOV.U32 R12, RZ, RZ, R59 ;  /* 0x000000ffff0c7224 */ /* 0x000fe400078e003b */
[----:B----4-:R-:W-:Y:S02]  /*5fde0*/  IMAD.MOV.U32 R37, RZ, RZ, R14 ;  /* 0x000000ffff257224 */ /* 0x010fe400078e000e */
[----:B---3--:R-:W-:Y:S02]  /*5fdf0*/  IMAD.MOV.U32 R36, RZ, RZ, R15 ;  /* 0x000000ffff247224 */ /* 0x008fe400078e000f */
[----:B------:R-:W2:Y:S04]  /*5fe00*/  LDL.LU R15, [R1+0x4d2c] ;  /* 0x004d2c00010f7983 */ /* 0x000ea80000300800 */
[----:B------:R-:W3:Y:S04]  /*5fe10*/  LDL.LU R14, [R1+0x4d28] ;  /* 0x004d2800010e7983 */ /* 0x000ee80000300800 */
[----:B------:R-:W4:Y:S04]  /*5fe20*/  LDL.LU R23, [R1+0x4d24] ;  /* 0x004d240001177983 */ /* 0x000f280000300800 */
[----:B------:R-:W4:Y:S01]  /*5fe30*/  LDL.LU R22, [R1+0x4d20] ;  /* 0x004d200001167983 */ /* 0x000f220000300800 */
[----:B------:R-:W-:-:S15]  /*5fe40*/  HMMA.16816.F32 R16, R24, R52, R16 ;  /* 0x000000341810723c */ /* 0x000fde0000001810 */
[----:B------:R-:W-:-:S08]  /*5fe50*/  NOP ;  /* 0x0000000000007918 */ /* 0x000fd00000000000 */
[----:B------:R-:W-:Y:S04]  /*5fe60*/  STL.64 [R1+0x7b0], R16 ;  /* 0x0007b01001007387 */ /* 0x000fe80000100a00 */
[----:B------:R0:W-:Y:S04]  /*5fe70*/  STL.64 [R1+0x7b8], R18 ;  /* 0x0007b81201007387 */ /* 0x0001e80000100a00 */
[----:B0-----:R-:W4:Y:S04]  /*5fe80*/  LDL.LU.64 R18, [R1+0x4d18] ;  /* 0x004d180001127983 */ /* 0x001f280000300a00 */
[----:B------:R-:W4:Y:S04]  /*5fe90*/  LDL.LU.64 R16, [R1+0x4d10] ;  /* 0x004d100001107983 */ /* 0x000f280000300a00 */
[----:B------:R0:W-:Y:S04]  /*5fea0*/  STL.64 [R1+0x4c58], R54 ;  /* 0x004c583601007387 */ /* 0x0001e80000100a00 */
[----:B------:R-:W4:Y:S04]  /*5feb0*/  LDL.LU R52, [R1+0x2a0] ;  /* 0x0002a00001347983 */ /* 0x000f280000300800 */
[----:B------:R-:W4:Y:S01]  /*5fec0*/  LDL.LU R53, [R1+0x2a4] ;  /* 0x0002a40001357983 */ /* 0x000f220000300800 */
[----:B0-----:R-:W-:-:S03]  /*5fed0*/  IMAD.MOV.U32 R54, RZ, RZ, R46 ;  /* 0x000000ffff367224 */ /* 0x001fc600078e002e */
[----:B------:R-:W4:Y:S01]  /*5fee0*/  LDL.LU R46, [R1+0x4d0c] ;  /* 0x004d0c00012e7983 */ /* 0x000f220000300800 */
[----:B------:R-:W-:-:S03]  /*5fef0*/  IMAD.MOV.U32 R55, RZ, RZ, R47 ;  /* 0x000000ffff377224 */ /* 0x000fc600078e002f */
[----:B------:R-:W4:Y:S04]  /*5ff00*/  LDL.LU R47, [R1+0x4d08] ;  /* 0x004d0800012f7983 */ /* 0x000f280000300800 */
[----:B------:R-:W-:Y:S04]  /*5ff10*/  STL.64 [R1+0x7a0], R56 ;  /* 0x0007a03801007387 */ /* 0x000fe80000100a00 */
[----:B------:R0:W-:Y:S04]  /*5ff20*/  STL [R1+0x7a8], R58 ;  /* 0x0007a83a01007387 */ /* 0x0001e80000100800 */
[----:B0-----:R-:W4:Y:S04]  /*5ff30*/  LDL.LU.64 R58, [R1+0x4d00] ;  /* 0x004d0000013a7983 */ /* 0x001f280000300a00 */
[----:B------:R-:W4:Y:S04]  /*5ff40*/  LDL.LU.64 R56, [R1+0x4cf8] ;  /* 0x004cf80001387983 */ /* 0x000f280000300a00 */
[----:B------:R2:W-:Y:S02]  /*5ff50*/  STL.64 [R1+0x4c98], R34 ;  /* 0x004c982201007387 */ /* 0x0005e40000100a00 */
[----:B--2---:R-:W-:-:S02]  /*5ff60*/  IMAD.MOV.U32 R35, RZ, RZ, R15 ;  /* 0x000000ffff237224 */ /* 0x004fc400078e000f */
[----:B---3--:R-:W-:Y:S02]  /*5ff70*/  IMAD.MOV.U32 R34, RZ, RZ, R14 ;  /* 0x000000ffff227224 */ /* 0x008fe400078e000e */
[----:B----4-:R-:W-:Y:S02]  /*5ff80*/  IMAD.MOV.U32 R33, RZ, RZ, R23 ;  /* 0x000000ffff217224 */ /* 0x010fe400078e0017 */
[----:B------:R-:W-:Y:S02]  /*5ff90*/  IMAD.MOV.U32 R32, RZ, RZ, R22 ;  /* 0x000000ffff207224 */ /* 0x000fe400078e0016 */
[----:B------:R-:W2:Y:S04]  /*5ffa0*/  LDL.LU R22, [R1+0x4cf4] ;  /* 0x004cf40001167983 */ /* 0x000ea80000300800 */
[----:B------:R-:W2:Y:S04]  /*5ffb0*/  LDL.LU R23, [R1+0x4cf0] ;  /* 0x004cf00001177983 */ /* 0x000ea80000300800 */
[----:B------:R-:W3:Y:S04]  /*5ffc0*/  LDL.LU R14, [R1+0x4cec] ;  /* 0x004cec00010e7983 */ /* 0x000ee80000300800 */
[----:B------:R-:W3:Y:S04]  /*5ffd0*/  LDL.LU R15, [R1+0x4ce8] ;  /* 0x004ce800010f7983 */ /* 0x000ee80000300800 */
[----:B------:R-:W-:Y:S01]  /*5ffe0*/  STL [R1+0x47d0], R12 ;  /* 0x0047d00c01007387 */ /* 0x000fe20000100800 */
[----:B------:R-:W-:-:S15]  /*5fff0*/  HMMA.16816.F32 R4, R24, R56, R4 ;  /* 0x000000381804723c */ /* 0x000fde0000001804 */
[----:B------:R-:W-:-:S08]  /*60000*/  NOP ;  /* 0x0000000000007918 */ /* 0x000fd00000000000 */
[----:B------:R-:W-:Y:S04]  /*60010*/  STL.64 [R1+0x9a0], R4 ;  /* 0x0009a00401007387 */ /* 0x000fe80000100a00 */
[----:B------:R0:W-:Y:S04]  /*60020*/  STL.64 [R1+0x9a8], R6 ;  /* 0x0009a80601007387 */ /* 0x0001e80000100a00 */
[----:B0-----:R-:W3:Y:S04]  /*60030*/  LDL.LU.64 R6, [R1+0x4ce0] ;  /* 0x004ce00001067983 */ /* 0x001ee80000300a00 */
[----:B------:R-:W3:Y:S01]  /*60040*/  LDL.LU.64 R4, [R1+0x4cd8] ;  /* 0x004cd80001047983 */ /* 0x000ee20000300a00 */
[----:B------:R-:W0:Y:S01]  /*60050*/  S2R R21, SR_TID.X ;  /* 0x0000000000157919 */ /* 0x000e220000002100 */
[----:B------:R-:W-:Y:S01]  /*60060*/  HMMA.16816.F32 R24, R24, R16, R32 ;  /* 0x000000101818723c */ /* 0x000fe20000001820 */
[----:B------:R-:W1:Y:S01]  /*60070*/  S2R R45, SR_TID.X ;  /* 0x00000000002d7919 */ /* 0x000e620000002100 */
[----:B------:R-:W-:-:S15]  /*60080*/  STL.64 [R1+0x4c50], R58 ;  /* 0x004c503a01007387 */ /* 0x000fde0000100a00 */
[----:B------:R-:W-:-:S06]  /*60090*/  NOP ;  /* 0x0000000000007918 */ /* 0x000fcc0000000000 */
[----:B------:R-:W-:Y:S04]  /*600a0*/  STL.64 [R1+0x2b0], R24 ;  /* 0x0002b01801007387 */ /* 0x000fe80000100a00 */
[----:B------:R3:W-:Y:S01]  /*600b0*/  STL.64 [R1+0x2b8], R26 ;  /* 0x0002b81a01007387 */ /* 0x0007e20000100a00 */
[----:B0-----:R-:W-:Y:S01]  /*600c0*/  LOP3.LUT R21, R21, 0x7, RZ, 0xc0, !PT ;  /* 0x0000000715157812 */ /* 0x001fe200078ec0ff */
[----:B-1----:R-:W-:-:S04]  /*600d0*/  IMAD.SHL.U32 R44, R45, 0x2, RZ ;  /* 0x000000022d2c7824 */ /* 0x002fc800078e00ff */
[----:B------:R-:W-:Y:S02]  /*600e0*/  IMAD R21, R21, 0x110, RZ ;  /* 0x0000011015157824 */ /* 0x000fe400078e02ff */
[----:B------:R-:W-:-:S03]  /*600f0*/  IMAD.SHL.U32 R45, R45, 0x80, RZ ;  /* 0x000000802d2d7824 */ /* 0x000fc600078e00ff */
[----:B------:R-:W-:-:S04]  /*60100*/  LOP3.LUT R21, R21, 0x10, R44, 0x78, !PT ;  /* 0x0000001015157812 */ /* 0x000fc800078e782c */
[----:B------:R-:W-:-:S04]  /*60110*/  LOP3.LUT R21, R21, 0x800, R45, 0xf8, !PT ;  /* 0x0000080015157812 */ /* 0x000fc800078ef82d */
[----:B------:R-:W-:Y:S01]  /*60120*/  LOP3.LUT R21, R21, 0x20, RZ, 0x3c, !PT ;  /* 0x0000002015157812 */ /* 0x000fe200078e3cff */
[----:B---3--:R-:W-:-:S15]  /*60130*/  HMMA.16816.F32 R24, R4, R14, R52 ;  /* 0x0000000e0418723c */ /* 0x008fde0000001834 */
[----:B------:R-:W-:-:S08]  /*60140*/  NOP ;  /* 0x0000000000007918 */ /* 0x000fd00000000000 */
[----:B------:R-:W-:Y:S01]  /*60150*/  STL.64 [R1+0x2a0], R24 ;  /* 0x0002a01801007387 */ /* 0x000fe20000100a00 */
[----:B------:R-:W-:-:S03]  /*60160*/  IMAD.MOV.U32 R16, RZ, RZ, R27 ;  /* 0x000000ffff107224 */ /* 0x000fc600078e001b */
[----:B------:R-:W-:Y:S04]  /*60170*/  STL [R1+0x2a8], R26 ;  /* 0x0002a81a01007387 */ /* 0x000fe80000100800 */
[----:B------:R-:W0:Y:S04]  /*60180*/  LDSM.16.MT88.4 R24, [R21+UR4+0x3000] ;  /* 0x003000041518783b */ /* 0x000e280008004200 */
[----:B------:R-:W-:Y:S04]  /*60190*/  STL.64 [R1+0x4cc8], R14 ;  /* 0x004cc80e01007387 */ /* 0x000fe80000100a00 */
[----:B------:R2:W-:Y:S02]  /*601a0*/  STL [R1+0x4cc0], R13 ;  /* 0x004cc00d01007387 */ /* 0x0005e40000100800 */
[----:B--2---:R-:W-:Y:S02]  /*601b0*/  HMMA.16816.F32 R12, R4, R22, R36 ;  /* 0x00000016040c723c */ /* 0x004fe40000001824 */
[----:B------:R-:W-:Y:S04]  /*601c0*/  STL [R1+0x46d8], R16 ;  /* 0x0046d81001007387 */ /* 0x000fe80000100800 */
[----:B------:R-:W-:-:S15]  /*601d0*/  STL.64 [R1+0x4c70], R22 ;  /* 0x004c701601007387 */ /* 0x000fde0000100a00 */
[----:B------:R-:W-:-:S02]  /*601e0*/  NOP ;  /* 0x0000000000007918 */ /* 0x000fc40000000000 */
[----:B------:R-:W-:Y:S04]  /*601f0*/  STL.64 [R1+0x290], R12 ;  /* 0x0002900c01007387 */ /* 0x000fe80000100a00 */
[----:B------:R-:W-:Y:S04]  /*60200*/  STL.64 [R1+0x298], R14 ;  /* 0x0002980e01007387 */ /* 0x000fe80000100a00 */
[----:B------:R-:W-:Y:S04]  /*60210*/  STL.64 [R1+0x4c68], R20 ;  /* 0x004c681401007387 */ /* 0x000fe80000100a00 */
[----:B0-----:R0:W-:Y:S04]  /*60220*/  STL.64 [R1+0x4ba0], R26 ;  /* 0x004ba01a01007387 */ /* 0x0011e80000100a00 */
[----:B------:R-:W-:Y:S04]  /*60230*/  STL.64 [R1+0x4b98], R24 ;  /* 0x004b981801007387 */ /* 0x000fe80000100a00 */
[----:B0-----:R-:W2:Y:S04]  /*60240*/  LDL R26, [R1+0xc8] ;  /* 0x0000c800011a7983 */ /* 0x001ea80000100800 */
[----:B------:R-:W2:Y:S01]  /*60250*/  LDL R27, [R1+0xcc] ;  /* 0x0000cc00011b7983 */ /* 0x000ea20000100800 */
[C---:B------:R-:W-:Y:S06]  /*60260*/  HMMA.16816.F32 R12, R4.reuse, R46, R8 ;  /* 0x0000002e040c723c */ /* 0x040fec0000001808 */
[----:B------:R-:W-:Y:S01]  /*60270*/  HMMA.16816.F32 R8, R4, R50, R28 ;  /* 0x000000320408723c */ /* 0x000fe2000000181c */
[----:B--2---:R-:W-:Y:S04]  /*60280*/  STL.64 [R1+0x4cd0], R26 ;  /* 0x004cd01a01007387 */ /* 0x004fe80000100a00 */
[----:B------:R0:W-:-:S12]  /*60290*/  STL.64 [R1+0x4c78], R46 ;  /* 0x004c782e01007387 */ /* 0x0001d80000100a00 */
[----:B------:R-:W-:Y:S04]  /*602a0*/  STL.64 [R1+0x750], R12 ;  /* 0x0007500c01007387 */ /* 0x000fe80000100a00 */
[----:B------:R-:W-:Y:S04]  /*602b0*/  STL.64 [R1+0x758], R14 ;  /* 0x0007580e01007387 */ /* 0x000fe80000100a00 */
[----:B------:R1:W-:Y:S04]  /*602c0*/  STL.64 [R1+0x4c80], R50 ;  /* 0x004c803201007387 */ /* 0x0003e80000100a00 */
[----:B------:R-:W2:Y:S04]  /*602d0*/  LDL R38, [R1+0xa8] ;  /* 0x0000a80001267983 */ /* 0x000ea80000100800 */
[----:B------:R-:W-:Y:S04]  /*602e0*/  STL.64 [R1+0x740], R8 ;  /* 0x0007400801007387 */ /* 0x000fe80000100a00 */
[----:B------:R-:W-:Y:S04]  /*602f0*/  STL.64 [R1+0x748], R10 ;  /* 0x0007480a01007387 */ /* 0x000fe80000100a00 */
[----:B------:R-:W2:Y:S04]  /*60300*/  LDL R39, [R1+0xac] ;  /* 0x0000ac0001277983 */ /* 0x000ea80000100800 */
[----:B--2---:R-:W-:Y:S04]  /*60310*/  STL.64 [R1+0x4c88], R38 ;  /* 0x004c882601007387 */ /* 0x004fe80000100a00 */
[----:B0-----:R-:W2:Y:S04]  /*60320*/  LDL R46, [R1+0xb8] ;  /* 0x0000b800012e7983 */ /* 0x001ea80000100800 */
[----:B------:R-:W2:Y:S04]  /*60330*/  LDL R47, [R1+0xbc] ;  /* 0x0000bc00012f7983 */ /* 0x000ea80000100800 */
[----:B--2---:R-:W-:Y:S04]  /*60340*/  STL.64 [R1+0x4c90], R46 ;  /* 0x004c902e01007387 */ /* 0x004fe80000100a00 */
[----:B------:R-:W2:Y:S04]  /*60350*/  LDL.LU R48, [R1+0x6e0] ;  /* 0x0006e00001307983 */ /* 0x000ea80000300800 */
[----:B------:R-:W2:Y:S04]  /*60360*/  LDL.LU R49, [R1+0x6e4] ;  /* 0x0006e40001317983 */ /* 0x000ea80000300800 */
[----:B-1----:R-:W3:Y:S04]  /*60370*/  LDL.LU R50, [R1+0x6e8] ;  /* 0x0006e80001327983 */ /* 0x002ee80000300800 */
[----:B------:R-:W3:Y:S04]  /*60380*/  LDL.LU R51, [R1+0x6ec] ;  /* 0x0006ec0001337983 */ /* 0x000ee80000300800 */
[----:B------:R-:W4:Y:S04]  /*60390*/  LDL.LU R28, [R1+0x730] ;  /* 0x00073000011c7983 */ /* 0x000f280000300800 */
[----:B------:R-:W4:Y:S04]  /*603a0*/  LDL.LU R29, [R1+0x734] ;  /* 0x00073400011d7983 */ /* 0x000f280000300800 */
[----:B------:R-:W4:Y:S04]  /*603b0*/  LDL.LU R30, [R1+0x738] ;  /* 0x00073800011e7983 */ /* 0x000f280000300800 */
[----:B------:R-:W4:Y:S04]  /*603c0*/  LDL.LU R31, [R1+0x73c] ;  /* 0x00073c00011f7983 */ /* 0x000f280000300800 */
[----:B---3--:R-:W-:Y:S04]  /*603d0*/  STL.64 [R1+0x4ca8], R50 ;  /* 0x004ca83201007387 */ /* 0x008fe80000100a00 */
[----:B--2---:R-:W-:Y:S04]  /*603e0*/  STL.64 [R1+0x4ca0], R48 ;  /* 0x004ca03001007387 */ /* 0x004fe80000100a00 */
        /* <DEDUP_REMOVED lines=8> */
[----:B------:R-:W4:Y:S04]  /*60470*/  LDL.64 R14, [R1+0xf8] ;  /* 0x0000f800010e7983 */ /* 0x000f280000100a00 */
[----:B---3--:R-:W-:Y:S04]  /*60480*/  STL.64 [R1+0x4cb8], R34 ;  /* 0x004cb82201007387 */ /* 0x008fe80000100a00 */
[----:B--2---:R0:W-:Y:S04]  /*60490*/  STL.64 [R1+0x4cb0], R32 ;  /* 0x004cb02001007387 */ /* 0x0041e80000100a00 */
[----:B0-----:R-:W2:Y:S04]  /*604a0*/  LDL.LU R32, [R1+0x710] ;  /* 0x0007100001207983 */ /* 0x001ea80000300800 */
[----:B------:R-:W2:Y:S04]  /*604b0*/  LDL.LU R33, [R1+0x714] ;  /* 0x0007140001217983 */ /* 0x000ea80000300800 */
[----:B------:R-:W2:Y:S04]  /*604c0*/  LDL.LU R34, [R1+0x718] ;  /* 0x0007180001227983 */ /* 0x000ea80000300800 */
[----:B------:R-:W2:Y:S04]  /*604d0*/  LDL.LU R35, [R1+0x71c] ;  /* 0x00071c0001237983 */ /* 0x000ea80000300800 */
[----:B------:R-:W2:Y:S01]  /*604e0*/  LDL.64 R50, [R1+0xe8] ;  /* 0x0000e80001327983 */ /* 0x000ea20000100a00 */
[C---:B----4-:R-:W-:Y:S03]  /*604f0*/  HMMA.16816.F32 R8, R4.reuse, R42, R28 ;  /* 0x0000002a0408723c */ /* 0x050fe6000000181c */
[----:B------:R-:W3:Y:S03]  /*60500*/  LDL.64 R46, [R1+0xd8] ;  /* 0x0000d800012e7983 */ /* 0x000ee60000100a00 */
[----:B------:R-:W-:Y:S01]  /*60510*/  HMMA.16816.F32 R24, R4, R14, R24 ;  /* 0x0000000e0418723c */ /* 0x000fe20000001818 */
        /* <DEDUP_REMOVED lines=12> */
[----:B------:R0:W-:Y:S04]  /*605e0*/  STL [R1+0x730], R8 ;  /* 0x0007300801007387 */ /* 0x0001e80000100800 */
[----:B------:R1:W-:Y:S04]  /*605f0*/  STL.64 [R1+0x738], R10 ;  /* 0x0007380a01007387 */ /* 0x0003e80000100a00 */
[----:B------:R-:W3:Y:S01]  /*60600*/  LDL.LU R56, [R1+0x6b0] ;  /* 0x0006b00001387983 */ /* 0x000ee20000300800 */
[----:B------:R-:W-:-:S03]  /*60610*/  IMAD.MOV.U32 R16, RZ, RZ, R9 ;  /* 0x000000ffff107224 */ /* 0x000fc600078e0009 */
[----:B------:R-:W3:Y:S04]  /*60620*/  LDL.LU R57, [R1+0x6b4] ;  /* 0x0006b40001397983 */ /* 0x000ee80000300800 */
[----:B------:R-:W3:Y:S04]  /*60630*/  LDL.LU R58, [R1+0x6b8] ;  /* 0x0006b800013a7983 */ /* 0x000ee80000300800 */
[----:B------:R-:W3:Y:S04]  /*60640*/  LDL.LU R59, [R1+0x6bc] ;  /* 0x0006bc00013b7983 */ /* 0x000ee80000300800 */
[----:B0-----:R-:W3:Y:S04]  /*60650*/  LDL.LU R8, [R1+0x6a0] ;  /* 0x0006a00001087983 */ /* 0x001ee80000300800 */
[----:B------:R-:W3:Y:S04]  /*60660*/  LDL.LU R9, [R1+0x6a4] ;  /* 0x0006a40001097983 */ /* 0x000ee80000300800 */
[----:B-1----:R-:W3:Y:S04]  /*60670*/  LDL.LU R10, [R1+0x6a8] ;  /* 0x0006a800010a7983 */ /* 0x002ee80000300800 */
[----:B------:R-:W3:Y:S04]  /*60680*/  LDL.LU R11, [R1+0x6ac] ;  /* 0x0006ac00010b7983 */ /* 0x000ee80000300800 */
[----:B------:R-:W3:Y:S01]  /*60690*/  LDL.LU R28, [R1+0x690] ;  /* 0x00069000011c7983 */ /* 0x000ee20000300800 */
[----:B------:R-:W-:-:S03]  /*606a0*/  IMAD.MOV.U32 R12, RZ, RZ, R15 ;  /* 0x000000ffff0c7224 */ /* 0x000fc600078e000f */
[----:B------:R-:W3:Y:S04]  /*606b0*/  LDL.LU R29, [R1+0x694] ;  /* 0x00069400011d7983 */ /* 0x000ee80000300800 */
[----:B------:R0:W-:Y:S04]  /*606c0*/  STL.64 [R1+0x720], R24 ;  /* 0x0007201801007387 */ /* 0x0001e80000100a00 */
[----:B------:R1:W-:Y:S01]  /*606d0*/  STL.64 [R1+0x728], R26 ;  /* 0x0007281a01007387 */ /* 0x0003e20000100a00 */
[----:B0-----:R-:W-:-:S03]  /*606e0*/  IMAD.MOV.U32 R24, RZ, RZ, R14 ;  /* 0x000000ffff187224 */ /* 0x001fc600078e000e */
[----:B-1----:R-:W4:Y:S04]  /*606f0*/  LDL.LU.64 R26, [R1+0x4cd0] ;  /* 0x004cd000011a7983 */ /* 0x002f280000300a00 */
[----:B------:R-:W3:Y:S04]  /*60700*/  LDL.LU.64 R14, [R1+0x4cc8] ;  /* 0x004cc800010e7983 */ /* 0x000ee80000300a00 */
[----:B------:R-:W3:Y:S01]  /*60710*/  LDL.LU R13, [R1+0x4cc0] ;  /* 0x004cc000010d7983 */ /* 0x000ee20000300800 */
[----:B--2---:R-:W-:-:S15]  /*60720*/  HMMA.16816.F32 R32, R4, R50, R32 ;  /* 0x000000320420723c */ /* 0x004fde0000001820 */
[----:B------:R-:W-:-:S08]  /*60730*/  NOP ;  /* 0x0000000000007918 */ /* 0x000fd00000000000 */
[----:B------:R-:W-:Y:S04]  /*60740*/  STL.64 [R1+0x710], R32 ;  /* 0x0007102001007387 */ /* 0x000fe80000100a00 */
[----:B------:R0:W-:Y:S04]  /*60750*/  STL.64 [R1+0x718], R34 ;  /* 0x0007182201007387 */ /* 0x0001e80000100a00 */
[----:B0-----:R-:W3:Y:S04]  /*60760*/  LDL.LU.64 R34, [R1+0x4cb8] ;  /* 0x004cb80001227983 */ /* 0x001ee80000300a00 */
[----:B------:R-:W3:Y:S01]  /*60770*/  LDL.LU.64 R32, [R1+0x4cb0] ;  /* 0x004cb00001207983 */ /* 0x000ee20000300a00 */
[----:B------:R-:W-:-:S02]  /*60780*/  IMAD.MOV.U32 R25, RZ, RZ, R50 ;  /* 0x000000ffff197224 */ /* 0x000fc400078e0032 */
[----:B------:R-:W-:Y:S02]  /*60790*/  IMAD.MOV.U32 R17, RZ, RZ, R51 ;  /* 0x000000ffff117224 */ /* 0x000fe400078e0033 */
[----:B------:R-:W2:Y:S04]  /*607a0*/  LDL.LU.64 R50, [R1+0x4ca8] ;  /* 0x004ca80001327983 */ /* 0x000ea80000300a00 */
[----:B------:R-:W2:Y:S01]  /*607b0*/  LDL.LU.64 R48, [R1+0x4ca0] ;  /* 0x004ca00001307983 */ /* 0x000ea20000300a00 */
[C---:B----4-:R-:W-:Y:S06]  /*607c0*/  HMMA.16816.F32 R36, R4.reuse, R26, R36 ;  /* 0x0000001a0424723c */ /* 0x050fec0000001824 */
[----:B---3--:R-:W-:-:S15]  /*607d0*/  HMMA.16816.F32 R32, R4, R46, R32 ;  /* 0x0000002e0420723c */ /* 0x008fde0000001820 */
[----:B------:R-:W-:-:S08]  /*607e0*/  NOP ;  /* 0x0000000000007918 */ /* 0x000fd00000000000 */
[----:B------:R0:W-:Y:S04]  /*607f0*/  STL.64 [R1+0x700], R32 ;  /* 0x0007002001007387 */ /* 0x0001e80000100a00 */
[----:B------:R1:W-:Y:S01]  /*60800*/  STL.64 [R1+0x708], R34 ;  /* 0x0007082201007387 */ /* 0x0003e20000100a00 */
[----:B0-----:R-:W-:Y:S02]  /*60810*/  IMAD.MOV.U32 R33, RZ, RZ, R46 ;  /* 0x000000ffff217224 */ /* 0x001fe400078e002e */
[----:B------:R-:W-:Y:S01]  /*60820*/  IMAD.MOV.U32 R32, RZ, RZ, R47 ;  /* 0x000000ffff207224 */ /* 0x000fe200078e002f */
[----:B-1----:R-:W3:Y:S04]  /*60830*/  LDL.LU.64 R34, [R1+0x4c98] ;  /* 0x004c980001227983 */ /* 0x002ee80000300a00 */
[----:B------:R-:W2:Y:S04]  /*60840*/  LDL.LU.64 R46, [R1+0x4c90] ;  /* 0x004c9000012e7983 */ /* 0x000ea80000300a00 */
[----:B------:R-:W-:Y:S04]  /*60850*/  STL.64 [R1+0x6f0], R36 ;  /* 0x0006f02401007387 */ /* 0x000fe80000100a00 */
[----:B------:R0:W-:Y:S04]  /*60860*/  STL.64 [R1+0x6f8], R38 ;  /* 0x0006f82601007387 */ /* 0x0001e80000100a00 */
[----:B0-----:R-:W4:Y:S04]  /*60870*/  LDL.LU.64 R38, [R1+0x4c88] ;  /* 0x004c880001267983 */ /* 0x001f280000300a00 */
[----:B------:R-:W-:Y:S01]  /*60880*/  STL.64 [R1+0x4be8], R26 ;  /* 0x004be81a01007387 */ /* 0x000fe20000100a00 */
[----:B------:R-:W-:-:S02]  /*60890*/  IMAD.MOV.U32 R30, RZ, RZ, R60 ;  /* 0x000000ffff1e7224 */ /* 0x000fc400078e003c */
[----:B------:R-:W-:Y:S01]  /*608a0*/  IMAD.MOV.U32 R31, RZ, RZ, R3 ;  /* 0x000000ffff1f7224 */ /* 0x000fe200078e0003 */
[C---:B--2---:R-:W-:Y:S01]  /*608b0*/  HMMA.16816.F32 R44, R4.reuse, R46, R48 ;  /* 0x0000002e042c723c */ /* 0x044fe20000001830 */
[----:B------:R-:W2:Y:S05]  /*608c0*/  LDL.LU.64 R50, [R1+0x4c80] ;  /* 0x004c800001327983 */ /* 0x000eaa0000300a00 */
[----:B----4-:R-:W-:-:S15]  /*608d0*/  HMMA.16816.F32 R36, R4, R38, R20 ;  /* 0x000000260424723c */ /* 0x010fde0000001814 */
[----:B------:R-:W-:-:S02]  /*608e0*/  NOP ;  /* 0x0000000000007918 */ /* 0x000fc40000000000 */
[----:B------:R-:W-:Y:S04]  /*608f0*/  STL.64 [R1+0x6e0], R44 ;  /* 0x0006e02c01007387 */ /* 0x000fe80000100a00 */
[----:B------:R0:W-:Y:S04]  /*60900*/  STL.64 [R1+0x6e8], R46 ;  /* 0x0006e82e01007387 */ /* 0x0001e80000100a00 */
[----:B0-----:R-:W4:Y:S04]  /*60910*/  LDL.LU.64 R46, [R1+0x4c78] ;  /* 0x004c7800012e7983 */ /* 0x001f280000300a00 */
[----:B------:R-:W2:Y:S01]  /*60920*/  LDL.LU.64 R22, [R1+0x4c70] ;  /* 0x004c700001167983 */ /* 0x000ea20000300a00 */
[----:B------:R-:W-:-:S02]  /*60930*/  IMAD.MOV.U32 R60, RZ, RZ, R38 ;  /* 0x000000ffff3c7224 */ /* 0x000fc400078e0026 */
[----:B------:R-:W-:Y:S01]  /*60940*/  IMAD.MOV.U32 R3, RZ, RZ, R39 ;  /* 0x000000ffff037224 */ /* 0x000fe200078e0027 */
[----:B------:R-:W4:Y:S04]  /*60950*/  LDL.LU.64 R20, [R1+0x4c68] ;  /* 0x004c680001147983 */ /* 0x000f280000300a00 */
[----:B------:R-:W-:Y:S04]  /*60960*/  STL.64 [R1+0x6d0], R36 ;  /* 0x0006d02401007387 */ /* 0x000fe80000100a00 */
[----:B------:R-:W3:Y:S04]  /*60970*/  LDL.LU.64 R38, [R1+0x4c60] ;  /* 0x004c600001267983 */ /* 0x000ee80000300a00 */
[----:B------:R-:W-:Y:S04]  /*60980*/  STL [R1+0x47cc], R3 ;  /* 0x0047cc0301007387 */ /* 0x000fe80000100800 */
[----:B------:R-:W-:Y:S01]  /*60990*/  STL [R1+0x47c8], R60 ;  /* 0x0047c83c01007387 */ /* 0x000fe20000100800 */
[----:B---3--:R-:W-:-:S15]  /*609a0*/  HMMA.16816.F32 R52, R4, R38, R52 ;  /* 0x000000260434723c */ /* 0x008fde0000001834 */
[----:B------:R-:W-:-:S08]  /*609b0*/  NOP ;  /* 0x0000000000007918 */ /* 0x000fd00000000000 */
[----:B------:R-:W-:Y:S04]  /*609c0*/  STL.64 [R1+0x6c0], R52 ;  /* 0x0006c03401007387 */ /* 0x000fe80000100a00 */
[----:B------:R0:W-:Y:S04]  /*609d0*/  STL.64 [R1+0x6c8], R54 ;  /* 0x0006c83601007387 */ /* 0x0001e80000100a00 */
[----:B0-----:R-:W3:Y:S04]  /*609e0*/  LDL.LU.64 R54, [R1+0x4c58] ;  /* 0x004c580001367983 */ /* 0x001ee80000300a00 */
        /* <DEDUP_REMOVED lines=9> */
[----:B0-----:R-:W3:Y:S01]  /*60a80*/  LDL.LU.64 R58, [R1+0x4c50] ;  /* 0x004c5000013a7983 */ /* 0x001ee20000300a00 */
[----:B------:R-:W-:Y:S03]  /*60a90*/  HMMA.16816.F32 R8, R4, R34, R8 ;  /* 0x000000220408723c */ /* 0x000fe60000001808 */
[----:B------:R0:W-:Y:S02]  /*60aa0*/  STL.64 [R1+0x4bb8], R54 ;  /* 0x004bb83601007387 */ /* 0x0001e40000100a00 */
[----:B0-----:R-:W-:-:S02]  /*60ab0*/  IMAD.MOV.U32 R54, RZ, RZ, R18 ;  /* 0x000000ffff367224 */ /* 0x001fc400078e0012 */
[----:B------:R-:W-:Y:S02]  /*60ac0*/  IMAD.MOV.U32 R55, RZ, RZ, R19 ;  /* 0x000000ffff377224 */ /* 0x000fe400078e0013 */
[----:B---3--:R-:W-:Y:S02]  /*60ad0*/  IMAD.MOV.U32 R52, RZ, RZ, R58 ;  /* 0x000000ffff347224 */ /* 0x008fe400078e003a */
[----:B------:R-:W3:Y:S01]  /*60ae0*/  LDL.LU R58, [R1+0x4c4c] ;  /* 0x004c4c00013a7983 */ /* 0x000ee20000300800 */
[----:B------:R-:W-:-:S03]  /*60af0*/  IMAD.MOV.U32 R53, RZ, RZ, R59 ;  /* 0x000000ffff357224 */ /* 0x000fc600078e003b */
[----:B------:R-:W3:Y:S04]  /*60b00*/  LDL.LU R59, [R1+0x4c48] ;  /* 0x004c4800013b7983 */ /* 0x000ee80000300800 */
[----:B------:R-:W4:Y:S04]  /*60b10*/  LDL.LU R18, [R1+0x4c44] ;  /* 0x004c440001127983 */ /* 0x000f280000300800 */
[----:B------:R-:W4:Y:S04]  /*60b20*/  LDL.LU R19, [R1+0x4c40] ;  /* 0x004c400001137983 */ /* 0x000f280000300800 */
[----:B------:R-:W-:Y:S04]  /*60b30*/  STL.64 [R1+0x6a0], R8 ;  /* 0x0006a00801007387 */ /* 0x000fe80000100a00 */
[----:B------:R0:W-:Y:S04]  /*60b40*/  STL.64 [R1+0x6a8], R10 ;  /* 0x0006a80a01007387 */ /* 0x0001e80000100a00 */
[----:B0-----:R-:W2:Y:S04]  /*60b50*/  LDL.LU.64 R10, [R1+0x4c38] ;  /* 0x004c3800010a7983 */ /* 0x001ea80000300a00 */
[----:B------:R-:W2:Y:S04]  /*60b60*/  LDL.LU.64 R8, [R1+0x4c30] ;  /* 0x004c300001087983 */ /* 0x000ea80000300a00 */
[----:B------:R0:W-:Y:S02]  /*60b70*/  STL.64 [R1+0x4bb0], R34 ;  /* 0x004bb02201007387 */ /* 0x0001e40000100a00 */
[----:B0-----:R-:W-:-:S02]  /*60b80*/  IMAD.MOV.U32 R35, RZ, RZ, R17 ;  /* 0x000000ffff237224 */ /* 0x001fc400078e0011 */
[----:B------:R-:W-:Y:S01]  /*60b90*/  IMAD.MOV.U32 R34, RZ, RZ, R25 ;  /* 0x000000ffff227224 */ /* 0x000fe200078e0019 */
[C---:B---3--:R-:W-:Y:S06]  /*60ba0*/  HMMA.16816.F32 R28, R4.reuse, R58, R28 ;  /* 0x0000003a041c723c */ /* 0x048fec000000181c */
[----:B----4-:R-:W-:Y:S06]  /*60bb0*/  HMMA.16816.F32 R4, R4, R18, R52 ;  /* 0x000000120404723c */ /* 0x010fec0000001834 */
[----:B--2---:R-:W-:Y:S11]  /*60bc0*/  HMMA.16816.F32 R36, R8, R14, R36 ;  /* 0x0000000e0824723c */ /* 0x004ff60000001824 */
[----:B------:R-:W-:Y:S04]  /*60bd0*/  STL.64 [R1+0x690], R28 ;  /* 0x0006901c01007387 */ /* 0x000fe80000100a00 */
[----:B------:R0:W-:Y:S04]  /*60be0*/  STL.64 [R1+0x698], R30 ;  /* 0x0006981e01007387 */ /* 0x0001e80000100a00 */
[----:B0-----:R-:W2:Y:S04]  /*60bf0*/  LDL.LU.64 R30, [R1+0x4c28] ;  /* 0x004c2800011e7983 */ /* 0x001ea80000300a00 */
[----:B------:R-:W3:Y:S04]  /*60c00*/  LDL.LU.64 R28, [R1+0x4c20] ;  /* 0x004c2000011c7983 */ /* 0x000ee80000300a00 */
[----:B------:R-:W-:Y:S04]  /*60c10*/  STL.64 [R1+0x4ba8], R58 ;  /* 0x004ba83a01007387 */ /* 0x000fe80000100a00 */
[----:B------:R-:W-:Y:S04]  /*60c20*/  STL.64 [R1+0x4bd0], R18 ;  /* 0x004bd01201007387 */ /* 0x000fe80000100a00 */
[----:B------:R-:W-:Y:S04]  /*60c30*/  STL [R1+0x4bc8], R16 ;  /* 0x004bc81001007387 */ /* 0x000fe80000100800 */
[----:B------:R-:W-:Y:S04]  /*60c40*/  STL.64 [R1+0x280], R4 ;  /* 0x0002800401007387 */ /* 0x000fe80000100a00 */
[----:B------:R0:W-:Y:S04]  /*60c50*/  STL.64 [R1+0x288], R6 ;  /* 0x0002880601007387 */ /* 0x0001e80000100a00 */
[----:B------:R1:W-:Y:S04]  /*60c60*/  STL.64 [R1+0x8b0], R36 ;  /* 0x0008b02401007387 */ /* 0x0003e80000100a00 */
[----:B------:R4:W-:Y:S01]  /*60c70*/  STL.64 [R1+0x8b8], R38 ;  /* 0x0008b82601007387 */ /* 0x0009e20000100a00 */
[----:B0-----:R-:W-:-:S02]  /*60c80*/  IMAD.MOV.U32 R6, RZ, RZ, R33 ;  /* 0x000000ffff067224 */ /* 0x001fc400078e0021 */
[----:B------:R-:W-:-:S05]  /*60c90*/  IMAD.MOV.U32 R7, RZ, RZ, R32 ;  /* 0x000000ffff077224 */ /* 0x000fca00078e0020 */
[----:B------:R0:W-:Y:S04]  /*60ca0*/  STL.64 [R1+0x4bf0], R6 ;  /* 0x004bf00601007387 */ /* 0x0001e80000100a00 */
        /* <DEDUP_REMOVED lines=9> */
[----:B------:R-:W3:Y:S04]  /*60d40*/  LDL.LU R37, [R1+0x4d4] ;  /* 0x0004d40001257983 */ /* 0x000ee80000300800 */
[----:B----4-:R-:W4:Y:S04]  /*60d50*/  LDL.LU R38, [R1+0x4d8] ;  /* 0x0004d80001267983 */ /* 0x010f280000300800 */
[----:B------:R-:W4:Y:S04]  /*60d60*/  LDL.LU R39, [R1+0x4dc] ;  /* 0x0004dc0001277983 */ /* 0x000f280000300800 */
[----:B------:R1:W-:Y:S04]  /*60d70*/  STL.64 [R1+0x4bf8], R34 ;  /* 0x004bf82201007387 */ /* 0x0003e80000100a00 */
[----:B------:R-:W4:Y:S04]  /*60d80*/  LDL.LU R4, [R1+0x4b0] ;  /* 0x0004b00001047983 */ /* 0x000f280000300800 */
[----:B------:R-:W4:Y:S04]  /*60d90*/  LDL.LU R5, [R1+0x4b4] ;  /* 0x0004b40001057983 */ /* 0x000f280000300800 */
[----:B0-----:R-:W4:Y:S04]  /*60da0*/  LDL.LU R6, [R1+0x4b8] ;  /* 0x0004b80001067983 */ /* 0x001f280000300800 */
[----:B------:R-:W4:Y:S01]  /*60db0*/  LDL.LU R7, [R1+0x4bc] ;  /* 0x0004bc0001077983 */ /* 0x000f220000300800 */
[----:B-1----:R-:W-:-:S02]  /*60dc0*/  IMAD.MOV.U32 R34, RZ, RZ, R24 ;  /* 0x000000ffff227224 */ /* 0x002fc400078e0018 */
[----:B--2---:R-:W-:Y:S02]  /*60dd0*/  IMAD.MOV.U32 R26, RZ, RZ, R30 ;  /* 0x000000ffff1a7224 */ /* 0x004fe400078e001e */
[----:B---3--:R-:W-:Y:S02]  /*60de0*/  IMAD.MOV.U32 R24, RZ, RZ, R28 ;  /* 0x000000ffff187224 */ /* 0x008fe400078e001c */
[----:B------:R-:W-:Y:S02]  /*60df0*/  IMAD.MOV.U32 R25, RZ, RZ, R29 ;  /* 0x000000ffff197224 */ /* 0x000fe400078e001d */
[----:B------:R-:W-:Y:S01]  /*60e00*/  IMAD.MOV.U32 R27, RZ, RZ, R31 ;  /* 0x000000ffff1b7224 */ /* 0x000fe200078e001f */
[----:B----4-:R-:W-:Y:S04]  /*60e10*/  STL.64 [R1+0x4c08], R6 ;  /* 0x004c080601007387 */ /* 0x010fe80000100a00 */
[----:B------:R0:W-:Y:S04]  /*60e20*/  STL.64 [R1+0x4c00], R4 ;  /* 0x004c000401007387 */ /* 0x0001e80000100a00 */
        /* <DEDUP_REMOVED lines=9> */
[----:B------:R-:W4:Y:S01]  /*60ec0*/  LDL.LU R57, [R1+0x494] ;  /* 0x0004940001397983 */ /* 0x000f220000300800 */
[----:B------:R-:W-:-:S03]  /*60ed0*/  IMAD.MOV.U32 R35, RZ, RZ, R12 ;  /* 0x000000ffff237224 */ /* 0x000fc600078e000c */
[----:B------:R-:W4:Y:S04]  /*60ee0*/  LDL.LU R58, [R1+0x498] ;  /* 0x00049800013a7983 */ /* 0x000f280000300800 */
[----:B------:R-:W4:Y:S04]  /*60ef0*/  LDL.LU R59, [R1+0x49c] ;  /* 0x00049c00013b7983 */ /* 0x000f280000300800 */
[----:B------:R-:W-:Y:S04]  /*60f00*/  STL.64 [R1+0x4be0], R14 ;  /* 0x004be00e01007387 */ /* 0x000fe80000100a00 */
[----:B------:R3:W-:Y:S01]  /*60f10*/  STL [R1+0x4bd8], R13 ;  /* 0x004bd80d01007387 */ /* 0x0007e20000100800 */
[C---:B------:R-:W-:Y:S06]  /*60f20*/  HMMA.16816.F32 R36, R8.reuse, R42, R36 ;  /* 0x0000002a0824723c */ /* 0x040fec0000001824 */
[C---:B---3--:R-:W-:Y:S01]  /*60f30*/  HMMA.16816.F32 R12, R8.reuse, R22, R28 ;  /* 0x00000016080c723c */ /* 0x048fe2000000181c */
[----:B------:R-:W0:Y:S05]  /*60f40*/  LDSM.16.MT88.4 R28, [R21+UR4+0x3080] ;  /* 0x00308004151c783b */ /* 0x000e2a0008004200 */
[----:B--2---:R-:W-:Y:S01]  /*60f50*/  HMMA.16816.F32 R32, R8, R34, R4 ;  /* 0x000000220820723c */ /* 0x004fe20000001804 */
[----:B0-----:R-:W-:-:S15]  /*60f60*/  STL.64 [R1+0x4b10], R30 ;  /* 0x004b101e01007387 */ /* 0x001fde0000100a00 */
[----:B------:R-:W-:-:S01]  /*60f70*/  NOP ;  /* 0x0000000000007918 */ /* 0x000fc20000000000 */
[----:B------:R0:W-:Y:S04]  /*60f80*/  STL.64 [R1+0x8a0], R12 ;  /* 0x0008a00c01007387 */ /* 0x0001e80000100a00 */
[----:B------:R-:W-:Y:S04]  /*60f90*/  STL.64 [R1+0x8a8], R14 ;  /* 0x0008a80e01007387 */ /* 0x000fe80000100a00 */
[----:B------:R1:W-:Y:S04]  /*60fa0*/  STL.64 [R1+0x4b08], R28 ;  /* 0x004b081c01007387 */ /* 0x0003e80000100a00 */
[----:B0-----:R-:W2:Y:S01]  /*60fb0*/  LDL.LU R12, [R1+0x480] ;  /* 0x00048000010c7983 */ /* 0x001ea20000300800 */
[C---:B-1----:R-:W-:Y:S06]  /*60fc0*/  HMMA.16816.F32 R28, R8.reuse, R46, R16 ;  /* 0x0000002e081c723c */ /* 0x042fec0000001810 */
[----:B------:R-:W-:-:S15]  /*60fd0*/  HMMA.16816.F32 R16, R8, R50, R52 ;  /* 0x000000320810723c */ /* 0x000fde0000001834 */
[----:B------:R-:W-:-:S02]  /*60fe0*/  NOP ;  /* 0x0000000000007918 */ /* 0x000fc40000000000 */
[----:B------:R-:W-:Y:S04]  /*60ff0*/  STL.64 [R1+0x4f0], R28 ;  /* 0x0004f01c01007387 */ /* 0x000fe80000100a00 */
[----:B------:R0:W-:Y:S04]  /*61000*/  STL.64 [R1+0x4f8], R30 ;  /* 0x0004f81e01007387 */ /* 0x0001e80000100a00 */
[----:B------:R1:W-:Y:S04]  /*61010*/  STL.64 [R1+0x4e0], R16 ;  /* 0x0004e01001007387 */ /* 0x0003e80000100a00 */
[----:B------:R3:W-:Y:S04]  /*61020*/  STL.64 [R1+0x4e8], R18 ;  /* 0x0004e81201007387 */ /* 0x0007e80000100a00 */
[----:B------:R-:W2:Y:S04]  /*61030*/  LDL.LU R13, [R1+0x484] ;  /* 0x00048400010d7983 */ /* 0x000ea80000300800 */
[----:B------:R-:W2:Y:S04]  /*61040*/  LDL.LU R14, [R1+0x488] ;  /* 0x00048800010e7983 */ /* 0x000ea80000300800 */
[----:B------:R-:W2:Y:S04]  /*61050*/  LDL.LU R15, [R1+0x48c] ;  /* 0x00048c00010f7983 */ /* 0x000ea80000300800 */
[----:B0-----:R-:W2:Y:S04]  /*61060*/  LDL.64 R30, [R1+0xb8] ;  /* 0x0000b800011e7983 */ /* 0x001ea80000100a00 */
[----:B-1----:R-:W4:Y:S04]  /*61070*/  LDL.LU R16, [R1+0x470] ;  /* 0x0004700001107983 */ /* 0x002f280000300800 */
[----:B------:R-:W-:Y:S04]  /*61080*/  STL.64 [R1+0x4d0], R36 ;  /* 0x0004d02401007387 */ /* 0x000fe80000100a00 */
[----:B------:R0:W-:Y:S04]  /*61090*/  STL.64 [R1+0x4d8], R38 ;  /* 0x0004d82601007387 */ /* 0x0001e80000100a00 */
[----:B------:R-:W4:Y:S04]  /*610a0*/  LDL.LU R17, [R1+0x474] ;  /* 0x0004740001117983 */ /* 0x000f280000300800 */
[----:B---3--:R-:W4:Y:S04]  /*610b0*/  LDL.LU R18, [R1+0x478] ;  /* 0x0004780001127983 */ /* 0x008f280000300800 */
[----:B------:R-:W4:Y:S04]  /*610c0*/  LDL.LU R19, [R1+0x47c] ;  /* 0x00047c0001137983 */ /* 0x000f280000300800 */
[----:B0-----:R-:W4:Y:S04]  /*610d0*/  LDL.64 R38, [R1+0xa8] ;  /* 0x0000a80001267983 */ /* 0x001f280000100a00 */
[----:B------:R-:W3:Y:S04]  /*610e0*/  LDL.LU R52, [R1+0x460] ;  /* 0x0004600001347983 */ /* 0x000ee80000300800 */
[----:B------:R-:W3:Y:S04]  /*610f0*/  LDL.LU R53, [R1+0x464] ;  /* 0x0004640001357983 */ /* 0x000ee80000300800 */
[----:B------:R-:W3:Y:S04]  /*61100*/  LDL.LU R54, [R1+0x468] ;  /* 0x0004680001367983 */ /* 0x000ee80000300800 */
[----:B------:R-:W3:Y:S04]  /*61110*/  LDL.LU R55, [R1+0x46c] ;  /* 0x00046c0001377983 */ /* 0x000ee80000300800 */
[----:B------:R-:W2:Y:S04]  /*61120*/  LDL.LU.64 R6, [R1+0x4c08] ;  /* 0x004c080001067983 */ /* 0x000ea80000300a00 */
[----:B------:R-:W2:Y:S04]  /*61130*/  LDL.LU.64 R4, [R1+0x4c00] ;  /* 0x004c000001047983 */ /* 0x000ea80000300a00 */
[----:B------:R-:W-:Y:S04]  /*61140*/  STL.64 [R1+0x4c0], R32 ;  /* 0x0004c02001007387 */ /* 0x000fe80000100a00 */
[----:B------:R0:W-:Y:S04]  /*61150*/  STL.64 [R1+0x4c8], R34 ;  /* 0x0004c82201007387 */ /* 0x0001e80000100a00 */
[----:B0-----:R-:W2:Y:S02]  /*61160*/  LDL.LU.64 R34, [R1+0x4bf8] ;  /* 0x004bf80001227983 */ /* 0x001ea40000300a00 */
[----:B--2---:R-:W-:Y:S02]  /*61170*/  HMMA.16816.F32 R32, R8, R34, R4 ;  /* 0x000000220820723c */ /* 0x004fe40000001804 */
[----:B------:R-:W2:-:S15]  /*61180*/  LDL.LU.64 R6, [R1+0x4bf0] ;  /* 0x004bf00001067983 */ /* 0x000e9e0000300a00 */
[----:B------:R-:W-:-:S06]  /*61190*/  NOP ;  /* 0x0000000000007918 */ /* 0x000fcc0000000000 */
[----:B------:R0:W-:Y:S04]  /*611a0*/  STL.64 [R1+0x4b0], R32 ;  /* 0x0004b02001007387 */ /* 0x0001e80000100a00 */
[----:B------:R1:W-:Y:S04]  /*611b0*/  STL.64 [R1+0x4b8], R34 ;  /* 0x0004b82201007387 */ /* 0x0003e80000100a00 */
[----:B0-----:R-:W3:Y:S04]  /*611c0*/  LDL.LU R32, [R1+0x450] ;  /* 0x0004500001207983 */ /* 0x001ee80000300800 */
[----:B------:R-:W3:Y:S04]  /*611d0*/  LDL.LU R33, [R1+0x454] ;  /* 0x0004540001217983 */ /* 0x000ee80000300800 */
[----:B-1----:R-:W3:Y:S04]  /*611e0*/  LDL.LU R34, [R1+0x458] ;  /* 0x0004580001227983 */ /* 0x002ee80000300800 */
[----:B------:R-:W3:Y:S01]  /*611f0*/  LDL.LU R35, [R1+0x45c] ;  /* 0x00045c0001237983 */ /* 0x000ee20000300800 */
[C---:B--2---:R-:W-:Y:S03]  /*61200*/  HMMA.16816.F32 R4, R8.reuse, R6, R24 ;  /* 0x000000060804723c */ /* 0x044fe60000001818 */
[----:B------:R-:W2:Y:S03]  /*61210*/  LDL.LU.64 R26, [R1+0x4be8] ;  /* 0x004be800011a7983 */ /* 0x000ea60000300a00 */
[----:B------:R-:W-:-:S15]  /*61220*/  HMMA.16816.F32 R12, R8, R30, R12 ;  /* 0x0000001e080c723c */ /* 0x000fde000000180c */
[----:B------:R-:W-:-:S02]  /*61230*/  NOP ;  /* 0x0000000000007918 */ /* 0x000fc40000000000 */
[----:B------:R-:W-:Y:S04]  /*61240*/  STL.64 [R1+0x4a0], R4 ;  /* 0x0004a00401007387 */ /* 0x000fe80000100a00 */
[----:B------:R2:W-:Y:S01]  /*61250*/  STL.64 [R1+0x4a8], R6 ;  /* 0x0004a80601007387 */ /* 0x0005e20000100a00 */
[----:B----4-:R-:W-:Y:S01]  /*61260*/  HMMA.16816.F32 R16, R8, R38, R16 ;  /* 0x000000260810723c */ /* 0x010fe20000001810 */
[----:B------:R-:W-:Y:S02]  /*61270*/  IMAD.MOV.U32 R21, RZ, RZ, R30 ;  /* 0x000000ffff157224 */ /* 0x000fe400078e001e */
[----:B------:R-:W-:-:S03]  /*61280*/  IMAD.MOV.U32 R3, RZ, RZ, R31 ;  /* 0x000000ffff037224 */ /* 0x000fc600078e001f */
[----:B--2---:R-:W-:Y:S01]  /*61290*/  HMMA.16816.F32 R4, R8, R26, R56 ;  /* 0x0000001a0804723c */ /* 0x004fe20000001838 */
[----:B------:R-:W2:-:S15]  /*612a0*/  LDL.LU R56, [R1+0x440] ;  /* 0x0004400001387983 */ /* 0x000e9e0000300800 */
[----:B------:R-:W-:-:S07]  /*612b0*/  NOP ;  /* 0x0000000000007918 */ /* 0x000fce0000000000 */
[----:B------:R0:W-:Y:S04]  /*612c0*/  STL.64 [R1+0x490], R4 ;  /* 0x0004900401007387 */ /* 0x0001e80000100a00 */
[----:B------:R1:W-:Y:S04]  /*612d0*/  STL.64 [R1+0x498], R6 ;  /* 0x0004980601007387 */ /* 0x0003e80000100a00 */
[----:B------:R-:W2:Y:S04]  /*612e0*/  LDL.LU R57, [R1+0x444] ;  /* 0x0004440001397983 */ /* 0x000ea80000300800 */
[----:B------:R-:W2:Y:S04]  /*612f0*/  LDL.LU R58, [R1+0x448] ;  /* 0x00044800013a7983 */ /* 0x000ea80000300800 */
[----:B------:R-:W2:Y:S04]  /*61300*/  LDL.LU R59, [R1+0x44c] ;  /* 0x00044c00013b7983 */ /* 0x000ea80000300800 */
[----:B0-----:R-:W4:Y:S04]  /*61310*/  LDL.LU R4, [R1+0x260] ;  /* 0x0002600001047983 */ /* 0x001f280000300800 */
[----:B------:R-:W4:Y:S04]  /*61320*/  LDL.LU R5, [R1+0x264] ;  /* 0x0002640001057983 */ /* 0x000f280000300800 */
[----:B-1----:R-:W4:Y:S04]  /*61330*/  LDL.LU R6, [R1+0x268] ;  /* 0x0002680001067983 */ /* 0x002f280000300800 */
[----:B------:R-:W4:Y:S04]  /*61340*/  LDL.LU R7, [R1+0x26c] ;  /* 0x00026c0001077983 */ /* 0x000f280000300800 */
[----:B------:R-:W4:Y:S04]  /*61350*/  LDL.LU R24, [R1+0x430] ;  /* 0x0004300001187983 */ /* 0x000f280000300800 */
[----:B------:R-:W4:Y:S04]  /*61360*/  LDL.LU R25, [R1+0x434] ;  /* 0x0004340001197983 */ /* 0x000f280000300800 */
[----:B------:R-:W4:Y:S04]  /*61370*/  LDL.LU R26, [R1+0x438] ;  /* 0x00043800011a7983 */ /* 0x000f280000300800 */
[----:B------:R-:W4:Y:S04]  /*61380*/  LDL.LU R27, [R1+0x43c] ;  /* 0x00043c00011b7983 */ /* 0x000f280000300800 */
[----:B------:R-:W-:Y:S04]  /*61390*/  STL.64 [R1+0x480], R12 ;  /* 0x0004800c01007387 */ /* 0x000fe80000100a00 */
[----:B------:R0:W-:Y:S04]  /*613a0*/  STL.64 [R1+0x488], R14 ;  /* 0x0004880e01007387 */ /* 0x0001e80000100a00 */
[----:B0-----:R-:W4:Y:S04]  /*613b0*/  LDL.LU.64 R14, [R1+0x4be0] ;  /* 0x004be000010e7983 */ /* 0x001f280000300a00 */
[----:B------:R-:W4:Y:S04]  /*613c0*/  LDL.LU R13, [R1+0x4bd8] ;  /* 0x004bd800010d7983 */ /* 0x000f280000300800 */
[----:B------:R-:W4:Y:S04]  /*613d0*/  LDL.LU R28, [R1+0x670] ;  /* 0x00067000011c7983 */ /* 0x000f280000300800 */
[----:B------:R-:W4:Y:S04]  /*613e0*/  LDL.LU R29, [R1+0x674] ;  /* 0x00067400011d7983 */ /* 0x000f280000300800 */
[----:B------:R-:W4:Y:S04]  /*613f0*/  LDL.LU R30, [R1+0x678] ;  /* 0x00067800011e7983 */ /* 0x000f280000300800 */
[----:B------:R-:W4:Y:S01]  /*61400*/  LDL.LU R31, [R1+0x67c] ;  /* 0x00067c00011f7983 */ /* 0x000f220000300800 */
[----:B------:R-:W-:-:S03]  /*61410*/  IMAD.MOV.U32 R12, RZ, RZ, R39 ;  /* 0x000000ffff0c7224 */ /* 0x000fc600078e0027 */
[----:B------:R0:W-:Y:S04]  /*61420*/  STL.64 [R1+0x470], R16 ;  /* 0x0004701001007387 */ /* 0x0001e80000100a00 */
[----:B------:R1:W-:Y:S01]  /*61430*/  STL.64 [R1+0x478], R18 ;  /* 0x0004781201007387 */ /* 0x0003e20000100a00 */
[----:B0-----:R-:W-:-:S03]  /*61440*/  IMAD.MOV.U32 R17, RZ, RZ, R38 ;  /* 0x000000ffff117224 */ /* 0x001fc600078e0026 */
[----:B-1----:R-:W4:Y:S04]  /*61450*/  LDL.LU.64 R18, [R1+0x4bd0] ;  /* 0x004bd00001127983 */ /* 0x002f280000300a00 */
[----:B------:R-:W4:Y:S04]  /*61460*/  LDL.LU R16, [R1+0x4bc8] ;  /* 0x004bc80001107983 */ /* 0x000f280000300800 */
[----:B------:R-:W3:Y:S02]  /*61470*/  LDL.LU.64 R38, [R1+0x4bc0] ;  /* 0x004bc00001267983 */ /* 0x000ee40000300a00 */
[----:B---3--:R-:W-:-:S15]  /*61480*/  HMMA.16816.F32 R52, R8, R38, R52 ;  /* 0x000000260834723c */ /* 0x008fde0000001834 */
[----:B------:R-:W-:-:S08]  /*61490*/  NOP ;  /* 0x0000000000007918 */ /* 0x000fd00000000000 */
[----:B------:R-:W-:Y:S04]  /*614a0*/  STL.64 [R1+0x460], R52 ;  /* 0x0004603401007387 */ /* 0x000fe80000100a00 */
[----:B------:R0:W-:Y:S04]  /*614b0*/  STL.64 [R1+0x468], R54 ;  /* 0x0004683601007387 */ /* 0x0001e80000100a00 */
[----:B0-----:R-:W3:Y:S04]  /*614c0*/  LDL.LU.64 R54, [R1+0x4bb8] ;  /* 0x004bb80001367983 */ /* 0x001ee80000300a00 */
[----:B------:R0:W-:Y:S04]  /*614d0*/  STL.64 [R1+0x4b40], R38 ;  /* 0x004b402601007387 */ /* 0x0001e80000100a00 */
[----:B------:R-:W4:Y:S04]  /*614e0*/  LDL.LU R36, [R1+0x680] ;  /* 0x0006800001247983 */ /* 0x000f280000300800 */
[----:B------:R-:W4:Y:S04]  /*614f0*/  LDL.LU R37, [R1+0x684] ;  /* 0x0006840001257983 */ /* 0x000f280000300800 */
[----:B0-----:R-:W4:Y:S04]  /*61500*/  LDL.LU R38, [R1+0x688] ;  /* 0x0006880001267983 */ /* 0x001f280000300800 */
[----:B------:R-:W4:Y:S01]  /*61510*/  LDL.LU R39, [R1+0x68c] ;  /* 0x00068c0001277983 */ /* 0x000f220000300800 */
[----:B---3--:R-:W-:-:S15]  /*61520*/  HMMA.16816.F32 R32, R8, R54, R32 ;  /* 0x000000360820723c */ /* 0x008fde0000001820 */
[----:B------:R-:W-:-:S08]  /*61530*/  NOP ;  /* 0x0000000000007918 */ /* 0x000fd00000000000 */
[----:B------:R-:W-:Y:S04]  /*61540*/  STL.64 [R1+0x450], R32 ;  /* 0x0004502001007387 */ /* 0x000fe80000100a00 */
[----:B------:R0:W-:Y:S04]  /*61550*/  STL.64 [R1+0x458], R34 ;  /* 0x0004582201007387 */ /* 0x0001e80000100a00 */
[----:B0-----:R-:W2:Y:S04]  /*61560*/  LDL.LU.64 R34, [R1+0x4bb0] ;  /* 0x004bb00001227983 */ /* 0x001ea80000300a00 */
        /* <DEDUP_REMOVED lines=21> */
[----:B------:R-:W0:Y:S01]  /*616c0*/  S2R R45, SR_TID.X ;  /* 0x00000000002d7919 */ /* 0x000e220000002100 */
[----:B------:R-:W1:Y:S01]  /*616d0*/  S2R R44, SR_TID.X ;  /* 0x00000000002c7919 */ /* 0x000e620000002100 */
[----:B--2---:R-:W-:Y:S01]  /*616e0*/  HMMA.16816.F32 R8, R8, R18, R32 ;  /* 0x000000120808723c */ /* 0x004fe20000001820 */
[----:B------:R-:W-:Y:S05]  /*616f0*/  STL.64 [R1+0x4b28], R58 ;  /* 0x004b283a01007387 */ /* 0x000fea0000100a00 */
[----:B------:R-:W-:Y:S04]  /*61700*/  STL.64 [R1+0x4b20], R18 ;  /* 0x004b201201007387 */ /* 0x000fe80000100a00 */
[----:B------:R-:W-:Y:S01]  /*61710*/  STL [R1+0x4b18], R16 ;  /* 0x004b181001007387 */ /* 0x000fe20000100800 */
[----:B0-----:R-:W-:Y:S01]  /*61720*/  LOP3.LUT R45, R45, 0x7, RZ, 0xc0, !PT ;  /* 0x000000072d2d7812 */ /* 0x001fe200078ec0ff */
[----:B-1----:R-:W-:-:S04]  /*61730*/  IMAD.SHL.U32 R49, R44, 0x2, RZ ;  /* 0x000000022c317824 */ /* 0x002fc800078e00ff */
[----:B------:R-:W-:Y:S02]  /*61740*/  IMAD R45, R45, 0x110, RZ ;  /* 0x000001102d2d7824 */ /* 0x000fe400078e02ff */
[----:B------:R-:W-:-:S05]  /*61750*/  IMAD.SHL.U32 R44, R44, 0x80, RZ ;  /* 0x000000802c2c7824 */ /* 0x000fca00078e00ff */
[----:B------:R-:W-:Y:S01]  /*61760*/  STL.64 [R1+0x890], R8 ;  /* 0x0008900801007387 */ /* 0x000fe20000100a00 */
[----:B------:R-:W-:-:S03]  /*61770*/  LOP3.LUT R45, R45, 0x10, R49, 0x78, !PT ;  /* 0x000000102d2d7812 */ /* 0x000fc600078e7831 */
[----:B------:R0:W-:Y:S01]  /*61780*/  STL.64 [R1+0x898], R10 ;  /* 0x0008980a01007387 */ /* 0x0001e20000100a00 */
[----:B------:R-:W-:-:S04]  /*61790*/  LOP3.LUT R45, R45, 0x800, R44, 0xf8, !PT ;  /* 0x000008002d2d7812 */ /* 0x000fc800078ef82c */
[----:B------:R-:W-:Y:S01]  /*617a0*/  LOP3.LUT R45, R45, 0x40, RZ, 0x3c, !PT ;  /* 0x000000402d2d7812 */ /* 0x000fe200078e3cff */
[----:B0-----:R-:W2:Y:S04]  /*617b0*/  LDL.64 R10, [R1+0xe8] ;  /* 0x0000e800010a7983 */ /* 0x001ea80000100a00 */
[----:B------:R-:W-:Y:S04]  /*617c0*/  STL.64 [R1+0x4b50], R14 ;  /* 0x004b500e01007387 */ /* 0x000fe80000100a00 */
[----:B------:R-:W-:Y:S01]  /*617d0*/  STL [R1+0x4b48], R13 ;  /* 0x004b480d01007387 */ /* 0x000fe20000100800 */
[C---:B---3--:R-:W-:Y:S06]  /*617e0*/  HMMA.16816.F32 R32, R24.reuse, R14, R52 ;  /* 0x0000000e1820723c */ /* 0x048fec0000001834 */
[----:B------:R-:W-:-:S15]  /*617f0*/  HMMA.16816.F32 R4, R24, R22, R4 ;  /* 0x000000161804723c */ /* 0x000fde0000001804 */
[----:B------:R-:W-:-:S02]  /*61800*/  NOP ;  /* 0x0000000000007918 */ /* 0x000fc40000000000 */
[----:B------:R-:W-:Y:S04]  /*61810*/  STL.64 [R1+0x270], R32 ;  /* 0x0002702001007387 */ /* 0x000fe80000100a00 */
[----:B------:R-:W-:Y:S04]  /*61820*/  STL.64 [R1+0x278], R34 ;  /* 0x0002782201007387 */ /* 0x000fe80000100a00 */
[----:B------:R-:W-:Y:S04]  /*61830*/  STL.64 [R1+0x4b60], R22 ;  /* 0x004b601601007387 */ /* 0x000fe80000100a00 */
[----:B------:R-:W-:Y:S04]  /*61840*/  STL [R1+0x4b58], R20 ;  /* 0x004b581401007387 */ /* 0x000fe80000100800 */
[----:B------:R-:W-:Y:S04]  /*61850*/  STL.64 [R1+0x260], R4 ;  /* 0x0002600401007387 */ /* 0x000fe80000100a00 */
[----:B------:R-:W-:Y:S04]  /*61860*/  STL.64 [R1+0x268], R6 ;  /* 0x0002680601007387 */ /* 0x000fe80000100a00 */
[----:B------:R-:W0:Y:S04]  /*61870*/  LDSM.16.MT88.4 R4, [R45+UR4+0x3000] ;  /* 0x003000042d04783b */ /* 0x000e280008004200 */
[----:B0-----:R-:W-:Y:S04]  /*61880*/  STL.64 [R1+0x4a78], R6 ;  /* 0x004a780601007387 */ /* 0x001fe80000100a00 */
[----:B------:R0:W-:Y:S02]  /*61890*/  STL.64 [R1+0x4a70], R4 ;  /* 0x004a700401007387 */ /* 0x0001e40000100a00 */
[----:B0-----:R-:W-:Y:S06]  /*618a0*/  HMMA.16816.F32 R4, R24, R46, R36 ;  /* 0x0000002e1804723c */ /* 0x001fec0000001824 */
[----:B------:R-:W-:Y:S04]  /*618b0*/  STL.64 [R1+0x4b70], R46 ;  /* 0x004b702e01007387 */ /* 0x000fe80000100a00 */
[----:B------:R-:W-:-:S13]  /*618c0*/  STL [R1+0x4b68], R45 ;  /* 0x004b682d01007387 */ /* 0x000fda0000100800 */
[----:B------:R-:W-:Y:S04]  /*618d0*/  STL.64 [R1+0x680], R4 ;  /* 0x0006800401007387 */ /* 0x000fe80000100a00 */
[----:B------:R0:W-:Y:S02]  /*618e0*/  STL.64 [R1+0x688], R6 ;  /* 0x0006880601007387 */ /* 0x0001e40000100a00 */
[----:B0-----:R-:W-:Y:S06]  /*618f0*/  HMMA.16816.F32 R4, R24, R50, R28 ;  /* 0x000000321804723c */ /* 0x001fec000000181c */
[----:B------:R0:W-:Y:S01]  /*61900*/  STL.64 [R1+0x4b78], R50 ;  /* 0x004b783201007387 */ /* 0x0001e20000100a00 */
[----:B------:R-:W-:-:S02]  /*61910*/  IMAD.MOV.U32 R38, RZ, RZ, R17 ;  /* 0x000000ffff267224 */ /* 0x000fc400078e0011 */
[----:B------:R-:W-:-:S14]  /*61920*/  IMAD.MOV.U32 R39, RZ, RZ, R12 ;  /* 0x000000ffff277224 */ /* 0x000fdc00078e000c */
[----:B------:R-:W-:Y:S04]  /*61930*/  STL.64 [R1+0x670], R4 ;  /* 0x0006700401007387 */ /* 0x000fe80000100a00 */
[----:B------:R-:W-:Y:S04]  /*61940*/  STL.64 [R1+0x678], R6 ;  /* 0x0006780601007387 */ /* 0x000fe80000100a00 */
        /* <DEDUP_REMOVED lines=18> */
[----:B---3--:R-:W-:Y:S04]  /*61a70*/  STL.64 [R1+0x4b90], R14 ;  /* 0x004b900e01007387 */ /* 0x008fe80000100a00 */
[----:B--2---:R1:W-:Y:S04]  /*61a80*/  STL.64 [R1+0x4b88], R12 ;  /* 0x004b880c01007387 */ /* 0x0043e80000100a00 */
[----:B0-----:R-:W2:Y:S04]  /*61a90*/  LDL.64 R50, [R1+0xc8] ;  /* 0x0000c80001327983 */ /* 0x001ea80000100a00 */
[----:B------:R-:W3:Y:S04]  /*61aa0*/  LDL.LU R44, [R1+0x610] ;  /* 0x00061000012c7983 */ /* 0x000ee80000300800 */
[----:B------:R-:W3:Y:S04]  /*61ab0*/  LDL.LU R45, [R1+0x614] ;  /* 0x00061400012d7983 */ /* 0x000ee80000300800 */
[----:B------:R-:W3:Y:S04]  /*61ac0*/  LDL.LU R46, [R1+0x618] ;  /* 0x00061800012e7983 */ /* 0x000ee80000300800 */
[----:B------:R-:W3:Y:S04]  /*61ad0*/  LDL.LU R47, [R1+0x61c] ;  /* 0x00061c00012f7983 */ /* 0x000ee80000300800 */
[----:B-1----:R-:W2:Y:S04]  /*61ae0*/  LDL.LU R12, [R1+0x630] ;  /* 0x00063000010c7983 */ /* 0x002ea80000300800 */
[----:B------:R-:W2:Y:S04]  /*61af0*/  LDL.LU R13, [R1+0x634] ;  /* 0x00063400010d7983 */ /* 0x000ea80000300800 */
[----:B------:R-:W2:Y:S04]  /*61b00*/  LDL.LU R14, [R1+0x638] ;  /* 0x00063800010e7983 */ /* 0x000ea80000300800 */
[----:B------:R-:W2:Y:S04]  /*61b10*/  LDL.LU R15, [R1+0x63c] ;  /* 0x00063c00010f7983 */ /* 0x000ea80000300800 */
[----:B------:R-:W2:Y:S01]  /*61b20*/  LDL.64 R38, [R1+0xd8] ;  /* 0x0000d80001267983 */ /* 0x000ea20000100a00 */
[C---:B------:R-:W-:Y:S03]  /*61b30*/  HMMA.16816.F32 R4, R24.reuse, R42, R32 ;  /* 0x0000002a1804723c */ /* 0x040fe60000001820 */
[----:B------:R-:W3:Y:S03]  /*61b40*/  LDL.LU R52, [R1+0x5f0] ;  /* 0x0005f00001347983 */ /* 0x000ee60000300800 */
[C---:B----4-:R-:W-:Y:S01]  /*61b50*/  HMMA.16816.F32 R16, R24.reuse, R58, R16 ;  /* 0x0000003a1810723c */ /* 0x050fe20000001810 */
[----:B------:R-:W4:Y:S04]  /*61b60*/  LDL.LU R53, [R1+0x5f4] ;  /* 0x0005f40001357983 */ /* 0x000f280000300800 */
[----:B------:R-:W4:Y:S01]  /*61b70*/  LDL.LU R54, [R1+0x5f8] ;  /* 0x0005f80001367983 */ /* 0x000f220000300800 */
[----:B------:R-:W-:Y:S03]  /*61b80*/  HMMA.16816.F32 R28, R24, R10, R28 ;  /* 0x0000000a181c723c */ /* 0x000fe6000000181c */
[----:B------:R-:W4:Y:S04]  /*61b90*/  LDL.LU R55, [R1+0x5fc] ;  /* 0x0005fc0001377983 */ /* 0x000f280000300800 */
[----:B------:R-:W4:Y:S04]  /*61ba0*/  LDL.LU R32, [R1+0x5e0] ;  /* 0x0005e00001207983 */ /* 0x000f280000300800 */
[----:B------:R-:W-:Y:S04]  /*61bb0*/  STL.64 [R1+0x660], R4 ;  /* 0x0006600401007387 */ /* 0x000fe80000100a00 */
[----:B------:R0:W-:Y:S04]  /*61bc0*/  STL.64 [R1+0x668], R6 ;  /* 0x0006680601007387 */ /* 0x0001e80000100a00 */
[----:B------:R-:W4:Y:S04]  /*61bd0*/  LDL.LU R33, [R1+0x5e4] ;  /* 0x0005e40001217983 */ /* 0x000f280000300800 */
[----:B------:R-:W4:Y:S04]  /*61be0*/  LDL.LU R34, [R1+0x5e8] ;  /* 0x0005e80001227983 */ /* 0x000f280000300800 */
[----:B------:R-:W4:Y:S01]  /*61bf0*/  LDL.LU R35, [R1+0x5ec] ;  /* 0x0005ec0001237983 */ /* 0x000f220000300800 */
[----:B0-----:R-:W-:-:S03]  /*61c00*/  IMAD.MOV.U32 R6, RZ, RZ, R58 ;  /* 0x000000ffff067224 */ /* 0x001fc600078e003a */
[----:B------:R0:W-:Y:S01]  /*61c10*/  STL.64 [R1+0x650], R16 ;  /* 0x0006501001007387 */ /* 0x0001e20000100a00 */
[----:B------:R-:W-:-:S03]  /*61c20*/  IMAD.MOV.U32 R5, RZ, RZ, R59 ;  /* 0x000000ffff057224 */ /* 0x000fc600078e003b */
[----:B------:R1:W-:Y:S04]  /*61c30*/  STL.64 [R1+0x658], R18 ;  /* 0x0006581201007387 */ /* 0x0003e80000100a00 */
[----:B------:R-:W4:Y:S04]  /*61c40*/  LDL.LU R56, [R1+0x5d0] ;  /* 0x0005d00001387983 */ /* 0x000f280000300800 */
[----:B------:R-:W4:Y:S04]  /*61c50*/  LDL.LU R57, [R1+0x5d4] ;  /* 0x0005d40001397983 */ /* 0x000f280000300800 */
[----:B------:R-:W4:Y:S04]  /*61c60*/  LDL.LU R58, [R1+0x5d8] ;  /* 0x0005d800013a7983 */ /* 0x000f280000300800 */
[----:B------:R-:W4:Y:S04]  /*61c70*/  LDL.LU R59, [R1+0x5dc] ;  /* 0x0005dc00013b7983 */ /* 0x000f280000300800 */
[----:B0-----:R-:W4:Y:S04]  /*61c80*/  LDL.LU R16, [R1+0x5c0] ;  /* 0x0005c00001107983 */ /* 0x001f280000300800 */
[----:B------:R0:W-:Y:S04]  /*61c90*/  STL.64 [R1+0x640], R28 ;  /* 0x0006401c01007387 */ /* 0x0001e80000100a00 */
[----:B------:R0:W-:Y:S04]  /*61ca0*/  STL.64 [R1+0x648], R30 ;  /* 0x0006481e01007387 */ /* 0x0001e80000100a00 */
[----:B------:R-:W4:Y:S04]  /*61cb0*/  LDL.LU R17, [R1+0x5c4] ;  /* 0x0005c40001117983 */ /* 0x000f280000300800 */
[----:B-1----:R-:W4:Y:S04]  /*61cc0*/  LDL.LU R18, [R1+0x5c8] ;  /* 0x0005c80001127983 */ /* 0x002f280000300800 */
[----:B------:R-:W4:Y:S04]  /*61cd0*/  LDL.LU R19, [R1+0x5cc] ;  /* 0x0005cc0001137983 */ /* 0x000f280000300800 */
[----:B0-----:R-:W4:Y:S04]  /*61ce0*/  LDL.LU R28, [R1+0x250] ;  /* 0x00025000011c7983 */ /* 0x001f280000300800 */
[----:B------:R-:W4:Y:S04]  /*61cf0*/  LDL.LU R29, [R1+0x254] ;  /* 0x00025400011d7983 */ /* 0x000f280000300800 */
[----:B------:R-:W4:Y:S04]  /*61d00*/  LDL.LU R30, [R1+0x258] ;  /* 0x00025800011e7983 */ /* 0x000f280000300800 */
[----:B------:R-:W4:Y:S04]  /*61d10*/  LDL.LU R31, [R1+0x25c] ;  /* 0x00025c00011f7983 */ /* 0x000f280000300800 */
[----:B------:R0:W-:Y:S04]  /*61d20*/  STL.64 [R1+0x4ae8], R10 ;  /* 0x004ae80a01007387 */ /* 0x0001e80000100a00 */
[----:B------:R-:W4:Y:S04]  /*61d30*/  LDL.LU R8, [R1+0x620] ;  /* 0x0006200001087983 */ /* 0x000f280000300800 */
[----:B------:R-:W4:Y:S04]  /*61d40*/  LDL.LU R9, [R1+0x624] ;  /* 0x0006240001097983 */ /* 0x000f280000300800 */
[----:B0-----:R-:W4:Y:S04]  /*61d50*/  LDL.LU R10, [R1+0x628] ;  /* 0x00062800010a7983 */ /* 0x001f280000300800 */
[----:B------:R-:W4:Y:S01]  /*61d60*/  LDL.LU R11, [R1+0x62c] ;  /* 0x00062c00010b7983 */ /* 0x000f220000300800 */
[----:B------:R-:W-:Y:S01]  /*61d70*/  IMAD.MOV.U32 R23, RZ, RZ, R3 ;  /* 0x000000ffff177224 */ /* 0x000fe200078e0003 */
[----:B--2---:R-:W-:Y:S06]  /*61d80*/  HMMA.16816.F32 R12, R24, R38, R12 ;  /* 0x00000026180c723c */ /* 0x004fec000000180c */
[----:B------:R-:W-:-:S02]  /*61d90*/  IMAD.MOV.U32 R4, RZ, RZ, R38 ;  /* 0x000000ffff047224 */ /* 0x000fc400078e0026 */
[----:B------:R-:W-:-:S15]  /*61da0*/  IMAD.MOV.U32 R3, RZ, RZ, R39 ;  /* 0x000000ffff037224 */ /* 0x000fde00078e0027 */
[----:B------:R-:W-:Y:S04]  /*61db0*/  STL.64 [R1+0x630], R12 ;  /* 0x0006300c01007387 */ /* 0x000fe80000100a00 */
[----:B------:R0:W-:Y:S04]  /*61dc0*/  STL.64 [R1+0x638], R14 ;  /* 0x0006380e01007387 */ /* 0x0001e80000100a00 */
[----:B0-----:R-:W2:Y:S04]  /*61dd0*/  LDL.LU.64 R14, [R1+0x4b90] ;  /* 0x004b9000010e7983 */ /* 0x001ea80000300a00 */
[----:B------:R-:W2:Y:S04]  /*61de0*/  LDL.LU.64 R12, [R1+0x4b88] ;  /* 0x004b8800010c7983 */ /* 0x000ea80000300a00 */
[----:B------:R-:W2:Y:S01]  /*61df0*/  LDL.LU.64 R38, [R1+0x4b80] ;  /* 0x004b800001267983 */ /* 0x000ea20000300a00 */
[----:B------:R-:W-:-:S07]  /*61e00*/  IMAD.MOV.U32 R22, RZ, RZ, R21 ;  /* 0x000000ffff167224 */ /* 0x000fce00078e0015 */
[----:B---3--:R-:W-:Y:S01]  /*61e10*/  HMMA.16816.F32 R20, R24, R22, R44 ;  /* 0x000000161814723c */ /* 0x008fe2000000182c */
[----:B------:R-:W-:-:S05]  /*61e20*/  IMAD.MOV.U32 R7, RZ, RZ, R51 ;  /* 0x000000ffff077224 */ /* 0x000fca00078e0033 */
[----:B----4-:R-:W-:-:S15]  /*61e30*/  HMMA.16816.F32 R8, R24, R50, R8 ;  /* 0x000000321808723c */ /* 0x010fde0000001808 */
[----:B------:R-:W-:-:S08]  /*61e40*/  NOP ;  /* 0x0000000000007918 */ /* 0x000fd00000000000 */
[----:B------:R0:W-:Y:S04]  /*61e50*/  STL.64 [R1+0x620], R8 ;  /* 0x0006200801007387 */ /* 0x0001e80000100a00 */
[----:B------:R-:W-:Y:S01]  /*61e60*/  STL.64 [R1+0x628], R10 ;  /* 0x0006280a01007387 */ /* 0x000fe20000100a00 */
[----:B0-----:R-:W-:-:S03]  /*61e70*/  IMAD.MOV.U32 R8, RZ, RZ, R50 ;  /* 0x000000ffff087224 */ /* 0x001fc600078e0032 */
[----:B------:R-:W3:Y:S04]  /*61e80*/  LDL.LU.64 R50, [R1+0x4b78] ;  /* 0x004b780001327983 */ /* 0x000ee80000300a00 */
[----:B------:R-:W4:Y:S04]  /*61e90*/  LDL.LU.64 R46, [R1+0x4b70] ;  /* 0x004b7000012e7983 */ /* 0x000f280000300a00 */
[----:B------:R-:W3:Y:S04]  /*61ea0*/  LDL.LU R45, [R1+0x4b68] ;  /* 0x004b6800012d7983 */ /* 0x000ee80000300800 */
[----:B------:R-:W-:Y:S04]  /*61eb0*/  STL.64 [R1+0x610], R20 ;  /* 0x0006101401007387 */ /* 0x000fe80000100a00 */
[----:B------:R0:W-:Y:S04]  /*61ec0*/  STL.64 [R1+0x618], R22 ;  /* 0x0006181601007387 */ /* 0x0001e80000100a00 */
[----:B0-----:R-:W4:Y:S04]  /*61ed0*/  LDL.LU.64 R22, [R1+0x4b60] ;  /* 0x004b600001167983 */ /* 0x001f280000300a00 */
[----:B------:R-:W3:Y:S01]  /*61ee0*/  LDL.LU R20, [R1+0x4b58] ;  /* 0x004b580001147983 */ /* 0x000ee20000300800 */
[----:B--2---:R-:W-:Y:S03]  /*61ef0*/  HMMA.16816.F32 R36, R24, R38, R12 ;  /* 0x000000261824723c */ /* 0x004fe6000000180c */
[----:B------:R-:W2:Y:S04]  /*61f00*/  LDL.LU.64 R14, [R1+0x4b50] ;  /* 0x004b5000010e7983 */ /* 0x000ea80000300a00 */
[----:B------:R-:W4:-:S15]  /*61f10*/  LDL.LU R13, [R1+0x4b48] ;  /* 0x004b4800010d7983 */ /* 0x000f1e0000300800 */
[----:B------:R-:W-:-:S01]  /*61f20*/  NOP ;  /* 0x0000000000007918 */ /* 0x000fc20000000000 */
        /* <DEDUP_REMOVED lines=38> */
[----:B------:R-:W2:Y:S04]  /*62190*/  LDL.LU R16, [R1+0x4b18] ;  /* 0x004b180001107983 */ /* 0x000ea80000300800 */
[----:B------:R0:W-:Y:S04]  /*621a0*/  STL.64 [R1+0x4a98], R58 ;  /* 0x004a983a01007387 */ /* 0x0001e80000100a00 */
[----:B------:R-:W4:Y:S04]  /*621b0*/  LDL.LU R56, [R1+0x90] ;  /* 0x0000900001387983 */ /* 0x000f280000300800 */
[----:B------:R-:W4:Y:S04]  /*621c0*/  LDL.LU R57, [R1+0x94] ;  /* 0x0000940001397983 */ /* 0x000f280000300800 */
[----:B0-----:R-:W4:Y:S04]  /*621d0*/  LDL.LU R58, [R1+0x98] ;  /* 0x00009800013a7983 */ /* 0x001f280000300800 */
[----:B------:R-:W4:Y:S01]  /*621e0*/  LDL.LU R59, [R1+0x9c] ;  /* 0x00009c00013b7983 */ /* 0x000f220000300800 */
[----:B---3--:R-:W-:Y:S03]  /*621f0*/  HMMA.16816.F32 R24, R24, R18, R28 ;  /* 0x000000121818723c */ /* 0x008fe6000000181c */
[----:B------:R-:W3:Y:S04]  /*62200*/  LDL.LU.64 R30, [R1+0x4b10] ;  /* 0x004b1000011e7983 */ /* 0x000ee80000300a00 */
[----:B------:R-:W3:Y:S04]  /*62210*/  LDL.LU.64 R28, [R1+0x4b08] ;  /* 0x004b0800011c7983 */ /* 0x000ee80000300a00 */
[----:B------:R-:W-:Y:S04]  /*62220*/  STL.64 [R1+0x4ae0], R18 ;  /* 0x004ae01201007387 */ /* 0x000fe80000100a00 */
[----:B--2---:R3:W-:Y:S08]  /*62230*/  STL [R1+0x4ad8], R16 ;  /* 0x004ad81001007387 */ /* 0x0047f00000100800 */
[----:B------:R-:W-:Y:S04]  /*62240*/  STL.64 [R1+0x250], R24 ;  /* 0x0002501801007387 */ /* 0x000fe80000100a00 */
[----:B------:R-:W-:Y:S04]  /*62250*/  STL.64 [R1+0x258], R26 ;  /* 0x0002581a01007387 */ /* 0x000fe80000100a00 */
[----:B------:R-:W-:Y:S04]  /*62260*/  STL.64 [R1+0x4aa8], R14 ;  /* 0x004aa80e01007387 */ /* 0x000fe80000100a00 */
[----:B----4-:R0:W-:Y:S01]  /*62270*/  STL [R1+0x4aa0], R13 ;  /* 0x004aa00d01007387 */ /* 0x0101e20000100800 */
[C---:B---3--:R-:W-:Y:S06]  /*62280*/  HMMA.16816.F32 R16, R28.reuse, R14, R56 ;  /* 0x0000000e1c10723c */ /* 0x048fec0000001838 */
[----:B0-----:R-:W-:-:S15]  /*62290*/  HMMA.16816.F32 R12, R28, R22, R32 ;  /* 0x000000161c0c723c */ /* 0x001fde0000001820 */
[----:B------:R-:W-:-:S02]  /*622a0*/  NOP ;  /* 0x0000000000007918 */ /* 0x000fc40000000000 */
[----:B------:R-:W-:Y:S04]  /*622b0*/  STL.64 [R1+0x880], R16 ;  /* 0x0008801001007387 */ /* 0x000fe80000100a00 */
[----:B------:R0:W-:Y:S04]  /*622c0*/  STL.64 [R1+0x888], R18 ;  /* 0x0008881201007387 */ /* 0x0001e80000100a00 */
[----:B------:R-:W-:Y:S04]  /*622d0*/  STL.64 [R1+0x4ab8], R22 ;  /* 0x004ab81601007387 */ /* 0x000fe80000100a00 */
[----:B------:R-:W-:Y:S01]  /*622e0*/  STL [R1+0x4ab0], R20 ;  /* 0x004ab01401007387 */ /* 0x000fe20000100800 */
[C---:B0-----:R-:W-:Y:S03]  /*622f0*/  HMMA.16816.F32 R16, R28.reuse, R46, R52 ;  /* 0x0000002e1c10723c */ /* 0x041fe60000001834 */
[----:B------:R-:W-:Y:S04]  /*62300*/  STL.64 [R1+0x870], R12 ;  /* 0x0008700c01007387 */ /* 0x000fe80000100a00 */
[----:B------:R0:W-:Y:S02]  /*62310*/  STL.64 [R1+0x878], R14 ;  /* 0x0008780e01007387 */ /* 0x0001e40000100a00 */
[----:B0-----:R-:W-:Y:S02]  /*62320*/  HMMA.16816.F32 R12, R28, R50, R36 ;  /* 0x000000321c0c723c */ /* 0x001fe40000001824 */
[----:B------:R-:W-:-:S12]  /*62330*/  STL.64 [R1+0x4ac0], R46 ;  /* 0x004ac02e01007387 */ /* 0x000fd80000100a00 */
[----:B------:R-:W-:Y:S04]  /*62340*/  STL.64 [R1+0x910], R16 ;  /* 0x0009101001007387 */ /* 0x000fe80000100a00 */
[----:B------:R-:W-:Y:S04]  /*62350*/  STL.64 [R1+0x918], R18 ;  /* 0x0009181201007387 */ /* 0x000fe80000100a00 */
[----:B------:R-:W2:Y:S04]  /*62360*/  LDL.LU R52, [R1+0x3e0] ;  /* 0x0003e00001347983 */ /* 0x000ea80000300800 */
[----:B------:R-:W-:Y:S04]  /*62370*/  STL.64 [R1+0x900], R12 ;  /* 0x0009000c01007387 */ /* 0x000fe80000100a00 */
[----:B------:R0:W-:Y:S04]  /*62380*/  STL.64 [R1+0x908], R14 ;  /* 0x0009080e01007387 */ /* 0x0001e80000100a00 */
        /* <DEDUP_REMOVED lines=8> */
[----:B------:R-:W3:Y:S01]  /*62410*/  LDL.LU R59, [R1+0x40c] ;  /* 0x00040c00013b7983 */ /* 0x000ee20000300800 */
[----:B0-----:R-:W-:-:S02]  /*62420*/  IMAD.MOV.U32 R14, RZ, RZ, R8 ;  /* 0x000000ffff0e7224 */ /* 0x001fc400078e0008 */
[----:B------:R-:W-:Y:S01]  /*62430*/  IMAD.MOV.U32 R15, RZ, RZ, R7 ;  /* 0x000000ffff0f7224 */ /* 0x000fe200078e0007 */
[----:B---3--:R-:W-:Y:S04]  /*62440*/  STL.64 [R1+0x4af8], R58 ;  /* 0x004af83a01007387 */ /* 0x008fe80000100a00 */
[----:B--2---:R-:W-:Y:S04]  /*62450*/  STL.64 [R1+0x4af0], R56 ;  /* 0x004af03801007387 */ /* 0x004fe80000100a00 */
[----:B------:R0:W-:Y:S04]  /*62460*/  STL.64 [R1+0x4b00], R14 ;  /* 0x004b000e01007387 */ /* 0x0001e80000100a00 */
[----:B------:R-:W2:Y:S04]  /*62470*/  LDL.LU R20, [R1+0x410] ;  /* 0x0004100001147983 */ /* 0x000ea80000300800 */
[----:B------:R-:W2:Y:S04]  /*62480*/  LDL.LU R21, [R1+0x414] ;  /* 0x0004140001157983 */ /* 0x000ea80000300800 */
[----:B------:R-:W2:Y:S04]  /*62490*/  LDL.LU R22, [R1+0x418] ;  /* 0x0004180001167983 */ /* 0x000ea80000300800 */
[----:B------:R-:W2:Y:S04]  /*624a0*/  LDL.LU R23, [R1+0x41c] ;  /* 0x00041c0001177983 */ /* 0x000ea80000300800 */
[----:B------:R-:W3:Y:S04]  /*624b0*/  LDL.LU R12, [R1+0x50] ;  /* 0x00005000010c7983 */ /* 0x000ee80000300800 */
[----:B------:R-:W3:Y:S04]  /*624c0*/  LDL.LU R13, [R1+0x54] ;  /* 0x00005400010d7983 */ /* 0x000ee80000300800 */
[----:B0-----:R-:W3:Y:S04]  /*624d0*/  LDL.LU R14, [R1+0x58] ;  /* 0x00005800010e7983 */ /* 0x001ee80000300800 */
[----:B------:R-:W3:Y:S04]  /*624e0*/  LDL.LU R15, [R1+0x5c] ;  /* 0x00005c00010f7983 */ /* 0x000ee80000300800 */
[----:B------:R-:W4:Y:S04]  /*624f0*/  LDL.LU R56, [R1+0x10] ;  /* 0x0000100001387983 */ /* 0x000f280000300800 */
[----:B------:R-:W4:Y:S04]  /*62500*/  LDL.LU R57, [R1+0x14] ;  /* 0x0000140001397983 */ /* 0x000f280000300800 */
[----:B------:R-:W4:Y:S04]  /*62510*/  LDL.LU R58, [R1+0x18] ;  /* 0x00001800013a7983 */ /* 0x000f280000300800 */
[----:B------:R-:W4:Y:S04]  /*62520*/  LDL.LU R59, [R1+0x1c] ;  /* 0x00001c00013b7983 */ /* 0x000f280000300800 */
[----:B------:R-:W2:Y:S04]  /*62530*/  LDL.LU R16, [R1] ;  /* 0x0000000001107983 */ /* 0x000ea80000300800 */
[----:B------:R-:W2:Y:S01]  /*62540*/  LDL.LU R17, [R1+0x4] ;  /* 0x0000040001117983 */ /* 0x000ea20000300800 */
[----:B------:R-:W-:-:S03]  /*62550*/  IMAD.MOV.U32 R10, RZ, RZ, R6 ;  /* 0x000000ffff0a7224 */ /* 0x000fc600078e0006 */
[----:B------:R-:W2:Y:S01]  /*62560*/  LDL.LU R18, [R1+0x8] ;  /* 0x0000080001127983 */ /* 0x000ea20000300800 */
[----:B------:R-:W-:-:S03]  /*62570*/  IMAD.MOV.U32 R11, RZ, RZ, R5 ;  /* 0x000000ffff0b7224 */ /* 0x000fc600078e0005 */
[----:B------:R-:W2:Y:S04]  /*62580*/  LDL.LU R19, [R1+0xc] ;  /* 0x00000c0001137983 */ /* 0x000ea80000300800 */
[----:B------:R-:W2:Y:S04]  /*62590*/  LDL.LU R52, [R1+0x420] ;  /* 0x0004200001347983 */ /* 0x000ea80000300800 */
[----:B------:R-:W2:Y:S04]  /*625a0*/  LDL.LU R53, [R1+0x424] ;  /* 0x0004240001357983 */ /* 0x000ea80000300800 */
[----:B------:R-:W2:Y:S04]  /*625b0*/  LDL.LU R54, [R1+0x428] ;  /* 0x0004280001367983 */ /* 0x000ea80000300800 */
[----:B------:R-:W2:Y:S04]  /*625c0*/  LDL.LU R55, [R1+0x42c] ;  /* 0x00042c0001377983 */ /* 0x000ea80000300800 */
[----:B------:R-:W2:Y:S04]  /*625d0*/  LDL.64 R34, [R1+0xb8] ;  /* 0x0000b80001227983 */ /* 0x000ea80000100a00 */
        /* <DEDUP_REMOVED lines=17> */
[C---:B---3--:R-:W-:Y:S06]  /*626f0*/  HMMA.16816.F32 R12, R28.reuse, R42, R12 ;  /* 0x0000002a1c0c723c */ /* 0x048fec000000180c */
[----:B----4-:R-:W-:-:S15]  /*62700*/  HMMA.16816.F32 R8, R28, R10, R56 ;  /* 0x0000000a1c08723c */ /* 0x010fde0000001838 */
[----:B------:R-:W-:-:S02]  /*62710*/  NOP ;  /* 0x0000000000007918 */ /* 0x000fc40000000000 */
[----:B------:R-:W-:Y:S04]  /*62720*/  STL.64 [R1+0x8f0], R12 ;  /* 0x0008f00c01007387 */ /* 0x000fe80000100a00 */
[----:B------:R0:W-:Y:S04]  /*62730*/  STL.64 [R1+0x8f8], R14 ;  /* 0x0008f80e01007387 */ /* 0x0001e80000100a00 */
[----:B0-----:R-:W3:Y:S04]  /*62740*/  LDL.LU.64 R14, [R1+0x4b00] ;  /* 0x004b0000010e7983 */ /* 0x001ee80000300a00 */
[----:B------:R0:W-:Y:S04]  /*62750*/  STL.64 [R1+0x4a48], R42 ;  /* 0x004a482a01007387 */ /* 0x0001e80000100a00 */
[----:B------:R-:W4:Y:S04]  /*62760*/  LDL.LU R40, [R1+0x3b0] ;  /* 0x0003b00001287983 */ /* 0x000f280000300800 */
[----:B------:R-:W4:Y:S04]  /*62770*/  LDL.LU R41, [R1+0x3b4] ;  /* 0x0003b40001297983 */ /* 0x000f280000300800 */
[----:B0-----:R-:W4:Y:S04]  /*62780*/  LDL.LU R42, [R1+0x3b8] ;  /* 0x0003b800012a7983 */ /* 0x001f280000300800 */
[----:B------:R-:W4:Y:S04]  /*62790*/  LDL.LU R43, [R1+0x3bc] ;  /* 0x0003bc00012b7983 */ /* 0x000f280000300800 */
[----:B------:R-:W4:Y:S04]  /*627a0*/  LDL.LU.64 R58, [R1+0x4af8] ;  /* 0x004af800013a7983 */ /* 0x000f280000300a00 */
[----:B------:R-:W4:Y:S04]  /*627b0*/  LDL.LU.64 R56, [R1+0x4af0] ;  /* 0x004af00001387983 */ /* 0x000f280000300a00 */
[----:B------:R-:W-:Y:S04]  /*627c0*/  STL.64 [R1+0x8e0], R8 ;  /* 0x0008e00801007387 */ /* 0x000fe80000100a00 */
[----:B------:R0:W-:Y:S04]  /*627d0*/  STL.64 [R1+0x8e8], R10 ;  /* 0x0008e80a01007387 */ /* 0x0001e80000100a00 */
[----:B0-----:R-:W2:Y:S01]  /*627e0*/  LDL.LU.64 R10, [R1+0x4ae8] ;  /* 0x004ae800010a7983 */ /* 0x001ea20000300a00 */
[----:B------:R-:W-:Y:S01]  /*627f0*/  IMAD.MOV.U32 R47, RZ, RZ, R3 ;  /* 0x000000ffff2f7224 */ /* 0x000fe200078e0003 */
[----:B--2---:R-:W-:Y:S06]  /*62800*/  HMMA.16816.F32 R16, R28, R10, R16 ;  /* 0x0000000a1c10723c */ /* 0x004fec0000001810 */
[----:B------:R-:W-:-:S15]  /*62810*/  IMAD.MOV.U32 R3, RZ, RZ, R11 ;  /* 0x000000ffff037224 */ /* 0x000fde00078e000b */
[----:B------:R-:W-:-:S02]  /*62820*/  NOP ;  /* 0x0000000000007918 */ /* 0x000fc40000000000 */
[----:B------:R0:W-:Y:S02]  /*62830*/  STL.64 [R1+0x8d0], R16 ;  /* 0x0008d01001007387 */ /* 0x0001e40000100a00 */
[----:B0-----:R-:W-:Y:S02]  /*62840*/  IMAD.MOV.U32 R17, RZ, RZ, R10 ;  /* 0x000000ffff117224 */ /* 0x001fe400078e000a */
[----:B------:R-:W0:Y:S04]  /*62850*/  LDSM.16.MT88.4 R8, [R45+UR4+0x3080] ;  /* 0x003080042d08783b */ /* 0x000e280008004200 */
[----:B------:R1:W-:Y:S04]  /*62860*/  STL.64 [R1+0x8d8], R18 ;  /* 0x0008d81201007387 */ /* 0x0003e80000100a00 */
[----:B-1----:R-:W2:Y:S04]  /*62870*/  LDL.LU.64 R18, [R1+0x4ae0] ;  /* 0x004ae00001127983 */ /* 0x002ea80000300a00 */
[----:B------:R-:W2:Y:S04]  /*62880*/  LDL.LU R16, [R1+0x4ad8] ;  /* 0x004ad80001107983 */ /* 0x000ea80000300800 */
[----:B0-----:R0:W-:Y:S04]  /*62890*/  STL.64 [R1+0x49b0], R10 ;  /* 0x0049b00a01007387 */ /* 0x0011e80000100a00 */
[----:B------:R1:W-:Y:S04]  /*628a0*/  STL.64 [R1+0x49a8], R8 ;  /* 0x0049a80801007387 */ /* 0x0003e80000100a00 */
[----:B0-----:R-:W2:Y:S01]  /*628b0*/  LDL.64 R10, [R1+0xa8] ;  /* 0x0000a800010a7983 */ /* 0x001ea20000100a00 */
[C---:B------:R-:W-:Y:S03]  /*628c0*/  HMMA.16816.F32 R44, R28.reuse, R46, R52 ;  /* 0x0000002e1c2c723c */ /* 0x040fe60000001834 */
[----:B------:R-:W2:Y:S03]  /*628d0*/  LDL.LU.64 R54, [R1+0x4ad0] ;  /* 0x004ad00001367983 */ /* 0x000ea60000300a00 */
[C---:B---3--:R-:W-:Y:S01]  /*628e0*/  HMMA.16816.F32 R12, R28.reuse, R14, R20 ;  /* 0x0000000e1c0c723c */ /* 0x048fe20000001814 */
[----:B------:R-:W3:Y:S05]  /*628f0*/  LDL.LU.64 R52, [R1+0x4ac8] ;  /* 0x004ac80001347983 */ /* 0x000eea0000300a00 */
[----:B----4-:R-:W-:Y:S11]  /*62900*/  HMMA.16816.F32 R56, R28, R34, R56 ;  /* 0x000000221c38723c */ /* 0x010ff60000001838 */
[----:B------:R-:W-:Y:S04]  /*62910*/  STL.64 [R1+0x420], R44 ;  /* 0x0004202c01007387 */ /* 0x000fe80000100a00 */
[----:B------:R0:W-:Y:S01]  /*62920*/  STL.64 [R1+0x428], R46 ;  /* 0x0004282e01007387 */ /* 0x0001e20000100a00 */
[----:B-1----:R-:W-:-:S02]  /*62930*/  IMAD.MOV.U32 R9, RZ, RZ, R34 ;  /* 0x000000ffff097224 */ /* 0x002fc400078e0022 */
[----:B------:R-:W-:Y:S01]  /*62940*/  IMAD.MOV.U32 R8, RZ, RZ, R35 ;  /* 0x000000ffff087224 */ /* 0x000fe200078e0023 */
[----:B0-----:R-:W4:Y:S04]  /*62950*/  LDL.LU.64 R46, [R1+0x4ac0] ;  /* 0x004ac000012e7983 */ /* 0x001f280000300a00 */
[----:B------:R-:W4:Y:S04]  /*62960*/  LDL.LU.64 R22, [R1+0x4ab8] ;  /* 0x004ab80001167983 */ /* 0x000f280000300a00 */
[----:B------:R-:W4:Y:S04]  /*62970*/  LDL.LU R20, [R1+0x4ab0] ;  /* 0x004ab00001147983 */ /* 0x000f280000300800 */
[----:B------:R-:W-:Y:S04]  /*62980*/  STL.64 [R1+0x410], R12 ;  /* 0x0004100c01007387 */ /* 0x000fe80000100a00 */
[----:B------:R0:W-:Y:S04]  /*62990*/  STL.64 [R1+0x418], R14 ;  /* 0x0004180e01007387 */ /* 0x0001e80000100a00 */
[----:B0-----:R-:W4:Y:S04]  /*629a0*/  LDL.LU.64 R14, [R1+0x4aa8] ;  /* 0x004aa800010e7983 */ /* 0x001f280000300a00 */
[----:B------:R-:W4:Y:S04]  /*629b0*/  LDL.LU R13, [R1+0x4aa0] ;  /* 0x004aa000010d7983 */ /* 0x000f280000300800 */
        /* <DEDUP_REMOVED lines=8> */
[----:B0-----:R-:W3:Y:S04]  /*62a40*/  LDL.LU.64 R38, [R1+0x4a88] ;  /* 0x004a880001267983 */ /* 0x001ee80000300a00 */
[----:B------:R-:W-:Y:S01]  /*62a50*/  STL.64 [R1+0x49c0], R10 ;  /* 0x0049c00a01007387 */ /* 0x000fe20000100a00 */
[----:B---3--:R-:W-:-:S15]  /*62a60*/  HMMA.16816.F32 R52, R28, R38, R52 ;  /* 0x000000261c34723c */ /* 0x008fde0000001834 */
[----:B------:R-:W-:-:S08]  /*62a70*/  NOP ;  /* 0x0000000000007918 */ /* 0x000fd00000000000 */
[----:B------:R-:W-:Y:S04]  /*62a80*/  STL.64 [R1+0x3e0], R52 ;  /* 0x0003e03401007387 */ /* 0x000fe80000100a00 */
[----:B------:R0:W-:Y:S04]  /*62a90*/  STL.64 [R1+0x3e8], R54 ;  /* 0x0003e83601007387 */ /* 0x0001e80000100a00 */
[----:B0-----:R-:W2:Y:S04]  /*62aa0*/  LDL.LU.64 R54, [R1+0x4a80] ;  /* 0x004a800001367983 */ /* 0x001ea80000300a00 */
[----:B------:R0:W-:Y:S04]  /*62ab0*/  STL.64 [R1+0x49e8], R38 ;  /* 0x0049e82601007387 */ /* 0x0001e80000100a00 */
[----:B------:R-:W4:Y:S04]  /*62ac0*/  LDL.LU R36, [R1+0x3c0] ;  /* 0x0003c00001247983 */ /* 0x000f280000300800 */
[----:B------:R-:W4:Y:S04]  /*62ad0*/  LDL.LU R37, [R1+0x3c4] ;  /* 0x0003c40001257983 */ /* 0x000f280000300800 */
[----:B0-----:R-:W4:Y:S04]  /*62ae0*/  LDL.LU R38, [R1+0x3c8] ;  /* 0x0003c80001267983 */ /* 0x001f280000300800 */
[----:B------:R-:W4:Y:S01]  /*62af0*/  LDL.LU R39, [R1+0x3cc] ;  /* 0x0003cc0001277983 */ /* 0x000f220000300800 */
[----:B--2---:R-:W-:Y:S03]  /*62b00*/  HMMA.16816.F32 R52, R28, R54, R4 ;  /* 0x000000361c34723c */ /* 0x004fe60000001804 */
[----:B------:R-:W2:Y:S04]  /*62b10*/  LDL.LU.64 R6, [R1+0x4a78] ;  /* 0x004a780001067983 */ /* 0x000ea80000300a00 */
[----:B------:R-:W2:-:S15]  /*62b20*/  LDL.LU.64 R4, [R1+0x4a70] ;  /* 0x004a700001047983 */ /* 0x000e9e0000300a00 */
[----:B------:R-:W-:-:S01]  /*62b30*/  NOP ;  /* 0x0000000000007918 */ /* 0x000fc20000000000 */
[----:B------:R-:W-:Y:S04]  /*62b40*/  STL.64 [R1+0x3d0], R52 ;  /* 0x0003d03401007387 */ /* 0x000fe80000100a00 */
[----:B------:R0:W-:Y:S04]  /*62b50*/  STL.64 [R1+0x3d8], R54 ;  /* 0x0003d83601007387 */ /* 0x0001e80000100a00 */
[----:B0-----:R-:W3:Y:S04]  /*62b60*/  LDL.LU.64 R54, [R1+0x4a68] ;  /* 0x004a680001367983 */ /* 0x001ee80000300a00 */
[----:B------:R-:W3:Y:S01]  /*62b70*/  LDL.LU.64 R52, [R1+0x4a60] ;  /* 0x004a600001347983 */ /* 0x000ee20000300a00 */
[C---:B----4-:R-:W-:Y:S06]  /*62b80*/  HMMA.16816.F32 R36, R28.reuse, R34, R36 ;  /* 0x000000221c24723c */ /* 0x050fec0000001824 */
[----:B------:R0:W-:Y:S02]  /*62b90*/  STL.64 [R1+0x4a00], R34 ;  /* 0x004a002201007387 */ /* 0x0001e40000100a00 */
[----:B0-----:R-:W-:-:S15]  /*62ba0*/  HMMA.16816.F32 R32, R28, R58, R40 ;  /* 0x0000003a1c20723c */ /* 0x001fde0000001828 */
[----:B------:R-:W-:Y:S04]  /*62bb0*/  STL.64 [R1+0x3c0], R36 ;  /* 0x0003c02401007387 */ /* 0x000fe80000100a00 */
[----:B------:R-:W-:Y:S04]  /*62bc0*/  STL.64 [R1+0x3c8], R38 ;  /* 0x0003c82601007387 */ /* 0x000fe80000100a00 */
[----:B------:R-:W-:Y:S04]  /*62bd0*/  STL.64 [R1+0x49b8], R58 ;  /* 0x0049b83a01007387 */ /* 0x000fe80000100a00 */
[----:B------:R-:W-:Y:S04]  /*62be0*/  STL.64 [R1+0x3b0], R32 ;  /* 0x0003b02001007387 */ /* 0x000fe80000100a00 */
[----:B------:R-:W-:Y:S04]  /*62bf0*/  STL.64 [R1+0x3b8], R34 ;  /* 0x0003b82201007387 */ /* 0x000fe80000100a00 */
[----:B------:R-:W-:Y:S04]  /*62c00*/  STL.64 [R1+0x4a58], R18 ;  /* 0x004a581201007387 */ /* 0x000fe80000100a00 */
[----:B------:R-:W-:Y:S01]  /*62c10*/  STL [R1+0x4a50], R16 ;  /* 0x004a501001007387 */ /* 0x000fe20000100800 */
[----:B--2---:R-:W-:Y:S06]  /*62c20*/  HMMA.16816.F32 R24, R4, R14, R24 ;  /* 0x0000000e0418723c */ /* 0x004fec0000001818 */
[----:B---3--:R-:W-:-:S15]  /*62c30*/  HMMA.16816.F32 R28, R28, R18, R52 ;  /* 0x000000121c1c723c */ /* 0x008fde0000001834 */
[----:B------:R-:W-:-:S08]  /*62c40*/  NOP ;  /* 0x0000000000007918 */ /* 0x000fd00000000000 */
[----:B------:R-:W-:Y:S04]  /*62c50*/  STL.64 [R1+0x860], R28 ;  /* 0x0008601c01007387 */ /* 0x000fe80000100a00 */
[----:B------:R-:W-:Y:S04]  /*62c60*/  STL.64 [R1+0x868], R30 ;  /* 0x0008681e01007387 */ /* 0x000fe80000100a00 */
[----:B------:R-:W-:Y:S04]  /*62c70*/  STL.64 [R1+0x49d0], R14 ;  /* 0x0049d00e01007387 */ /* 0x000fe80000100a00 */
[----:B------:R0:W-:Y:S02]  /*62c80*/  STL [R1+0x49c8], R13 ;  /* 0x0049c80d01007387 */ /* 0x0001e40000100800 */
[----:B0-----:R-:W-:Y:S02]  /*62c90*/  HMMA.16816.F32 R12, R4, R22, R48 ;  /* 0x00000016040c723c */ /* 0x001fe40000001830 */
[----:B------:R0:W-:Y:S04]  /*62ca0*/  STL.64 [R1+0x240], R24 ;  /* 0x0002401801007387 */ /* 0x0001e80000100a00 */
[----:B------:R1:W-:Y:S04]  /*62cb0*/  STL.64 [R1+0x248], R26 ;  /* 0x0002481a01007387 */ /* 0x0003e80000100a00 */
[----:B------:R-:W2:-:S13]  /*62cc0*/  LDL.LU R48, [R1+0x770] ;  /* 0x0007700001307983 */ /* 0x000e9a0000300800 */
[----:B------:R3:W-:Y:S04]  /*62cd0*/  STL.64 [R1+0x230], R12 ;  /* 0x0002300c01007387 */ /* 0x0007e80000100a00 */
        /* <DEDUP_REMOVED lines=8> */
[----:B------:R-:W2:Y:S04]  /*62d60*/  LDL.LU R54, [R1+0x788] ;  /* 0x0007880001367983 */ /* 0x000ea80000300800 */
[----:B0-----:R-:W3:Y:S04]  /*62d70*/  LDL.LU R24, [R1+0x510] ;  /* 0x0005100001187983 */ /* 0x001ee80000300800 */
[----:B------:R-:W3:Y:S04]  /*62d80*/  LDL.LU R25, [R1+0x514] ;  /* 0x0005140001197983 */ /* 0x000ee80000300800 */
[----:B-1----:R-:W4:Y:S04]  /*62d90*/  LDL.LU R26, [R1+0x518] ;  /* 0x00051800011a7983 */ /* 0x002f280000300800 */
[----:B------:R-:W4:Y:S01]  /*62da0*/  LDL.LU R27, [R1+0x51c] ;  /* 0x00051c00011b7983 */ /* 0x000f220000300800 */
[----:B------:R-:W-:-:S02]  /*62db0*/  IMAD.MOV.U32 R10, RZ, RZ, R9 ;  /* 0x000000ffff0a7224 */ /* 0x000fc400078e0009 */
[----:B------:R-:W-:Y:S01]  /*62dc0*/  IMAD.MOV.U32 R11, RZ, RZ, R8 ;  /* 0x000000ffff0b7224 */ /* 0x000fe200078e0008 */
[----:B----4-:R-:W-:Y:S04]  /*62dd0*/  STL.64 [R1+0x49f8], R26 ;  /* 0x0049f81a01007387 */ /* 0x010fe80000100a00 */
[----:B---3--:R-:W-:Y:S04]  /*62de0*/  STL.64 [R1+0x49f0], R24 ;  /* 0x0049f01801007387 */ /* 0x008fe80000100a00 */
[----:B------:R0:W-:Y:S04]  /*62df0*/  STL.64 [R1+0x4a08], R10 ;  /* 0x004a080a01007387 */ /* 0x0001e80000100a00 */
[----:B------:R-:W3:Y:S04]  /*62e00*/  LDL.LU R12, [R1+0x540] ;  /* 0x00054000010c7983 */ /* 0x000ee80000300800 */
[----:B------:R-:W3:Y:S04]  /*62e10*/  LDL.LU R13, [R1+0x544] ;  /* 0x00054400010d7983 */ /* 0x000ee80000300800 */
[----:B------:R-:W4:Y:S04]  /*62e20*/  LDL.LU R14, [R1+0x548] ;  /* 0x00054800010e7983 */ /* 0x000f280000300800 */
[----:B------:R-:W4:Y:S04]  /*62e30*/  LDL.LU R15, [R1+0x54c] ;  /* 0x00054c00010f7983 */ /* 0x000f280000300800 */
[----:B----4-:R-:W-:Y:S04]  /*62e40*/  STL.64 [R1+0x4a18], R14 ;  /* 0x004a180e01007387 */ /* 0x010fe80000100a00 */
[----:B---3--:R-:W-:Y:S04]  /*62e50*/  STL.64 [R1+0x4a10], R12 ;  /* 0x004a100c01007387 */ /* 0x008fe80000100a00 */
[----:B------:R-:W3:Y:S04]  /*62e60*/  LDL.LU R32, [R1+0x560] ;  /* 0x0005600001207983 */ /* 0x000ee80000300800 */
[----:B------:R-:W3:Y:S04]  /*62e70*/  LDL.LU R33, [R1+0x564] ;  /* 0x0005640001217983 */ /* 0x000ee80000300800 */
[----:B------:R-:W4:Y:S04]  /*62e80*/  LDL.LU R34, [R1+0x568] ;  /* 0x0005680001227983 */ /* 0x000f280000300800 */
[----:B------:R-:W4:Y:S01]  /*62e90*/  LDL.LU R35, [R1+0x56c] ;  /* 0x00056c0001237983 */ /* 0x000f220000300800 */
[----:B0-----:R-:W-:-:S02]  /*62ea0*/  IMAD.MOV.U32 R10, RZ, RZ, R17 ;  /* 0x000000ffff0a7224 */ /* 0x001fc400078e0011 */
[----:B------:R-:W-:Y:S01]  /*62eb0*/  IMAD.MOV.U32 R11, RZ, RZ, R3 ;  /* 0x000000ffff0b7224 */ /* 0x000fe200078e0003 */
[----:B------:R-:W0:Y:S01]  /*62ec0*/  S2R R21, SR_TID.X ;  /* 0x0000000000157919 */ /* 0x000e220000002100 */
[----:B----4-:R-:W-:Y:S04]  /*62ed0*/  STL.64 [R1+0x4a28], R34 ;  /* 0x004a282201007387 */ /* 0x010fe80000100a00 */
[----:B---3--:R-:W-:Y:S04]  /*62ee0*/  STL.64 [R1+0x4a20], R32 ;  /* 0x004a202001007387 */ /* 0x008fe80000100a00 */
[----:B------:R1:W-:Y:S04]  /*62ef0*/  STL.64 [R1+0x4a30], R10 ;  /* 0x004a300a01007387 */ /* 0x0003e80000100a00 */
[----:B------:R-:W3:Y:S04]  /*62f00*/  LDL.LU R8, [R1+0x580] ;  /* 0x0005800001087983 */ /* 0x000ee80000300800 */
[----:B------:R-:W3:Y:S04]  /*62f10*/  LDL.LU R9, [R1+0x584] ;  /* 0x0005840001097983 */ /* 0x000ee80000300800 */
[----:B-1----:R-:W4:Y:S04]  /*62f20*/  LDL.LU R10, [R1+0x588] ;  /* 0x00058800010a7983 */ /* 0x002f280000300800 */
[----:B------:R-:W4:Y:S04]  /*62f30*/  LDL.LU R11, [R1+0x58c] ;  /* 0x00058c00010b7983 */ /* 0x000f280000300800 */
[----:B------:R-:W2:Y:S04]  /*62f40*/  LDL.LU R16, [R1+0x5b0] ;  /* 0x0005b00001107983 */ /* 0x000ea80000300800 */
[----:B------:R-:W2:Y:S04]  /*62f50*/  LDL.LU R17, [R1+0x5b4] ;  /* 0x0005b40001117983 */ /* 0x000ea80000300800 */
[----:B------:R-:W2:Y:S04]  /*62f60*/  LDL.LU R18, [R1+0x5b8] ;  /* 0x0005b80001127983 */ /* 0x000ea80000300800 */
[----:B------:R-:W2:Y:S04]  /*62f70*/  LDL.LU R19, [R1+0x5bc] ;  /* 0x0005bc0001137983 */ /* 0x000ea80000300800 */
[----:B------:R-:W2:Y:S01]  /*62f80*/  LDL.64 R42, [R1+0x118] ;  /* 0x00011800012a7983 */ /* 0x000ea20000100a00 */
[C---:B0-----:R-:W-:Y:S01]  /*62f90*/  LOP3.LUT R45, R21.reuse, 0x7, RZ, 0xc0, !PT ;  /* 0x00000007152d7812 */ /* 0x041fe200078ec0ff */
[----:B------:R-:W-:-:S04]  /*62fa0*/  IMAD.SHL.U32 R44, R21, 0x2, RZ ;  /* 0x00000002152c7824 */ /* 0x000fc800078e00ff */
[----:B------:R-:W-:Y:S02]  /*62fb0*/  IMAD R45, R45, 0x110, RZ ;  /* 0x000001102d2d7824 */ /* 0x000fe400078e02ff */
[----:B------:R-:W-:-:S03]  /*62fc0*/  IMAD.SHL.U32 R21, R21, 0x80, RZ ;  /* 0x0000008015157824 */ /* 0x000fc600078e00ff */
[----:B------:R-:W-:-:S04]  /*62fd0*/  LOP3.LUT R45, R45, 0x10, R44, 0x78, !PT ;  /* 0x000000102d2d7812 */ /* 0x000fc800078e782c */
[----:B------:R-:W-:Y:S01]  /*62fe0*/  LOP3.LUT R45, R45, 0x800, R21, 0xf8, !PT ;  /* 0x000008002d2d7812 */ /* 0x000fe200078ef815 */
[----:B----4-:R-:W-:Y:S04]  /*62ff0*/  STL.64 [R1+0x4a40], R10 ;  /* 0x004a400a01007387 */ /* 0x010fe80000100a00 */
[----:B---3--:R0:W-:Y:S04]  /*63000*/  STL.64 [R1+0x4a38], R8 ;  /* 0x004a380801007387 */ /* 0x0081e80000100a00 */
[----:B0-----:R-:W3:Y:S04]  /*63010*/  LDL.LU R8, [R1+0x590] ;  /* 0x0005900001087983 */ /* 0x001ee80000300800 */
[----:B------:R-:W3:Y:S04]  /*63020*/  LDL.LU R9, [R1+0x594] ;  /* 0x0005940001097983 */ /* 0x000ee80000300800 */
[----:B------:R-:W3:Y:S04]  /*63030*/  LDL.LU R10, [R1+0x598] ;  /* 0x00059800010a7983 */ /* 0x000ee80000300800 */
[----:B------:R-:W3:Y:S04]  /*63040*/  LDL.LU R11, [R1+0x59c] ;  /* 0x00059c00010b7983 */ /* 0x000ee80000300800 */
        /* <DEDUP_REMOVED lines=16> */
[----:B------:R-:W-:Y:S04]  /*63150*/  STL.64 [R1+0x49a0], R22 ;  /* 0x0049a01601007387 */ /* 0x000fe80000100a00 */
[----:B------:R0:W-:Y:S04]  /*63160*/  STL [R1+0x4998], R20 ;  /* 0x0049981401007387 */ /* 0x0001e80000100800 */
[----:B0-----:R-:W3:Y:S04]  /*63170*/  LDL.LU R20, [R1+0x5a0] ;  /* 0x0005a00001147983 */ /* 0x001ee80000300800 */
[----:B------:R-:W3:Y:S04]  /*63180*/  LDL.LU R21, [R1+0x5a4] ;  /* 0x0005a40001157983 */ /* 0x000ee80000300800 */
[----:B------:R-:W3:Y:S04]  /*63190*/  LDL.LU R22, [R1+0x5a8] ;  /* 0x0005a80001167983 */ /* 0x000ee80000300800 */
[----:B------:R-:W3:Y:S01]  /*631a0*/  LDL.LU R23, [R1+0x5ac] ;  /* 0x0005ac0001177983 */ /* 0x000ee20000300800 */
[----:B------:R-:W-:-:S05]  /*631b0*/  LOP3.LUT R45, R45, 0x60, RZ, 0x3c, !PT ;  /* 0x000000602d2d7812 */ /* 0x000fca00078e3cff */
[----:B------:R-:W0:Y:S01]  /*631c0*/  LDSM.16.MT88.4 R28, [R45+UR4+0x3000] ;  /* 0x003000042d1c783b */ /* 0x000e220008004200 */
[----:B--2---:R-:W-:Y:S03]  /*631d0*/  HMMA.16816.F32 R16, R4, R46, R16 ;  /* 0x0000002e0410723c */ /* 0x004fe60000001810 */
[----:B0-----:R0:W-:Y:S04]  /*631e0*/  STL.64 [R1+0x48d8], R30 ;  /* 0x0048d81e01007387 */ /* 0x0011e80000100a00 */
[----:B------:R-:W-:Y:S04]  /*631f0*/  STL.64 [R1+0x48d0], R28 ;  /* 0x0048d01c01007387 */ /* 0x000fe80000100a00 */
[----:B0-----:R-:W2:-:S12]  /*63200*/  LDL.64 R30, [R1+0x38] ;  /* 0x00003800011e7983 */ /* 0x001e980000100a00 */
[----:B------:R0:W-:Y:S04]  /*63210*/  STL.64 [R1+0x5b0], R16 ;  /* 0x0005b01001007387 */ /* 0x0001e80000100a00 */
[----:B------:R1:W-:Y:S01]  /*63220*/  STL.64 [R1+0x5b8], R18 ;  /* 0x0005b81201007387 */ /* 0x0003e20000100a00 */
[----:B0-----:R-:W-:-:S03]  /*63230*/  IMAD.MOV.U32 R17, RZ, RZ, R43 ;  /* 0x000000ffff117224 */ /* 0x001fc600078e002b */
[----:B-1----:R-:W2:Y:S04]  /*63240*/  LDL.LU.64 R18, [R1+0x4a58] ;  /* 0x004a580001127983 */ /* 0x002ea80000300a00 */
[----:B------:R-:W2:Y:S04]  /*63250*/  LDL.LU R16, [R1+0x4a50] ;  /* 0x004a500001107983 */ /* 0x000ea80000300800 */
[----:B------:R-:W-:Y:S01]  /*63260*/  STL.64 [R1+0x4990], R46 ;  /* 0x0049902e01007387 */ /* 0x000fe20000100a00 */
[----:B---3--:R-:W-:-:S15]  /*63270*/  HMMA.16816.F32 R20, R4, R42, R20 ;  /* 0x0000002a0414723c */ /* 0x008fde0000001814 */
[----:B------:R-:W-:-:S08]  /*63280*/  NOP ;  /* 0x0000000000007918 */ /* 0x000fd00000000000 */
[----:B------:R0:W-:Y:S04]  /*63290*/  STL.64 [R1+0x5a0], R20 ;  /* 0x0005a01401007387 */ /* 0x0001e80000100a00 */
[----:B------:R-:W-:Y:S01]  /*632a0*/  STL.64 [R1+0x5a8], R22 ;  /* 0x0005a81601007387 */ /* 0x000fe20000100a00 */
[----:B0-----:R-:W-:-:S03]  /*632b0*/  IMAD.MOV.U32 R20, RZ, RZ, R42 ;  /* 0x000000ffff147224 */ /* 0x001fc600078e002a */
[----:B------:R-:W3:Y:S02]  /*632c0*/  LDL.LU.64 R42, [R1+0x4a48] ;  /* 0x004a4800012a7983 */ /* 0x000ee40000300a00 */
[----:B---3--:R-:W-:-:S15]  /*632d0*/  HMMA.16816.F32 R8, R4, R42, R8 ;  /* 0x0000002a0408723c */ /* 0x008fde0000001808 */
[----:B------:R-:W-:-:S08]  /*632e0*/  NOP ;  /* 0x0000000000007918 */ /* 0x000fd00000000000 */
[----:B------:R-:W-:Y:S04]  /*632f0*/  STL.64 [R1+0x590], R8 ;  /* 0x0005900801007387 */ /* 0x000fe80000100a00 */
[----:B------:R0:W-:Y:S04]  /*63300*/  STL.64 [R1+0x598], R10 ;  /* 0x0005980a01007387 */ /* 0x0001e80000100a00 */
[----:B0-----:R-:W4:Y:S04]  /*63310*/  LDL.LU.64 R10, [R1+0x4a40] ;  /* 0x004a4000010a7983 */ /* 0x001f280000300a00 */
[----:B------:R-:W4:Y:S04]  /*63320*/  LDL.LU.64 R8, [R1+0x4a38] ;  /* 0x004a380001087983 */ /* 0x000f280000300a00 */
        /* <DEDUP_REMOVED lines=12> */
[----:B------:R-:W2:Y:S04]  /*633f0*/  LDL.LU.64 R34, [R1+0x4a28] ;  /* 0x004a280001227983 */ /* 0x000ea80000300a00 */
[----:B------:R-:W2:Y:S01]  /*63400*/  LDL.LU.64 R32, [R1+0x4a20] ;  /* 0x004a200001207983 */ /* 0x000ea20000300a00 */
[----:B----4-:R-:W-:Y:S03]  /*63410*/  HMMA.16816.F32 R8, R4, R10, R12 ;  /* 0x0000000a0408723c */ /* 0x010fe6000000180c */
[----:B------:R-:W4:Y:S04]  /*63420*/  LDL.LU.64 R14, [R1+0x4a18] ;  /* 0x004a1800010e7983 */ /* 0x000f280000300a00 */
[----:B------:R-:W4:-:S15]  /*63430*/  LDL.LU.64 R12, [R1+0x4a10] ;  /* 0x004a1000010c7983 */ /* 0x000f1e0000300a00 */
[----:B------:R-:W-:-:S01]  /*63440*/  NOP ;  /* 0x0000000000007918 */ /* 0x000fc20000000000 */
[----:B------:R-:W-:Y:S04]  /*63450*/  STL.64 [R1+0x570], R8 ;  /* 0x0005700801007387 */ /* 0x000fe80000100a00 */
[----:B------:R0:W-:Y:S04]  /*63460*/  STL.64 [R1+0x578], R10 ;  /* 0x0005780a01007387 */ /* 0x0001e80000100a00 */
[----:B0-----:R-:W4:Y:S01]  /*63470*/  LDL.LU.64 R10, [R1+0x4a08] ;  /* 0x004a0800010a7983 */ /* 0x001f220000300a00 */
[C---:B--2---:R-:W-:Y:S06]  /*63480*/  HMMA.16816.F32 R32, R4.reuse, R26, R32 ;  /* 0x0000001a0420723c */ /* 0x044fec0000001820 */
[----:B------:R-:W-:Y:S01]  /*63490*/  HMMA.16816.F32 R36, R4, R50, R36 ;  /* 0x000000320424723c */ /* 0x000fe20000001824 */
[----:B------:R-:W-:-:S15]  /*634a0*/  IMAD.MOV.U32 R23, RZ, RZ, R27 ;  /* 0x000000ffff177224 */ /* 0x000fde00078e001b */
[----:B------:R-:W-:-:S01]  /*634b0*/  NOP ;  /* 0x0000000000007918 */ /* 0x000fc20000000000 */
[----:B------:R0:W-:Y:S04]  /*634c0*/  STL.64 [R1+0x560], R32 ;  /* 0x0005602001007387 */ /* 0x0001e80000100a00 */
[----:B------:R1:W-:Y:S01]  /*634d0*/  STL.64 [R1+0x568], R34 ;  /* 0x0005682201007387 */ /* 0x0003e20000100a00 */
[----:B0-----:R-:W-:-:S03]  /*634e0*/  IMAD.MOV.U32 R32, RZ, RZ, R26 ;  /* 0x000000ffff207224 */ /* 0x001fc600078e001a */
[----:B-1----:R-:W2:Y:S04]  /*634f0*/  LDL.LU.64 R34, [R1+0x4a00] ;  /* 0x004a000001227983 */ /* 0x002ea80000300a00 */
[----:B------:R-:W2:Y:S01]  /*63500*/  LDL.LU.64 R26, [R1+0x49f8] ;  /* 0x0049f800011a7983 */ /* 0x000ea20000300a00 */
[----:B------:R-:W-:-:S03]  /*63510*/  IMAD.MOV.U32 R33, RZ, RZ, R51 ;  /* 0x000000ffff217224 */ /* 0x000fc600078e0033 */
[----:B------:R-:W2:Y:S04]  /*63520*/  LDL.LU.64 R24, [R1+0x49f0] ;  /* 0x0049f00001187983 */ /* 0x000ea80000300a00 */
[----:B------:R0:W-:Y:S04]  /*63530*/  STL.64 [R1+0x550], R36 ;  /* 0x0005502401007387 */ /* 0x0001e80000100a00 */
[----:B------:R1:W-:Y:S01]  /*63540*/  STL.64 [R1+0x558], R38 ;  /* 0x0005582601007387 */ /* 0x0003e20000100a00 */
[----:B0-----:R-:W-:-:S03]  /*63550*/  IMAD.MOV.U32 R36, RZ, RZ, R50 ;  /* 0x000000ffff247224 */ /* 0x001fc600078e0032 */
[----:B-1----:R-:W3:Y:S04]  /*63560*/  LDL.LU.64 R38, [R1+0x49e8] ;  /* 0x0049e80001267983 */ /* 0x002ee80000300a00 */
[----:B------:R-:W2:Y:S04]  /*63570*/  LDL.LU.64 R50, [R1+0x49e0] ;  /* 0x0049e00001327983 */ /* 0x000ea80000300a00 */
[----:B------:R-:W2:Y:S01]  /*63580*/  LDL.LU.64 R48, [R1+0x49d8] ;  /* 0x0049d80001307983 */ /* 0x000ea20000300a00 */
[----:B----4-:R-:W-:Y:S03]  /*63590*/  HMMA.16816.F32 R8, R4, R10, R12 ;  /* 0x0000000a0408723c */ /* 0x010fe6000000180c */
[----:B------:R-:W4:Y:S04]  /*635a0*/  LDL.LU.64 R14, [R1+0x49d0] ;  /* 0x0049d000010e7983 */ /* 0x000f280000300a00 */
[----:B------:R-:W4:-:S15]  /*635b0*/  LDL.LU R13, [R1+0x49c8] ;  /* 0x0049c800010d7983 */ /* 0x000f1e0000300800 */
[----:B------:R-:W-:-:S01]  /*635c0*/  NOP ;  /* 0x0000000000007918 */ /* 0x000fc20000000000 */
[----:B------:R-:W-:Y:S04]  /*635d0*/  STL.64 [R1+0x540], R8 ;  /* 0x0005400801007387 */ /* 0x000fe80000100a00 */
[----:B------:R0:W-:Y:S04]  /*635e0*/  STL.64 [R1+0x548], R10 ;  /* 0x0005480a01007387 */ /* 0x0001e80000100a00 */
[----:B0-----:R-:W2:Y:S01]  /*635f0*/  LDL.LU.64 R10, [R1+0x49c0] ;  /* 0x0049c000010a7983 */ /* 0x001ea20000300a00 */
[C---:B---3--:R-:W-:Y:S06]  /*63600*/  HMMA.16816.F32 R40, R4.reuse, R38, R40 ;  /* 0x000000260428723c */ /* 0x048fec0000001828 */
[----:B--2---:R-:W-:-:S15]  /*63610*/  HMMA.16816.F32 R56, R4, R10, R56 ;  /* 0x0000000a0438723c */ /* 0x004fde0000001838 */
[----:B------:R-:W-:-:S08]  /*63620*/  NOP ;  /* 0x0000000000007918 */ /* 0x000fd00000000000 */
[----:B------:R-:W-:Y:S04]  /*63630*/  STL.64 [R1+0x530], R56 ;  /* 0x0005303801007387 */ /* 0x000fe80000100a00 */
[----:B------:R0:W-:Y:S04]  /*63640*/  STL.64 [R1+0x538], R58 ;  /* 0x0005383a01007387 */ /* 0x0001e80000100a00 */
[----:B0-----:R-:W2:Y:S01]  /*63650*/  LDL.LU.64 R58, [R1+0x49b8] ;  /* 0x0049b800013a7983 */ /* 0x001ea20000300a00 */
[----:B------:R-:W-:Y:S02]  /*63660*/  IMAD.MOV.U32 R12, RZ, RZ, R10 ;  /* 0x000000ffff0c7224 */ /* 0x000fe400078e000a */
[----:B------:R-:W-:-:S02]  /*63670*/  IMAD.MOV.U32 R3, RZ, RZ, R11 ;  /* 0x000000ffff037224 */ /* 0x000fc400078e000b */
[----:B------:R-:W4:Y:S04]  /*63680*/  LDL.LU.64 R10, [R1+0x49b0] ;  /* 0x0049b000010a7983 */ /* 0x000f280000300a00 */
[----:B------:R-:W4:Y:S04]  /*63690*/  LDL.LU.64 R8, [R1+0x49a8] ;  /* 0x0049a80001087983 */ /* 0x000f280000300a00 */
[----:B------:R-:W-:Y:S04]  /*636a0*/  STL.64 [R1+0x48f0], R38 ;  /* 0x0048f02601007387 */ /* 0x000fe80000100a00 */
[----:B------:R-:W-:Y:S04]  /*636b0*/  STL.64 [R1+0x520], R40 ;  /* 0x0005202801007387 */ /* 0x000fe80000100a00 */
[----:B------:R0:W-:Y:S02]  /*636c0*/  STL.64 [R1+0x528], R42 ;  /* 0x0005282a01007387 */ /* 0x0001e40000100a00 */
[C---:B0-----:R-:W-:Y:S02]  /*636d0*/  HMMA.16816.F32 R40, R4.reuse, R30, R24 ;  /* 0x0000001e0428723c */ /* 0x041fe40000001818 */
[----:B------:R-:W0:Y:S04]  /*636e0*/  LDSM.16.MT88.4 R24, [R45+UR4+0x3080] ;  /* 0x003080042d18783b */ /* 0x000e280008004200 */
[----:B------:R1:W-:Y:S02]  /*636f0*/  STL.64 [R1+0x48e8], R30 ;  /* 0x0048e81e01007387 */ /* 0x0003e40000100a00 */
[----:B-1----:R-:W-:-:S15]  /*63700*/  HMMA.16816.F32 R28, R4, R34, R52 ;  /* 0x00000022041c723c */ /* 0x002fde0000001834 */
[----:B------:R-:W-:Y:S04]  /*63710*/  STL.64 [R1+0x510], R40 ;  /* 0x0005102801007387 */ /* 0x000fe80000100a00 */
[----:B------:R-:W-:Y:S04]  /*63720*/  STL.64 [R1+0x518], R42 ;  /* 0x0005182a01007387 */ /* 0x000fe80000100a00 */
[----:B0-----:R-:W-:Y:S04]  /*63730*/  STL.64 [R1+0x4830], R26 ;  /* 0x0048301a01007387 */ /* 0x001fe80000100a00 */
[----:B------:R2:W-:Y:S04]  /*63740*/  STL.64 [R1+0x4828], R24 ;  /* 0x0048281801007387 */ /* 0x0005e80000100a00 */
[----:B------:R-:W-:Y:S04]  /*63750*/  STL.64 [R1+0x48e0], R34 ;  /* 0x0048e02201007387 */ /* 0x000fe80000100a00 */
[----:B------:R0:W-:Y:S04]  /*63760*/  STL.64 [R1+0x990], R28 ;  /* 0x0009901c01007387 */ /* 0x0001e80000100a00 */
[----:B------:R1:W-:Y:S01]  /*63770*/  STL.64 [R1+0x998], R30 ;  /* 0x0009981e01007387 */ /* 0x0003e20000100a00 */
[----:B--2---:R-:W-:Y:S06]  /*63780*/  HMMA.16816.F32 R24, R4, R58, R48 ;  /* 0x0000003a0418723c */ /* 0x004fec0000001830 */
[----:B------:R-:W-:Y:S04]  /*63790*/  STL.64 [R1+0x48f8], R58 ;  /* 0x0048f83a01007387 */ /* 0x000fe80000100a00 */
[----:B0-----:R-:W2:-:S13]  /*637a0*/  LDL.LU R28, [R1+0x2f0] ;  /* 0x0002f000011c7983 */ /* 0x001e9a0000300800 */
[----:B------:R0:W-:Y:S04]  /*637b0*/  STL.64 [R1+0x980], R24 ;  /* 0x0009801801007387 */ /* 0x0001e80000100a00 */
[----:B------:R3:W-:Y:S04]  /*637c0*/  STL.64 [R1+0x988], R26 ;  /* 0x0009881a01007387 */ /* 0x0007e80000100a00 */
[----:B------:R-:W2:Y:S04]  /*637d0*/  LDL.LU R29, [R1+0x2f4] ;  /* 0x0002f400011d7983 */ /* 0x000ea80000300800 */
[----:B-1----:R-:W4:Y:S04]  /*637e0*/  LDL.LU R30, [R1+0x2f8] ;  /* 0x0002f800011e7983 */ /* 0x002f280000300800 */
[----:B------:R-:W4:Y:S04]  /*637f0*/  LDL.LU R31, [R1+0x2fc] ;  /* 0x0002fc00011f7983 */ /* 0x000f280000300800 */
[----:B----4-:R1:W-:Y:S04]  /*63800*/  STL.64 [R1+0x4908], R30 ;  /* 0x0049081e01007387 */ /* 0x0103e80000100a00 */
[----:B--2---:R-:W-:Y:S04]  /*63810*/  STL.64 [R1+0x4900], R28 ;  /* 0x0049001c01007387 */ /* 0x004fe80000100a00 */
[----:B0-----:R-:W2:Y:S04]  /*63820*/  LDL.LU R24, [R1+0x310] ;  /* 0x0003100001187983 */ /* 0x001ea80000300800 */
[----:B------:R-:W2:Y:S04]  /*63830*/  LDL.LU R25, [R1+0x314] ;  /* 0x0003140001197983 */ /* 0x000ea80000300800 */
[----:B---3--:R-:W3:Y:S04]  /*63840*/  LDL.LU R26, [R1+0x318] ;  /* 0x00031800011a7983 */ /* 0x008ee80000300800 */
[----:B------:R-:W3:Y:S01]  /*63850*/  LDL.LU R27, [R1+0x31c] ;  /* 0x00031c00011b7983 */ /* 0x000ee20000300800 */
[----:B-1----:R-:W-:-:S02]  /*63860*/  IMAD.MOV.U32 R30, RZ, RZ, R36 ;  /* 0x000000ffff1e7224 */ /* 0x002fc400078e0024 */
[----:B------:R-:W-:Y:S01]  /*63870*/  IMAD.MOV.U32 R31, RZ, RZ, R33 ;  /* 0x000000ffff1f7224 */ /* 0x000fe200078e0021 */
[----:B---3--:R-:W-:Y:S04]  /*63880*/  STL.64 [R1+0x4918], R26 ;  /* 0x0049181a01007387 */ /* 0x008fe80000100a00 */
[----:B--2---:R-:W-:Y:S04]  /*63890*/  STL.64 [R1+0x4910], R24 ;  /* 0x0049101801007387 */ /* 0x004fe80000100a00 */
[----:B------:R0:W-:Y:S02]  /*638a0*/  STL.64 [R1+0x4920], R30 ;  /* 0x0049201e01007387 */ /* 0x0001e40000100a00 */
[----:B0-----:R-:W-:-:S02]  /*638b0*/  IMAD.MOV.U32 R30, RZ, RZ, R32 ;  /* 0x000000ffff1e7224 */ /* 0x001fc400078e0020 */
[----:B------:R-:W-:-:S05]  /*638c0*/  IMAD.MOV.U32 R31, RZ, RZ, R23 ;  /* 0x000000ffff1f7224 */ /* 0x000fca00078e0017 */
[----:B------:R0:W-:Y:S04]  /*638d0*/  STL.64 [R1+0x4938], R30 ;  /* 0x0049381e01007387 */ /* 0x0001e80000100a00 */
[----:B------:R-:W2:Y:S04]  /*638e0*/  LDL.LU R24, [R1+0x320] ;  /* 0x0003200001187983 */ /* 0x000ea80000300800 */
[----:B------:R-:W2:Y:S04]  /*638f0*/  LDL.LU R25, [R1+0x324] ;  /* 0x0003240001197983 */ /* 0x000ea80000300800 */
[----:B------:R-:W3:Y:S04]  /*63900*/  LDL.LU R26, [R1+0x328] ;  /* 0x00032800011a7983 */ /* 0x000ee80000300800 */
[----:B------:R-:W3:Y:S04]  /*63910*/  LDL.LU R27, [R1+0x32c] ;  /* 0x00032c00011b7983 */ /* 0x000ee80000300800 */
[----:B0-----:R-:W4:Y:S04]  /*63920*/  LDL.64 R30, [R1+0xe8] ;  /* 0x0000e800011e7983 */ /* 0x001f280000100a00 */
[----:B----4-:R-:W-:Y:S04]  /*63930*/  STL.64 [R1+0x4950], R30 ;  /* 0x0049501e01007387 */ /* 0x010fe80000100a00 */
[----:B---3--:R-:W-:Y:S04]  /*63940*/  STL.64 [R1+0x4930], R26 ;  /* 0x0049301a01007387 */ /* 0x008fe80000100a00 */
[----:B--2---:R0:W-:Y:S04]  /*63950*/  STL.64 [R1+0x4928], R24 ;  /* 0x0049281801007387 */ /* 0x0041e80000100a00 */
[----:B0-----:R-:W2:Y:S04]  /*63960*/  LDL.LU R24, [R1+0x330] ;  /* 0x0003300001187983 */ /* 0x001ea80000300800 */
[----:B------:R-:W2:Y:S04]  /*63970*/  LDL.LU R25, [R1+0x334] ;  /* 0x0003340001197983 */ /* 0x000ea80000300800 */
[----:B------:R-:W3:Y:S04]  /*63980*/  LDL.LU R26, [R1+0x338] ;  /* 0x00033800011a7983 */ /* 0x000ee80000300800 */
[----:B------:R-:W3:Y:S01]  /*63990*/  LDL.LU R27, [R1+0x33c] ;  /* 0x00033c00011b7983 */ /* 0x000ee20000300800 */
[----:B------:R-:W-:-:S02]  /*639a0*/  IMAD.MOV.U32 R30, RZ, RZ, R22 ;  /* 0x000000ffff1e7224 */ /* 0x000fc400078e0016 */
[----:B------:R-:W-:Y:S02]  /*639b0*/  IMAD.MOV.U32 R31, RZ, RZ, R21 ;  /* 0x000000ffff1f7224 */ /* 0x000fe400078e0015 */
[----:B------:R-:W-:Y:S02]  /*639c0*/  IMAD.MOV.U32 R42, RZ, RZ, R20 ;  /* 0x000000ffff2a7224 */ /* 0x000fe400078e0014 */
[----:B------:R-:W-:Y:S01]  /*639d0*/  IMAD.MOV.U32 R43, RZ, RZ, R17 ;  /* 0x000000ffff2b7224 */ /* 0x000fe200078e0011 */
[----:B------:R-:W-:Y:S04]  /*639e0*/  STL.64 [R1+0x4968], R30 ;  /* 0x0049681e01007387 */ /* 0x000fe80000100a00 */
[----:B---3--:R-:W-:Y:S04]  /*639f0*/  STL.64 [R1+0x4948], R26 ;  /* 0x0049481a01007387 */ /* 0x008fe80000100a00 */
[----:B--2---:R0:W-:Y:S04]  /*63a00*/  STL.64 [R1+0x4940], R24 ;  /* 0x0049401801007387 */ /* 0x0041e80000100a00 */
[----:B0-----:R-:W2:Y:S04]  /*63a10*/  LDL.LU R24, [R1+0x340] ;  /* 0x0003400001187983 */ /* 0x001ea80000300800 */
[----:B------:R-:W2:Y:S04]  /*63a20*/  LDL.LU R25, [R1+0x344] ;  /* 0x0003440001197983 */ /* 0x000ea80000300800 */
[----:B------:R-:W3:Y:S04]  /*63a30*/  LDL.LU R26, [R1+0x348] ;  /* 0x00034800011a7983 */ /* 0x000ee80000300800 */
[----:B------:R-:W3:Y:S04]  /*63a40*/  LDL.LU R27, [R1+0x34c] ;  /* 0x00034c00011b7983 */ /* 0x000ee80000300800 */
[----:B------:R0:W-:Y:S04]  /*63a50*/  STL.64 [R1+0x4988], R42 ;  /* 0x0049882a01007387 */ /* 0x0001e80000100a00 */
[----:B------:R-:W4:Y:S04]  /*63a60*/  LDL.LU R28, [R1+0x360] ;  /* 0x00036000011c7983 */ /* 0x000f280000300800 */
[----:B------:R-:W4:Y:S04]  /*63a70*/  LDL.LU R29, [R1+0x364] ;  /* 0x00036400011d7983 */ /* 0x000f280000300800 */
[----:B------:R-:W2:Y:S04]  /*63a80*/  LDL.LU R30, [R1+0x368] ;  /* 0x00036800011e7983 */ /* 0x000ea80000300800 */
[----:B------:R-:W2:Y:S04]  /*63a90*/  LDL.LU R31, [R1+0x36c] ;  /* 0x00036c00011f7983 */ /* 0x000ea80000300800 */
        /* <DEDUP_REMOVED lines=16> */
[----:B--2---:R-:W-:Y:S04]  /*63ba0*/  STL.64 [R1+0x4980], R30 ;  /* 0x0049801e01007387 */ /* 0x004fe80000100a00 */
[----:B----4-:R0:W-:Y:S04]  /*63bb0*/  STL.64 [R1+0x4978], R28 ;  /* 0x0049781c01007387 */ /* 0x0101e80000100a00 */
[----:B0-----:R-:W2:Y:S04]  /*63bc0*/  LDL.LU R28, [R1+0x370] ;  /* 0x00037000011c7983 */ /* 0x001ea80000300800 */
[----:B------:R-:W2:Y:S04]  /*63bd0*/  LDL.LU R29, [R1+0x374] ;  /* 0x00037400011d7983 */ /* 0x000ea80000300800 */
[----:B------:R-:W2:Y:S04]  /*63be0*/  LDL.LU R30, [R1+0x378] ;  /* 0x00037800011e7983 */ /* 0x000ea80000300800 */
[----:B------:R-:W2:Y:S01]  /*63bf0*/  LDL.LU R31, [R1+0x37c] ;  /* 0x00037c00011f7983 */ /* 0x000ea20000300800 */
[----:B---3--:R-:W-:Y:S03]  /*63c00*/  HMMA.16816.F32 R4, R4, R18, R52 ;  /* 0x000000120404723c */ /* 0x008fe60000001834 */
[----:B------:R-:W-:Y:S04]  /*63c10*/  STL.64 [R1+0x4960], R26 ;  /* 0x0049601a01007387 */ /* 0x000fe80000100a00 */
[----:B------:R0:W-:Y:S01]  /*63c20*/  STL.64 [R1+0x4958], R24 ;  /* 0x0049581801007387 */ /* 0x0001e20000100a00 */
[C---:B------:R-:W-:Y:S03]  /*63c30*/  HMMA.16816.F32 R20, R8.reuse, R14, R20 ;  /* 0x0000000e0814723c */ /* 0x040fe60000001814 */
[----:B0-----:R-:W3:Y:S04]  /*63c40*/  LDL.LU R24, [R1+0x350] ;  /* 0x0003500001187983 */ /* 0x001ee80000300800 */
[----:B------:R-:W3:Y:S04]  /*63c50*/  LDL.LU R25, [R1+0x354] ;  /* 0x0003540001197983 */ /* 0x000ee80000300800 */
        /* <DEDUP_REMOVED lines=17> */
[----:B------:R-:W4:Y:S04]  /*63d70*/  LDL.LU R53, [R1+0x2c4] ;  /* 0x0002c40001357983 */ /* 0x000f280000300800 */
[----:B------:R-:W4:Y:S04]  /*63d80*/  LDL.LU R54, [R1+0x2c8] ;  /* 0x0002c80001367983 */ /* 0x000f280000300800 */
[----:B------:R-:W4:Y:S04]  /*63d90*/  LDL.LU R55, [R1+0x2cc] ;  /* 0x0002cc0001377983 */ /* 0x000f280000300800 */
[----:B0-----:R-:W4:Y:S04]  /*63da0*/  LDL.64 R6, [R1+0xb8] ;  /* 0x0000b80001067983 */ /* 0x001f280000100a00 */
[----:B------:R-:W-:Y:S04]  /*63db0*/  STL.64 [R1+0x3a0], R20 ;  /* 0x0003a01401007387 */ /* 0x000fe80000100a00 */
[----:B------:R0:W-:Y:S04]  /*63dc0*/  STL.64 [R1+0x3a8], R22 ;  /* 0x0003a81601007387 */ /* 0x0001e80000100a00 */
[----:B0-----:R-:W2:Y:S04]  /*63dd0*/  LDL.LU.64 R22, [R1+0x49a0] ;  /* 0x0049a00001167983 */ /* 0x001ea80000300a00 */
[----:B------:R-:W4:Y:S01]  /*63de0*/  LDL.LU R20, [R1+0x4998] ;  /* 0x0049980001147983 */ /* 0x000f220000300800 */
[----:B--2---:R-:W-:-:S15]  /*63df0*/  HMMA.16816.F32 R44, R8, R22, R44 ;  /* 0x00000016082c723c */ /* 0x004fde000000182c */
[----:B------:R-:W-:-:S08]  /*63e00*/  NOP ;  /* 0x0000000000007918 */ /* 0x000fd00000000000 */
[----:B------:R-:W-:Y:S04]  /*63e10*/  STL.64 [R1+0x390], R44 ;  /* 0x0003902c01007387 */ /* 0x000fe80000100a00 */
[----:B------:R0:W-:Y:S04]  /*63e20*/  STL.64 [R1+0x398], R46 ;  /* 0x0003982e01007387 */ /* 0x0001e80000100a00 */
[----:B0-----:R-:W2:Y:S02]  /*63e30*/  LDL.LU.64 R46, [R1+0x4990] ;  /* 0x00499000012e7983 */ /* 0x001ea40000300a00 */
[----:B--2---:R-:W-:-:S15]  /*63e40*/  HMMA.16816.F32 R40, R8, R46, R40 ;  /* 0x0000002e0828723c */ /* 0x004fde0000001828 */
[----:B------:R-:W-:-:S08]  /*63e50*/  NOP ;  /* 0x0000000000007918 */ /* 0x000fd00000000000 */
[----:B------:R-:W-:Y:S04]  /*63e60*/  STL.64 [R1+0x380], R40 ;  /* 0x0003802801007387 */ /* 0x000fe80000100a00 */
[----:B------:R0:W-:Y:S04]  /*63e70*/  STL.64 [R1+0x388], R42 ;  /* 0x0003882a01007387 */ /* 0x0001e80000100a00 */
[----:B0-----:R-:W2:Y:S02]  /*63e80*/  LDL.LU.64 R42, [R1+0x4988] ;  /* 0x00498800012a7983 */ /* 0x001ea40000300a00 */
[----:B--2---:R-:W-:Y:S02]  /*63e90*/  HMMA.16816.F32 R40, R8, R42, R28 ;  /* 0x0000002a0828723c */ /* 0x004fe4000000181c */
[----:B------:R-:W2:Y:S04]  /*63ea0*/  LDL.LU.64 R30, [R1+0x4980] ;  /* 0x00498000011e7983 */ /* 0x000ea80000300a00 */
[----:B------:R-:W2:-:S15]  /*63eb0*/  LDL.LU.64 R28, [R1+0x4978] ;  /* 0x00497800011c7983 */ /* 0x000e9e0000300a00 */
[----:B------:R-:W-:-:S02]  /*63ec0*/  NOP ;  /* 0x0000000000007918 */ /* 0x000fc40000000000 */
[----:B------:R-:W-:Y:S04]  /*63ed0*/  STL.64 [R1+0x370], R40 ;  /* 0x0003702801007387 */ /* 0x000fe80000100a00 */
[----:B------:R0:W-:Y:S04]  /*63ee0*/  STL.64 [R1+0x378], R42 ;  /* 0x0003782a01007387 */ /* 0x0001e80000100a00 */
[----:B0-----:R-:W2:Y:S02]  /*63ef0*/  LDL.LU.64 R42, [R1+0x4970] ;  /* 0x00497000012a7983 */ /* 0x001ea40000300a00 */
[----:B--2---:R-:W-:-:S15]  /*63f00*/  HMMA.16816.F32 R28, R8, R42, R28 ;  /* 0x0000002a081c723c */ /* 0x004fde000000181c */
[----:B------:R-:W-:-:S08]  /*63f10*/  NOP ;  /* 0x0000000000007918 */ /* 0x000fd00000000000 */
[----:B------:R-:W-:Y:S04]  /*63f20*/  STL.64 [R1+0x360], R28 ;  /* 0x0003601c01007387 */ /* 0x000fe80000100a00 */
[----:B------:R0:W-:Y:S04]  /*63f30*/  STL.64 [R1+0x368], R30 ;  /* 0x0003681e01007387 */ /* 0x0001e80000100a00 */
[----:B0-----:R-:W3:Y:S02]  /*63f40*/  LDL.LU.64 R30, [R1+0x4968] ;  /* 0x00496800011e7983 */ /* 0x001ee40000300a00 */
[----:B---3--:R-:W-:Y:S02]  /*63f50*/  HMMA.16816.F32 R28, R8, R30, R24 ;  /* 0x0000001e081c723c */ /* 0x008fe40000001818 */
[----:B------:R-:W2:Y:S04]  /*63f60*/  LDL.LU.64 R26, [R1+0x4960] ;  /* 0x00496000011a7983 */ /* 0x000ea80000300a00 */
[----:B------:R-:W2:-:S15]  /*63f70*/  LDL.LU.64 R24, [R1+0x4958] ;  /* 0x0049580001187983 */ /* 0x000e9e0000300a00 */
[----:B------:R-:W-:-:S02]  /*63f80*/  NOP ;  /* 0x0000000000007918 */ /* 0x000fc40000000000 */
[----:B------:R-:W-:Y:S04]  /*63f90*/  STL.64 [R1+0x350], R28 ;  /* 0x0003501c01007387 */ /* 0x000fe80000100a00 */
[----:B------:R0:W-:Y:S04]  /*63fa0*/  STL.64 [R1+0x358], R30 ;  /* 0x0003581e01007387 */ /* 0x0001e80000100a00 */
        /* <DEDUP_REMOVED lines=8> */
[----:B------:R-:W2:Y:S02]  /*64030*/  LDL.LU.64 R30, [R1+0x4938] ;  /* 0x00493800011e7983 */ /* 0x000ea40000300a00 */
[----:B--2---:R-:W-:Y:S02]  /*64040*/  HMMA.16816.F32 R28, R8, R30, R24 ;  /* 0x0000001e081c723c */ /* 0x004fe40000001818 */
[----:B------:R-:W2:Y:S04]  /*64050*/  LDL.LU.64 R26, [R1+0x4930] ;  /* 0x00493000011a7983 */ /* 0x000ea80000300a00 */
[----:B------:R-:W2:-:S15]  /*64060*/  LDL.LU.64 R24, [R1+0x4928] ;  /* 0x0049280001187983 */ /* 0x000e9e0000300a00 */
[----:B------:R-:W-:-:S02]  /*64070*/  NOP ;  /* 0x0000000000007918 */ /* 0x000fc40000000000 */
[----:B------:R-:W-:Y:S04]  /*64080*/  STL.64 [R1+0x330], R28 ;  /* 0x0003301c01007387 */ /* 0x000fe80000100a00 */
[----:B------:R0:W-:Y:S04]  /*64090*/  STL.64 [R1+0x338], R30 ;  /* 0x0003381e01007387 */ /* 0x0001e80000100a00 */
[----:B0-----:R-:W2:Y:S02]  /*640a0*/  LDL.LU.64 R30, [R1+0x4920] ;  /* 0x00492000011e7983 */ /* 0x001ea40000300a00 */
[----:B--2---:R-:W-:Y:S02]  /*640b0*/  HMMA.16816.F32 R28, R8, R30, R24 ;  /* 0x0000001e081c723c */ /* 0x004fe40000001818 */
[----:B------:R-:W2:Y:S04]  /*640c0*/  LDL.LU.64 R26, [R1+0x4918] ;  /* 0x00491800011a7983 */ /* 0x000ea80000300a00 */
[----:B------:R-:W2:Y:S01]  /*640d0*/  LDL.LU.64 R24, [R1+0x4910] ;  /* 0x0049100001187983 */ /* 0x000ea20000300a00 */
[----:B------:R-:W-:-:S02]  /*640e0*/  IMAD.MOV.U32 R38, RZ, RZ, R12 ;  /* 0x000000ffff267224 */ /* 0x000fc400078e000c */
[----:B------:R-:W-:-:S07]  /*640f0*/  IMAD.MOV.U32 R39, RZ, RZ, R3 ;  /* 0x000000ffff277224 */ /* 0x000fce00078e0003 */
[C---:B----4-:R-:W-:Y:S07]  /*64100*/  HMMA.16816.F32 R36, R8.reuse, R38, R56 ;  /* 0x000000260824723c */ /* 0x050fee0000001838 */
[----:B------:R-:W-:Y:S04]  /*64110*/  STL.64 [R1+0x320], R28 ;  /* 0x0003201c01007387 */ /* 0x000fe80000100a00 */
[----:B------:R0:W-:Y:S04]  /*64120*/  STL.64 [R1+0x328], R30 ;  /* 0x0003281e01007387 */ /* 0x0001e80000100a00 */
[----:B0-----:R-:W3:Y:S04]  /*64130*/  LDL.LU.64 R30, [R1+0x4908] ;  /* 0x00490800011e7983 */ /* 0x001ee80000300a00 */
[----:B------:R-:W3:Y:S01]  /*64140*/  LDL.LU.64 R28, [R1+0x4900] ;  /* 0x00490000011c7983 */ /* 0x000ee20000300a00 */
        /* <DEDUP_REMOVED lines=9> */
[----:B------:R-:W4:Y:S04]  /*641e0*/  LDL.LU.64 R58, [R1+0x48f8] ;  /* 0x0048f800013a7983 */ /* 0x000f280000300a00 */
        /* <DEDUP_REMOVED lines=9> */
[----:B0-----:R-:W2:Y:S01]  /*64280*/  LDL.64 R38, [R1+0x118] ;  /* 0x0001180001267983 */ /* 0x001ea20000100a00 */
[----:B---3--:R-:W-:-:S15]  /*64290*/  HMMA.16816.F32 R32, R8, R30, R32 ;  /* 0x0000001e0820723c */ /* 0x008fde0000001820 */
[----:B------:R-:W-:-:S08]  /*642a0*/  NOP ;  /* 0x0000000000007918 */ /* 0x000fd00000000000 */
[----:B------:R-:W-:Y:S04]  /*642b0*/  STL.64 [R1+0x2e0], R32 ;  /* 0x0002e02001007387 */ /* 0x000fe80000100a00 */
[----:B------:R0:W-:Y:S04]  /*642c0*/  STL.64 [R1+0x2e8], R34 ;  /* 0x0002e82201007387 */ /* 0x0001e80000100a00 */
[----:B0-----:R-:W3:Y:S01]  /*642d0*/  LDL.LU.64 R34, [R1+0x48e0] ;  /* 0x0048e00001227983 */ /* 0x001ee20000300a00 */
[----:B------:R-:W-:Y:S02]  /*642e0*/  IMAD.MOV.U32 R4, RZ, RZ, R30 ;  /* 0x000000ffff047224 */ /* 0x000fe400078e001e */
[----:B------:R-:W-:-:S02]  /*642f0*/  IMAD.MOV.U32 R3, RZ, RZ, R31 ;  /* 0x000000ffff037224 */ /* 0x000fc400078e001f */
[----:B------:R-:W2:Y:S04]  /*64300*/  LDL.LU.64 R30, [R1+0x48d8] ;  /* 0x0048d800011e7983 */ /* 0x000ea80000300a00 */
[----:B------:R-:W2:Y:S01]  /*64310*/  LDL.LU.64 R28, [R1+0x48d0] ;  /* 0x0048d000011c7983 */ /* 0x000ea20000300a00 */
[----:B---3--:R-:W-:-:S15]  /*64320*/  HMMA.16816.F32 R48, R8, R34, R48 ;  /* 0x000000220830723c */ /* 0x008fde0000001830 */
[----:B------:R-:W-:-:S08]  /*64330*/  NOP ;  /* 0x0000000000007918 */ /* 0x000fd00000000000 */
[----:B------:R-:W-:Y:S04]  /*64340*/  STL.64 [R1+0x2d0], R48 ;  /* 0x0002d03001007387 */ /* 0x000fe80000100a00 */
[----:B------:R0:W-:Y:S04]  /*64350*/  STL.64 [R1+0x2d8], R50 ;  /* 0x0002d83201007387 */ /* 0x0001e80000100a00 */
[----:B0-----:R-:W3:Y:S04]  /*64360*/  LDL.LU.64 R50, [R1+0x48c8] ;  /* 0x0048c80001327983 */ /* 0x001ee80000300a00 */
[----:B------:R-:W3:Y:S01]  /*64370*/  LDL.LU.64 R48, [R1+0x48c0] ;  /* 0x0048c00001307983 */ /* 0x000ee20000300a00 */
[C---:B----4-:R-:W-:Y:S03]  /*64380*/  HMMA.16816.F32 R52, R8.reuse, R58, R52 ;  /* 0x0000003a0834723c */ /* 0x050fe60000001834 */
[----:B------:R0:W-:Y:S04]  /*64390*/  STL.64 [R1+0x4840], R34 ;  /* 0x0048402201007387 */ /* 0x0001e80000100a00 */
[----:B------:R-:W4:Y:S04]  /*643a0*/  LDL.LU R32, [R1+0x1f0] ;  /* 0x0001f00001207983 */ /* 0x000f280000300800 */
[----:B------:R-:W4:Y:S04]  /*643b0*/  LDL.LU R33, [R1+0x1f4] ;  /* 0x0001f40001217983 */ /* 0x000f280000300800 */
[----:B0-----:R-:W4:Y:S04]  /*643c0*/  LDL.LU R34, [R1+0x1f8] ;  /* 0x0001f80001227983 */ /* 0x001f280000300800 */
[----:B------:R-:W4:Y:S04]  /*643d0*/  LDL.LU R35, [R1+0x1fc] ;  /* 0x0001fc0001237983 */ /* 0x000f280000300800 */
[----:B------:R-:W-:Y:S04]  /*643e0*/  STL.64 [R1+0x2c0], R52 ;  /* 0x0002c03401007387 */ /* 0x000fe80000100a00 */
[----:B------:R3:W-:Y:S02]  /*643f0*/  STL.64 [R1+0x2c8], R54 ;  /* 0x0002c83601007387 */ /* 0x0007e40000100a00 */
[----:B---3--:R-:W-:Y:S02]  /*64400*/  HMMA.16816.F32 R52, R8, R18, R48 ;  /* 0x000000120834723c */ /* 0x008fe40000001830 */
        /* <DEDUP_REMOVED lines=8> */
[----:B------:R-:W-:Y:S04]  /*64490*/  STL.64 [R1+0x4850], R18 ;  /* 0x0048501201007387 */ /* 0x000fe80000100a00 */
[----:B------:R-:W-:Y:S04]  /*644a0*/  STL [R1+0x4848], R16 ;  /* 0x0048481001007387 */ /* 0x000fe80000100800 */
[----:B------:R-:W-:Y:S04]  /*644b0*/  STL.64 [R1+0x42c8], R54 ;  /* 0x0042c83601007387 */ /* 0x000fe80000100a00 */
[----:B------:R0:W-:Y:S04]  /*644c0*/  STL.64 [R1+0x42c0], R52 ;  /* 0x0042c03401007387 */ /* 0x0001e80000100a00 */
[----:B0-----:R-:W4:Y:S04]  /*644d0*/  LDL.LU R52, [R1+0x220] ;  /* 0x0002200001347983 */ /* 0x001f280000300800 */
[----:B------:R-:W4:Y:S04]  /*644e0*/  LDL.LU R53, [R1+0x224] ;  /* 0x0002240001357983 */ /* 0x000f280000300800 */
[----:B------:R-:W4:Y:S04]  /*644f0*/  LDL.LU R54, [R1+0x228] ;  /* 0x0002280001367983 */ /* 0x000f280000300800 */
[----:B------:R-:W4:Y:S01]  /*64500*/  LDL.LU R55, [R1+0x22c] ;  /* 0x00022c0001377983 */ /* 0x000f220000300800 */
[----:B--2---:R-:W-:Y:S01]  /*64510*/  IMAD.MOV.U32 R12, RZ, RZ, R39 ;  /* 0x000000ffff0c7224 */ /* 0x004fe200078e0027 */
[C---:B---3--:R-:W-:Y:S06]  /*64520*/  HMMA.16816.F32 R8, R28.reuse, R22, R8 ;  /* 0x000000161c08723c */ /* 0x048fec0000001808 */
[----:B----4-:R-:W-:-:S15]  /*64530*/  HMMA.16816.F32 R52, R28, R14, R52 ;  /* 0x0000000e1c34723c */ /* 0x010fde0000001834 */
[----:B------:R-:W-:-:S03]  /*64540*/  NOP ;  /* 0x0000000000007918 */ /* 0x000fc60000000000 */
[----:B------:R-:W-:Y:S02]  /*64550*/  IMAD.MOV.U32 R57, RZ, RZ, R10 ;  /* 0x000000ffff397224 */ /* 0x000fe400078e000a */
[----:B------:R-:W-:-:S03]  /*64560*/  IMAD.MOV.U32 R56, RZ, RZ, R11 ;  /* 0x000000ffff387224 */ /* 0x000fc600078e000b */
[----:B------:R-:W-:Y:S04]  /*64570*/  STL.64 [R1+0x220], R52 ;  /* 0x0002203401007387 */ /* 0x000fe80000100a00 */
[----:B------:R-:W-:Y:S04]  /*64580*/  STL.64 [R1+0x228], R54 ;  /* 0x0002283601007387 */ /* 0x000fe80000100a00 */
[----:B------:R-:W-:Y:S04]  /*64590*/  STL.64 [R1+0x210], R8 ;  /* 0x0002100801007387 */ /* 0x000fe80000100a00 */
[----:B------:R-:W-:Y:S04]  /*645a0*/  STL.64 [R1+0x4868], R22 ;  /* 0x0048681601007387 */ /* 0x000fe80000100a00 */
[----:B------:R0:W-:Y:S02]  /*645b0*/  STL [R1+0x4860], R20 ;  /* 0x0048601401007387 */ /* 0x0001e40000100800 */
[C---:B0-----:R-:W-:Y:S06]  /*645c0*/  HMMA.16816.F32 R20, R28.reuse, R46, R48 ;  /* 0x0000002e1c14723c */ /* 0x041fec0000001830 */
[C---:B------:R-:W-:Y:S01]  /*645d0*/  HMMA.16816.F32 R8, R28.reuse, R38, R32 ;  /* 0x000000261c08723c */ /* 0x040fe20000001820 */
[----:B------:R-:W-:Y:S04]  /*645e0*/  STL [R1+0x42d4], R56 ;  /* 0x0042d43801007387 */ /* 0x000fe80000100800 */
[----:B------:R-:W-:Y:S04]  /*645f0*/  STL [R1+0x42d0], R57 ;  /* 0x0042d03901007387 */ /* 0x000fe80000100800 */
[----:B------:R-:W-:Y:S08]  /*64600*/  STL.64 [R1+0x4870], R46 ;  /* 0x0048702e01007387 */ /* 0x000ff00000100a00 */
[----:B------:R-:W-:Y:S04]  /*64610*/  STL.64 [R1+0x200], R20 ;  /* 0x0002001401007387 */ /* 0x000fe80000100a00 */
[----:B------:R-:W-:Y:S04]  /*64620*/  STL.64 [R1+0x208], R22 ;  /* 0x0002081601007387 */ /* 0x000fe80000100a00 */
[----:B------:R-:W-:Y:S04]  /*64630*/  STL [R1+0x47d4], R12 ;  /* 0x0047d40c01007387 */ /* 0x000fe80000100800 */
[----:B------:R-:W-:Y:S04]  /*64640*/  STL.64 [R1+0x1f0], R8 ;  /* 0x0001f00801007387 */ /* 0x000fe80000100a00 */
[----:B------:R0:W-:Y:S02]  /*64650*/  STL.64 [R1+0x1f8], R10 ;  /* 0x0001f80a01007387 */ /* 0x0001e40000100a00 */
[----:B0-----:R-:W-:Y:S02]  /*64660*/  HMMA.16816.F32 R8, R28, R42, R24 ;  /* 0x0000002a1c08723c */ /* 0x001fe40000001818 */
[----:B------:R-:W-:Y:S04]  /*64670*/  STL.64 [R1+0x48b0], R14 ;  /* 0x0048b00e01007387 */ /* 0x000fe80000100a00 */
[----:B------:R-:W-:-:S15]  /*64680*/  STL [R1+0x48a8], R13 ;  /* 0x0048a80d01007387 */ /* 0x000fde0000100800 */
[----:B------:R-:W-:-:S03]  /*64690*/  NOP ;  /* 0x0000000000007918 */ /* 0x000fc60000000000 */
[----:B------:R-:W-:Y:S02]  /*646a0*/  IMAD.MOV.U32 R56, RZ, RZ, R10 ;  /* 0x000000ffff387224 */ /* 0x000fe400078e000a */
[----:B------:R-:W-:Y:S01]  /*646b0*/  IMAD.MOV.U32 R57, RZ, RZ, R11 ;  /* 0x000000ffff397224 */ /* 0x000fe200078e000b */
[----:B------:R0:W-:Y:S04]  /*646c0*/  STL.64 [R1+0x1e0], R8 ;  /* 0x0001e00801007387 */ /* 0x0001e80000100a00 */
[----:B------:R-:W-:Y:S04]  /*646d0*/  STL.64 [R1+0x4880], R58 ;  /* 0x0048803a01007387 */ /* 0x000fe80000100a00 */
[----:B------:R1:W-:Y:S04]  /*646e0*/  STL.64 [R1+0x4878], R56 ;  /* 0x0048783801007387 */ /* 0x0003e80000100a00 */
[----:B0-----:R-:W2:Y:S04]  /*646f0*/  LDL.LU R8, [R1+0x150] ;  /* 0x0001500001087983 */ /* 0x001ea80000300800 */
[----:B------:R-:W2:Y:S04]  /*64700*/  LDL.LU R9, [R1+0x154] ;  /* 0x0001540001097983 */ /* 0x000ea80000300800 */
[----:B------:R-:W3:Y:S04]  /*64710*/  LDL.LU R10, [R1+0x158] ;  /* 0x00015800010a7983 */ /* 0x000ee80000300800 */
[----:B------:R-:W3:Y:S04]  /*64720*/  LDL.LU R11, [R1+0x15c] ;  /* 0x00015c00010b7983 */ /* 0x000ee80000300800 */
[----:B---3--:R0:W-:Y:S04]  /*64730*/  STL.64 [R1+0x4890], R10 ;  /* 0x0048900a01007387 */ /* 0x0081e80000100a00 */
[----:B--2---:R2:W-:Y:S04]  /*64740*/  STL.64 [R1+0x4888], R8 ;  /* 0x0048880801007387 */ /* 0x0045e80000100a00 */
[----:B-1----:R-:W3:Y:S04]  /*64750*/  LDL.LU R56, [R1+0x1b0] ;  /* 0x0001b00001387983 */ /* 0x002ee80000300800 */
[----:B------:R-:W3:Y:S04]  /*64760*/  LDL.LU R57, [R1+0x1b4] ;  /* 0x0001b40001397983 */ /* 0x000ee80000300800 */
[----:B------:R-:W4:Y:S04]  /*64770*/  LDL.LU R58, [R1+0x1b8] ;  /* 0x0001b800013a7983 */ /* 0x000f280000300800 */
[----:B------:R-:W4:Y:S01]  /*64780*/  LDL.LU R59, [R1+0x1bc] ;  /* 0x0001bc00013b7983 */ /* 0x000f220000300800 */
[----:B0-----:R-:W-:-:S02]  /*64790*/  IMAD.MOV.U32 R10, RZ, RZ, R17 ;  /* 0x000000ffff0a7224 */ /* 0x001fc400078e0011 */
[----:B------:R-:W-:Y:S01]  /*647a0*/  IMAD.MOV.U32 R11, RZ, RZ, R5 ;  /* 0x000000ffff0b7224 */ /* 0x000fe200078e0005 */
[----:B----4-:R-:W-:Y:S04]  /*647b0*/  STL.64 [R1+0x48a0], R58 ;  /* 0x0048a03a01007387 */ /* 0x010fe80000100a00 */
[----:B---3--:R-:W-:Y:S04]  /*647c0*/  STL.64 [R1+0x4898], R56 ;  /* 0x0048983801007387 */ /* 0x008fe80000100a00 */
[----:B------:R0:W-:Y:S04]  /*647d0*/  STL.64 [R1+0x48b8], R10 ;  /* 0x0048b80a01007387 */ /* 0x0001e80000100a00 */
[----:B--2---:R-:W2:Y:S04]  /*647e0*/  LDL.LU R8, [R1+0x1d0] ;  /* 0x0001d00001087983 */ /* 0x004ea80000300800 */
[----:B------:R-:W2:Y:S04]  /*647f0*/  LDL.LU R9, [R1+0x1d4] ;  /* 0x0001d40001097983 */ /* 0x000ea80000300800 */
[----:B0-----:R-:W2:Y:S04]  /*64800*/  LDL.LU R10, [R1+0x1d8] ;  /* 0x0001d800010a7983 */ /* 0x001ea80000300800 */
[----:B------:R-:W2:Y:S04]  /*64810*/  LDL.LU R11, [R1+0x1dc] ;  /* 0x0001dc00010b7983 */ /* 0x000ea80000300800 */
[----:B------:R-:W2:Y:S04]  /*64820*/  LDL.64 R14, [R1+0xf8] ;  /* 0x0000f800010e7983 */ /* 0x000ea80000100a00 */
[----:B------:R-:W3:Y:S04]  /*64830*/  LDL.LU R56, [R1+0x1c0] ;  /* 0x0001c00001387983 */ /* 0x000ee80000300800 */
        /* <DEDUP_REMOVED lines=8> */
[----:B------:R-:W4:Y:S04]  /*648c0*/  LDL.LU.64 R6, [R1+0xc8] ;  /* 0x0000c80001067983 */ /* 0x000f280000300a00 */
        /* <DEDUP_REMOVED lines=21> */
[----:B--2---:R-:W-:-:S15]  /*64a20*/  HMMA.16816.F32 R8, R28, R14, R8 ;  /* 0x0000000e1c08723c */ /* 0x004fde0000001808 */
[----:B------:R-:W-:-:S08]  /*64a30*/  NOP ;  /* 0x0000000000007918 */ /* 0x000fd00000000000 */
[----:B------:R-:W-:Y:S04]  /*64a40*/  STL.64 [R1+0x1d0], R8 ;  /* 0x0001d00801007387 */ /* 0x000fe80000100a00 */
[----:B------:R0:W-:Y:S04]  /*64a50*/  STL.64 [R1+0x1d8], R10 ;  /* 0x0001d80a01007387 */ /* 0x0001e80000100a00 */
[----:B0-----:R-:W3:Y:S01]  /*64a60*/  LDL.LU.64 R10, [R1+0x48b8] ;  /* 0x0048b800010a7983 */ /* 0x001ee20000300a00 */
[----:B------:R-:W-:-:S03]  /*64a70*/  IMAD.MOV.U32 R12, RZ, RZ, R15 ;  /* 0x000000ffff0c7224 */ /* 0x000fc600078e000f */
[----:B------:R-:W2:Y:S04]  /*64a80*/  LDL.LU.64 R14, [R1+0x48b0] ;  /* 0x0048b000010e7983 */ /* 0x000ea80000300a00 */
[----:B------:R-:W2:Y:S04]  /*64a90*/  LDL.LU R13, [R1+0x48a8] ;  /* 0x0048a800010d7983 */ /* 0x000ea80000300800 */
[----:B------:R0:W-:Y:S01]  /*64aa0*/  STL [R1+0x47d8], R12 ;  /* 0x0047d80c01007387 */ /* 0x0001e20000100800 */
[C---:B---3--:R-:W-:Y:S03]  /*64ab0*/  HMMA.16816.F32 R8, R28.reuse, R10, R56 ;  /* 0x0000000a1c08723c */ /* 0x048fe60000001838 */
[----:B------:R-:W3:Y:S04]  /*64ac0*/  LDL.LU.64 R58, [R1+0x48a0] ;  /* 0x0048a000013a7983 */ /* 0x000ee80000300a00 */
[----:B------:R-:W3:Y:S01]  /*64ad0*/  LDL.LU.64 R56, [R1+0x4898] ;  /* 0x0048980001387983 */ /* 0x000ee20000300a00 */
[----:B----4-:R-:W-:Y:S01]  /*64ae0*/  HMMA.16816.F32 R20, R28, R6, R20 ;  /* 0x000000061c14723c */ /* 0x010fe20000001814 */
[----:B0-----:R-:W-:-:S02]  /*64af0*/  IMAD.MOV.U32 R12, RZ, RZ, R47 ;  /* 0x000000ffff0c7224 */ /* 0x001fc400078e002f */
[----:B------:R-:W-:-:S03]  /*64b00*/  IMAD.MOV.U32 R55, RZ, RZ, R3 ;  /* 0x000000ffff377224 */ /* 0x000fc600078e0003 */
[----:B------:R-:W-:Y:S02]  /*64b10*/  IMAD.MOV.U32 R3, RZ, RZ, R6 ;  /* 0x000000ffff037224 */ /* 0x000fe400078e0006 */
[----:B------:R-:W-:-:S07]  /*64b20*/  IMAD.MOV.U32 R60, RZ, RZ, R7 ;  /* 0x000000ffff3c7224 */ /* 0x000fce00078e0007 */
[----:B------:R-:W-:Y:S04]  /*64b30*/  STL.64 [R1+0x1c0], R8 ;  /* 0x0001c00801007387 */ /* 0x000fe80000100a00 */
        /* <DEDUP_REMOVED lines=8> */
[----:B------:R-:W2:Y:S04]  /*64bc0*/  LDL.LU.64 R56, [R1+0x4878] ;  /* 0x0048780001387983 */ /* 0x000ea80000300a00 */
[----:B------:R-:W2:Y:S04]  /*64bd0*/  LDL.LU.64 R46, [R1+0x4870] ;  /* 0x00487000012e7983 */ /* 0x000ea80000300a00 */
[----:B------:R-:W-:Y:S04]  /*64be0*/  STL [R1+0x47dc], R12 ;  /* 0x0047dc0c01007387 */ /* 0x000fe80000100800 */
[----:B------:R-:W-:Y:S04]  /*64bf0*/  STL.64 [R1+0x1a0], R20 ;  /* 0x0001a01401007387 */ /* 0x000fe80000100a00 */
[----:B------:R0:W-:Y:S04]  /*64c00*/  STL.64 [R1+0x1a8], R22 ;  /* 0x0001a81601007387 */ /* 0x0001e80000100a00 */
[----:B0-----:R-:W2:Y:S04]  /*64c10*/  LDL.LU.64 R22, [R1+0x4868] ;  /* 0x0048680001167983 */ /* 0x001ea80000300a00 */
[----:B------:R-:W2:Y:S04]  /*64c20*/  LDL.LU R20, [R1+0x4860] ;  /* 0x0048600001147983 */ /* 0x000ea80000300800 */
[----:B------:R-:W4:Y:S01]  /*64c30*/  LDL.LU.64 R6, [R1+0x4858] ;  /* 0x0048580001067983 */ /* 0x000f220000300a00 */
[----:B------:R-:W-:Y:S03]  /*64c40*/  HMMA.16816.F32 R32, R28, R38, R32 ;  /* 0x000000261c20723c */ /* 0x000fe60000001820 */
[----:B------:R0:W-:Y:S04]  /*64c50*/  STL [R1+0x47e4], R60 ;  /* 0x0047e43c01007387 */ /* 0x0001e80000100800 */
[----:B------:R1:W-:Y:S01]  /*64c60*/  STL [R1+0x47e0], R3 ;  /* 0x0047e00301007387 */ /* 0x0003e20000100800 */
[----:B0-----:R-:W-:-:S02]  /*64c70*/  IMAD.MOV.U32 R60, RZ, RZ, R38 ;  /* 0x000000ffff3c7224 */ /* 0x001fc400078e0026 */
[----:B-1----:R-:W-:Y:S01]  /*64c80*/  IMAD.MOV.U32 R3, RZ, RZ, R39 ;  /* 0x000000ffff037224 */ /* 0x002fe200078e0027 */
[----:B----4-:R-:W-:Y:S06]  /*64c90*/  HMMA.16816.F32 R16, R28, R6, R16 ;  /* 0x000000061c10723c */ /* 0x010fec0000001810 */
[----:B------:R-:W-:-:S15]  /*64ca0*/  IMAD.MOV.U32 R12, RZ, RZ, R7 ;  /* 0x000000ffff0c7224 */ /* 0x000fde00078e0007 */
[----:B------:R-:W-:-:S02]  /*64cb0*/  NOP ;  /* 0x0000000000007918 */ /* 0x000fc40000000000 */
[----:B------:R-:W-:Y:S04]  /*64cc0*/  STL.64 [R1+0x970], R16 ;  /* 0x0009701001007387 */ /* 0x000fe80000100a00 */
[----:B------:R0:W-:Y:S04]  /*64cd0*/  STL.64 [R1+0x978], R18 ;  /* 0x0009781201007387 */ /* 0x0001e80000100a00 */
[----:B0-----:R-:W4:Y:S04]  /*64ce0*/  LDL.LU.64 R18, [R1+0x4850] ;  /* 0x0048500001127983 */ /* 0x001f280000300a00 */
[----:B------:R-:W4:Y:S04]  /*64cf0*/  LDL.LU R16, [R1+0x4848] ;  /* 0x0048480001107983 */ /* 0x000f280000300800 */
[----:B------:R-:W-:Y:S04]  /*64d00*/  STL [R1+0x47e8], R12 ;  /* 0x0047e80c01007387 */ /* 0x000fe80000100800 */
[----:B------:R-:W-:Y:S04]  /*64d10*/  STL.64 [R1+0x960], R32 ;  /* 0x0009602001007387 */ /* 0x000fe80000100a00 */
[----:B------:R0:W-:Y:S04]  /*64d20*/  STL.64 [R1+0x968], R34 ;  /* 0x0009682201007387 */ /* 0x0001e80000100a00 */
[----:B0-----:R-:W3:Y:S04]  /*64d30*/  LDL.LU.64 R34, [R1+0x4840] ;  /* 0x0048400001227983 */ /* 0x001ee80000300a00 */
[----:B------:R-:W2:Y:S01]  /*64d40*/  LDL.LU.64 R38, [R1+0x4838] ;  /* 0x0048380001267983 */ /* 0x000ea20000300a00 */
[----:B------:R-:W-:-:S03]  /*64d50*/  IMAD.MOV.U32 R54, RZ, RZ, R4 ;  /* 0x000000ffff367224 */ /* 0x000fc600078e0004 */
[----:B------:R-:W-:Y:S04]  /*64d60*/  STL [R1+0x47f0], R3 ;  /* 0x0047f00301007387 */ /* 0x000fe80000100800 */
[----:B------:R-:W-:Y:S01]  /*64d70*/  STL [R1+0x47ec], R60 ;  /* 0x0047ec3c01007387 */ /* 0x000fe20000100800 */
[C---:B------:R-:W-:Y:S06]  /*64d80*/  HMMA.16816.F32 R52, R28.reuse, R54, R40 ;  /* 0x000000361c34723c */ /* 0x040fec0000001828 */
[C---:B--2---:R-:W-:Y:S06]  /*64d90*/  HMMA.16816.F32 R24, R28.reuse, R38, R24 ;  /* 0x000000261c18723c */ /* 0x044fec0000001818 */
[----:B------:R-:W-:Y:S01]  /*64da0*/  IMAD.MOV.U32 R12, RZ, RZ, R39 ;  /* 0x000000ffff0c7224 */ /* 0x000fe200078e0027 */
[----:B---3--:R-:W-:-:S15]  /*64db0*/  HMMA.16816.F32 R8, R28, R34, R8 ;  /* 0x000000221c08723c */ /* 0x008fde0000001808 */
[----:B------:R-:W-:-:S01]  /*64dc0*/  NOP ;  /* 0x0000000000007918 */ /* 0x000fc20000000000 */
[----:B------:R-:W-:Y:S04]  /*64dd0*/  STL.64 [R1+0x950], R24 ;  /* 0x0009501801007387 */ /* 0x000fe80000100a00 */
[----:B------:R0:W-:Y:S04]  /*64de0*/  STL.64 [R1+0x958], R26 ;  /* 0x0009581a01007387 */ /* 0x0001e80000100a00 */
[----:B0-----:R-:W2:Y:S04]  /*64df0*/  LDL.LU.64 R26, [R1+0x4830] ;  /* 0x00483000011a7983 */ /* 0x001ea80000300a00 */
[----:B------:R-:W2:Y:S04]  /*64e00*/  LDL.LU.64 R24, [R1+0x4828] ;  /* 0x0048280001187983 */ /* 0x000ea80000300a00 */
[----:B------:R-:W2:Y:S04]  /*64e10*/  LDL.LU.64 R38, [R1+0x4820] ;  /* 0x0048200001267983 */ /* 0x000ea80000300a00 */
[----:B------:R-:W2:Y:S04]  /*64e20*/  LDL.LU.64 R36, [R1+0x4818] ;  /* 0x0048180001247983 */ /* 0x000ea80000300a00 */
[----:B------:R-:W4:Y:S04]  /*64e30*/  LDL.LU.64 R42, [R1+0x4810] ;  /* 0x00481000012a7983 */ /* 0x000f280000300a00 */
[----:B------:R-:W4:Y:S04]  /*64e40*/  LDL.LU.64 R40, [R1+0x4808] ;  /* 0x0048080001287983 */ /* 0x000f280000300a00 */
[----:B------:R-:W-:Y:S04]  /*64e50*/  STL.64 [R1+0x940], R52 ;  /* 0x0009403401007387 */ /* 0x000fe80000100a00 */
[----:B------:R-:W-:Y:S04]  /*64e60*/  STL.64 [R1+0x948], R54 ;  /* 0x0009483601007387 */ /* 0x000fe80000100a00 */
[----:B------:R-:W-:Y:S01]  /*64e70*/  STL.64 [R1+0x930], R8 ;  /* 0x0009300801007387 */ /* 0x000fe20000100a00 */
[----:B------:R-:W-:-:S02]  /*64e80*/  IMAD.MOV.U32 R3, RZ, RZ, R34 ;  /* 0x000000ffff037224 */ /* 0x000fc400078e0022 */
[----:B------:R-:W-:Y:S01]  /*64e90*/  IMAD.MOV.U32 R60, RZ, RZ, R35 ;  /* 0x000000ffff3c7224 */ /* 0x000fe200078e0023 */
[----:B------:R0:W-:Y:S04]  /*64ea0*/  STL.64 [R1+0x938], R10 ;  /* 0x0009380a01007387 */ /* 0x0001e80000100a00 */
[----:B------:R-:W3:Y:S04]  /*64eb0*/  LDL.LU.64 R34, [R1+0x4800] ;  /* 0x0048000001227983 */ /* 0x000ee80000300a00 */
[----:B------:R-:W3:Y:S01]  /*64ec0*/  LDL.LU.64 R32, [R1+0x47f8] ;  /* 0x0047f80001207983 */ /* 0x000ee20000300a00 */
[----:B------:R-:W-:-:S02]  /*64ed0*/  IMAD.MOV.U32 R6, RZ, RZ, R2 ;  /* 0x000000ffff067224 */ /* 0x000fc400078e0002 */
[----:B------:R-:W1:Y:S01]  /*64ee0*/  S2R R2, SR_TID.X ;  /* 0x0000000000027919 */ /* 0x000e620000002100 */
[----:B0-----:R-:W-:Y:S01]  /*64ef0*/  HMMA.16816.F32 R8, R28, R58, R48 ;  /* 0x0000003a1c08723c */ /* 0x001fe20000001830 */
[----:B------:R-:W-:Y:S02]  /*64f00*/  IMAD.MOV.U32 R7, RZ, RZ, R0 ;  /* 0x000000ffff077224 */ /* 0x000fe400078e0000 */
[----:B------:R-:W0:Y:S03]  /*64f10*/  S2R R0, SR_TID.X ;  /* 0x0000000000007919 */ /* 0x000e260000002100 */
[----:B------:R-:W-:-:S15]  /*64f20*/  STL.64 [R1+0x46e8], R58 ;  /* 0x0046e83a01007387 */ /* 0x000fde0000100a00 */
[----:B------:R-:W-:-:S02]  /*64f30*/  NOP ;  /* 0x0000000000007918 */ /* 0x000fc40000000000 */
[----:B------:R-:W-:Y:S04]  /*64f40*/  STL.64 [R1+0x920], R8 ;  /* 0x0009200801007387 */ /* 0x000fe80000100a00 */
[----:B------:R4:W-:Y:S01]  /*64f50*/  STL.64 [R1+0x928], R10 ;  /* 0x0009280a01007387 */ /* 0x0009e20000100a00 */
[----:B-1----:R-:W-:Y:S01]  /*64f60*/  LOP3.LUT R2, R2, 0x7, RZ, 0xc0, !PT ;  /* 0x0000000702027812 */ /* 0x002fe200078ec0ff */
[----:B------:R-:W-:-:S04]  /*64f70*/  IMAD.MOV.U32 R5, RZ, RZ, R13 ;  /* 0x000000ffff057224 */ /* 0x000fc800078e000d */
[----:B------:R-:W-:Y:S02]  /*64f80*/  IMAD R2, R2, 0x110, RZ ;  /* 0x0000011002027824 */ /* 0x000fe400078e02ff */
[----:B0-----:R-:W-:Y:S01]  /*64f90*/  IMAD.SHL.U32 R0, R0, 0x2, RZ ;  /* 0x0000000200007824 */ /* 0x001fe200078e00ff */
[----:B------:R-:W-:Y:S04]  /*64fa0*/  STL.64 [R1+0x46e0], R56 ;  /* 0x0046e03801007387 */ /* 0x000fe80000100a00 */
[----:B------:R-:W-:Y:S01]  /*64fb0*/  LOP3.LUT R13, R2, 0x30, R0, 0x78, !PT ;  /* 0x00000030020d7812 */ /* 0x000fe200078e7800 */
[----:B------:R-:W-:Y:S01]  /*64fc0*/  IMAD.MOV.U32 R4, RZ, RZ, R20 ;  /* 0x000000ffff047224 */ /* 0x000fe200078e0014 */
[----:B----4-:R-:W-:Y:S06]  /*64fd0*/  HMMA.16816.F32 R8, R28, R18, R40 ;  /* 0x000000121c08723c */ /* 0x010fec0000001828 */
[----:B--2---:R-:W-:Y:S01]  /*64fe0*/  HMMA.16816.F32 R48, R24, R14, R36 ;  /* 0x0000000e1830723c */ /* 0x004fe20000001824 */
[----:B------:R-:W0:Y:S04]  /*64ff0*/  LDSM.16.MT88.4 R36, [R61+UR4+0x4000] ;  /* 0x004000043d24783b */ /* 0x000e280008004200 */
[----:B------:R-:W-:-:S12]  /*65000*/  LDSM.16.M88.4 R28, [R13+UR4+0x8880] ;  /* 0x008880040d1c783b */ /* 0x000fd80008000200 */
[----:B------:R-:W-:Y:S04]  /*65010*/  STL.64 [R1+0x8c0], R8 ;  /* 0x0008c00801007387 */ /* 0x000fe80000100a00 */
[----:B------:R3:W-:Y:S02]  /*65020*/  STL.64 [R1+0x8c8], R10 ;  /* 0x0008c80a01007387 */ /* 0x0007e40000100a00 */
[C---:B---3--:R-:W-:Y:S02]  /*65030*/  HMMA.16816.F32 R8, R24.reuse, R22, R32 ;  /* 0x000000161808723c */ /* 0x048fe40000001820 */
[----:B------:R-:W1:Y:S04]  /*65040*/  LDSM.16.M88.4 R20, [R13+UR4+0x8080] ;  /* 0x008080040d14783b */ /* 0x000e680008000200 */
[----:B------:R-:W-:Y:S01]  /*65050*/  HMMA.16816.F32 R4, R24, R46, R4 ;  /* 0x0000002e1804723c */ /* 0x000fe20000001804 */
[----:B------:R-:W-:Y:S04]  /*65060*/  STL.64 [R1+0x4228], R50 ;  /* 0x0042283201007387 */ /* 0x000fe80000100a00 */
[----:B------:R-:W-:Y:S04]  /*65070*/  STL.64 [R1+0x4220], R48 ;  /* 0x0042203001007387 */ /* 0x000fe80000100a00 */
[----:B------:R-:W2:Y:S04]  /*65080*/  LDSM.16.M88.4 R32, [R13+UR4+0x9080] ;  /* 0x009080040d20783b */ /* 0x000ea80008000200 */
[----:B------:R-:W-:Y:S04]  /*65090*/  LDSM.16.M88.4 R48, [R13+UR4+0xa080] ;  /* 0x00a080040d30783b */ /* 0x000fe80008000200 */
[----:B------:R-:W-:Y:S04]  /*650a0*/  STL.64 [R1+0x858], R10 ;  /* 0x0008580a01007387 */ /* 0x000fe80000100a00 */
[----:B0-----:R-:W-:Y:S01]  /*650b0*/  STL.64 [R1+0x46f8], R38 ;  /* 0x0046f82601007387 */ /* 0x001fe20000100a00 */
[----:B------:R-:W-:-:S02]  /*650c0*/  IMAD.MOV.U32 R44, RZ, RZ, R8 ;  /* 0x000000ffff2c7224 */ /* 0x000fc400078e0008 */
[----:B------:R-:W-:Y:S01]  /*650d0*/  IMAD.MOV.U32 R45, RZ, RZ, R9 ;  /* 0x000000ffff2d7224 */ /* 0x000fe200078e0009 */
[----:B------:R-:W-:Y:S04]  /*650e0*/  STL.64 [R1+0x46f0], R36 ;  /* 0x0046f02401007387 */ /* 0x000fe80000100a00 */
[----:B------:R-:W-:Y:S04]  /*650f0*/  LDSM.16.M88.4 R8, [R13+UR4+0xb080] ;  /* 0x00b080040d08783b */ /* 0x000fe80008000200 */
[----:B-1----:R-:W-:Y:S04]  /*65100*/  STL [R1+0x4154], R22 ;  /* 0x0041541601007387 */ /* 0x002fe80000100800 */
[----:B------:R-:W-:Y:S04]  /*65110*/  STL [R1+0x4150], R23 ;  /* 0x0041501701007387 */ /* 0x000fe80000100800 */
[----:B------:R-:W-:Y:S04]  /*65120*/  STL [R1+0x414c], R30 ;  /* 0x00414c1e01007387 */ /* 0x000fe80000100800 */
[----:B------:R-:W-:Y:S04]  /*65130*/  STL [R1+0x4148], R31 ;  /* 0x0041481f01007387 */ /* 0x000fe80000100800 */
[----:B------:R-:W-:Y:S04]  /*65140*/  STL.64 [R1+0x4288], R44 ;  /* 0x0042882c01007387 */ /* 0x000fe80000100a00 */
[----:B------:R-:W-:Y:S04]  /*65150*/  STL.64 [R1+0x790], R4 ;  /* 0x0007900401007387 */ /* 0x000fe80000100a00 */
[----:B------:R-:W-:Y:S04]  /*65160*/  STL.64 [R1+0x798], R6 ;  /* 0x0007980601007387 */ /* 0x000fe80000100a00 */
[----:B------:R-:W0:Y:S04]  /*65170*/  LDSM.16.M88.4 R4, [R13+UR4+0x9880] ;  /* 0x009880040d04783b */ /* 0x000e280008000200 */
[----:B--2---:R-:W-:Y:S04]  /*65180*/  STL [R1+0x413c], R34 ;  /* 0x00413c2201007387 */ /* 0x004fe80000100800 */
[----:B------:R-:W-:Y:S04]  /*65190*/  STL [R1+0x4138], R35 ;  /* 0x0041382301007387 */ /* 0x000fe80000100800 */
[----:B------:R-:W-:Y:S01]  /*651a0*/  LDSM.16.M88.4 R44, [R13+UR4+0xc880] ;  /* 0x00c880040d2c783b */ /* 0x000fe20008000200 */
[----:B0-----:R-:W-:-:S02]  /*651b0*/  IMAD.MOV.U32 R23, RZ, RZ, R4 ;  /* 0x000000ffff177224 */ /* 0x001fc400078e0004 */
[----:B------:R-:W-:Y:S01]  /*651c0*/  IMAD.MOV.U32 R22, RZ, RZ, R5 ;  /* 0x000000ffff167224 */ /* 0x000fe200078e0005 */
[----:B------:R-:W-:Y:S04]  /*651d0*/  STL.64 [R1+0x190], R4 ;  /* 0x0001900401007387 */ /* 0x000fe80000100a00 */
[----:B------:R-:W-:Y:S04]  /*651e0*/  STL.64 [R1+0x198], R6 ;  /* 0x0001980601007387 */ /* 0x000fe80000100a00 */
[----:B------:R-:W-:Y:S04]  /*651f0*/  LDSM.16.M88.4 R4, [R13+UR4+0xb880] ;  /* 0x00b880040d04783b */ /* 0x000fe80008000200 */
[----:B------:R-:W-:Y:S04]  /*65200*/  STL.64 [R1+0x4708], R22 ;  /* 0x0047081601007387 */ /* 0x000fe80000100a00 */
[----:B------:R-:W-:Y:S04]  /*65210*/  STL.64 [R1+0x4700], R20 ;  /* 0x0047001401007387 */ /* 0x000fe80000100a00 */
[----:B------:R-:W0:Y:S04]  /*65220*/  LDSM.16.M88.4 R20, [R13+UR4+0xa880] ;  /* 0x00a880040d14783b */ /* 0x000e280008000200 */
[----:B0-----:R-:W-:Y:S04]  /*65230*/  STL.64 [R1+0x170], R20 ;  /* 0x0001701401007387 */ /* 0x001fe80000100a00 */
[----:B------:R-:W-:Y:S04]  /*65240*/  STL.64 [R1+0x178], R22 ;  /* 0x0001781601007387 */ /* 0x000fe80000100a00 */
[----:B------:R-:W-:Y:S04]  /*65250*/  STL.64 [R1+0x160], R8 ;  /* 0x0001600801007387 */ /* 0x000fe80000100a00 */
[----:B------:R-:W-:Y:S04]  /*65260*/  STL.64 [R1+0x168], R10 ;  /* 0x0001680a01007387 */ /* 0x000fe80000100a00 */
[----:B------:R-:W-:Y:S04]  /*65270*/  STL.64 [R1+0x150], R4 ;  /* 0x0001500401007387 */ /* 0x000fe80000100a00 */
[----:B------:R-:W0:Y:S01]  /*65280*/  LDSM.16.M88.4 R8, [R13+UR4+0xc080] ;  /* 0x00c080040d08783b */ /* 0x000e220008000200 */
[----:B------:R-:W-:-:S02]  /*65290*/  IMAD.MOV.U32 R35, RZ, RZ, R4 ;  /* 0x000000ffff237224 */ /* 0x000fc400078e0004 */
[----:B------:R-:W-:Y:S02]  /*652a0*/  IMAD.MOV.U32 R34, RZ, RZ, R5 ;  /* 0x000000ffff227224 */ /* 0x000fe400078e0005 */
[----:B------:R-:W-:Y:S01]  /*652b0*/  IMAD.MOV.U32 R53, RZ, RZ, R6 ;  /* 0x000000ffff357224 */ /* 0x000fe200078e0006 */
[----:B------:R-:W-:Y:S01]  /*652c0*/  STL.64 [R1+0x158], R6 ;  /* 0x0001580601007387 */ /* 0x000fe20000100a00 */
[----:B------:R-:W-:-:S03]  /*652d0*/  IMAD.MOV.U32 R52, RZ, RZ, R7 ;  /* 0x000000ffff347224 */ /* 0x000fc600078e0007 */
[----:B------:R-:W1:Y:S04]  /*652e0*/  LDSM.16.M88.4 R4, [R13+UR4+0xd080] ;  /* 0x00d080040d04783b */ /* 0x000e680008000200 */
[----:B------:R-:W-:Y:S04]  /*652f0*/  STL.64 [R1+0x4718], R34 ;  /* 0x0047182201007387 */ /* 0x000fe80000100a00 */
[----:B------:R-:W-:Y:S04]  /*65300*/  STL.64 [R1+0x4710], R32 ;  /* 0x0047102001007387 */ /* 0x000fe80000100a00 */
[----:B------:R-:W-:Y:S04]  /*65310*/  STL.64 [R1+0x188], R50 ;  /* 0x0001883201007387 */ /* 0x000fe80000100a00 */
[----:B0-----:R-:W-:Y:S04]  /*65320*/  STL.64 [R1+0x140], R8 ;  /* 0x0001400801007387 */ /* 0x001fe80000100a00 */
[----:B------:R-:W-:Y:S01]  /*65330*/  STL.64 [R1+0x148], R10 ;  /* 0x0001480a01007387 */ /* 0x000fe20000100a00 */
[----:B------:R-:W0:Y:S03]  /*65340*/  S2R R17, SR_TID.X ;  /* 0x0000000000117919 */ /* 0x000e260000002100 */
[----:B------:R-:W-:Y:S01]  /*65350*/  LDSM.16.M88.4 R8, [R13+UR4+0xf080] ;  /* 0x00f080040d08783b */ /* 0x000fe20008000200 */
[----:B-1----:R-:W-:-:S03]  /*65360*/  IMAD.MOV.U32 R2, RZ, RZ, R6 ;  /* 0x000000ffff027224 */ /* 0x002fc600078e0006 */
[----:B------:R-:W-:Y:S04]  /*65370*/  STL.64 [R1+0x120], R4 ;  /* 0x0001200401007387 */ /* 0x000fe80000100a00 */
[----:B------:R-:W-:Y:S01]  /*65380*/  STL.64 [R1+0x128], R6 ;  /* 0x0001280601007387 */ /* 0x000fe20000100a00 */
[----:B------:R-:W-:-:S03]  /*65390*/  IMAD.MOV.U32 R0, RZ, RZ, R7 ;  /* 0x000000ffff007224 */ /* 0x000fc600078e0007 */
[----:B------:R-:W1:Y:S04]  /*653a0*/  LDSM.16.M88.4 R4, [R13+UR4+0xd880] ;  /* 0x00d880040d04783b */ /* 0x000e680008000200 */
[----:B------:R2:W-:Y:S04]  /*653b0*/  STL.64 [R1+0x138], R46 ;  /* 0x0001382e01007387 */ /* 0x0005e80000100a00 */
[----:B------:R-:W-:Y:S04]  /*653c0*/  STL [R1+0x4144], R0 ;  /* 0x0041440001007387 */ /* 0x000fe80000100800 */
[----:B------:R-:W-:Y:S04]  /*653d0*/  STL [R1+0x4140], R2 ;  /* 0x0041400201007387 */ /* 0x000fe80000100800 */
[----:B-1----:R-:W-:Y:S01]  /*653e0*/  STL.64 [R1+0x10], R4 ;  /* 0x0000100401007387 */ /* 0x002fe20000100a00 */
[----:B------:R-:W-:-:S03]  /*653f0*/  IMAD.MOV.U32 R31, RZ, RZ, R4 ;  /* 0x000000ffff1f7224 */ /* 0x000fc600078e0004 */
[----:B------:R-:W-:Y:S01]  /*65400*/  STL.64 [R1+0x18], R6 ;  /* 0x0000180601007387 */ /* 0x000fe20000100a00 */
[----:B------:R-:W-:-:S03]  /*65410*/  IMAD.MOV.U32 R30, RZ, RZ, R5 ;  /* 0x000000ffff1e7224 */ /* 0x000fc600078e0005 */
[----:B------:R-:W1:Y:S04]  /*65420*/  LDSM.16.M88.4 R4, [R13+UR4+0xe080] ;  /* 0x00e080040d04783b */ /* 0x000e680008000200 */
[----:B------:R-:W-:Y:S04]  /*65430*/  STL.64 [R1+0x4728], R30 ;  /* 0x0047281e01007387 */ /* 0x000fe80000100a00 */
[----:B------:R-:W-:Y:S01]  /*65440*/  STL.64 [R1+0x4720], R28 ;  /* 0x0047201c01007387 */ /* 0x000fe20000100a00 */
[----:B--2---:R-:W2:Y:S03]  /*65450*/  S2R R47, SR_TID.X ;  /* 0x00000000002f7919 */ /* 0x004ea60000002100 */
[----:B-1----:R-:W-:Y:S01]  /*65460*/  STL.64 [R1], R4 ;  /* 0x0000000401007387 */ /* 0x002fe20000100a00 */
[----:B------:R-:W-:-:S03]  /*65470*/  IMAD.MOV.U32 R2, RZ, RZ, R4 ;  /* 0x000000ffff027224 */ /* 0x000fc600078e0004 */
[----:B------:R-:W-:Y:S01]  /*65480*/  STL.64 [R1+0x8], R6 ;  /* 0x0000080601007387 */ /* 0x000fe20000100a00 */
[----:B------:R-:W-:-:S03]  /*65490*/  IMAD.MOV.U32 R0, RZ, RZ, R5 ;  /* 0x000000ffff007224 */ /* 0x000fc600078e0005 */
[----:B------:R-:W1:Y:S01]  /*654a0*/  LDSM.16.M88.4 R4, [R13+UR4+0xe880] ;  /* 0x00e880040d04783b */ /* 0x000e620008000200 */
[----:B0-----:R-:W-:Y:S01]  /*654b0*/  LOP3.LUT R46, R17, 0x7, RZ, 0xc0, !PT ;  /* 0x00000007112e7812 */ /* 0x001fe200078ec0ff */
[C---:B--2---:R-:W-:Y:S02]  /*654c0*/  IMAD.SHL.U32 R54, R47.reuse, 0x2, RZ ;  /* 0x000000022f367824 */ /* 0x044fe400078e00ff */
[----:B------:R-:W-:Y:S02]  /*654d0*/  IMAD.SHL.U32 R61, R47, 0x80, RZ ;  /* 0x000000802f3d7824 */ /* 0x000fe400078e00ff */
[----:B------:R-:W-:Y:S01]  /*654e0*/  IMAD R55, R46, 0x110, RZ ;  /* 0x000001102e377824 */ /* 0x000fe200078e02ff */
[----:B-1----:R-:W-:Y:S04]  /*654f0*/  STL [R1+0x415c], R6 ;  /* 0x00415c0601007387 */ /* 0x002fe80000100800 */
[----:B------:R-:W-:Y:S04]  /*65500*/  STL.64 [R1+0x4738], R18 ;  /* 0x0047381201007387 */ /* 0x000fe80000100a00 */
[----:B------:R-:W-:Y:S04]  /*65510*/  STL.64 [R1+0x4730], R16 ;  /* 0x0047301001007387 */ /* 0x000fe80000100a00 */
[----:B------:R-:W-:Y:S04]  /*65520*/  STL [R1+0x4158], R7 ;  /* 0x0041580701007387 */ /* 0x000fe80000100800 */
        /* <DEDUP_REMOVED lines=9> */
[----:B------:R0:W-:Y:S04]  /*655c0*/  STL [R1+0x40bc], R10 ;  /* 0x0040bc0a01007387 */ /* 0x0001e80000100800 */
[----:B------:R1:W-:Y:S04]  /*655d0*/  STL [R1+0x40b8], R11 ;  /* 0x0040b80b01007387 */ /* 0x0003e80000100800 */
[----:B------:R-:W-:Y:S01]  /*655e0*/  STL.64 [R1+0x4678], R8 ;  /* 0x0046780801007387 */ /* 0x000fe20000100a00 */
[----:B0-----:R-:W-:-:S02]  /*655f0*/  IMAD.MOV.U32 R10, RZ, RZ, R3 ;  /* 0x000000ffff0a7224 */ /* 0x001fc400078e0003 */
[----:B-1----:R-:W-:Y:S01]  /*65600*/  IMAD.MOV.U32 R11, RZ, RZ, R60 ;  /* 0x000000ffff0b7224 */ /* 0x002fe200078e003c */
[----:B------:R-:W2:Y:S04]  /*65610*/  LDL.LU R3, [R1+0x47f0] ;  /* 0x0047f00001037983 */ /* 0x000ea80000300800 */
[----:B------:R-:W3:Y:S04]  /*65620*/  LDL.LU R60, [R1+0x47ec] ;  /* 0x0047ec00013c7983 */ /* 0x000ee80000300800 */
[----:B------:R0:W-:Y:S04]  /*65630*/  STL.64 [R1+0x4758], R10 ;  /* 0x0047580a01007387 */ /* 0x0001e80000100a00 */
[----:B------:R-:W4:Y:S01]  /*65640*/  LDL.LU R38, [R1+0x48] ;  /* 0x0000480001267983 */ /* 0x000f220000300800 */
[----:B------:R-:W-:-:S03]  /*65650*/  IMAD.MOV.U32 R39, RZ, RZ, R12 ;  /* 0x000000ffff277224 */ /* 0x000fc600078e000c */
[----:B------:R-:W2:Y:S04]  /*65660*/  LDL.LU R12, [R1+0x47e8] ;  /* 0x0047e800010c7983 */ /* 0x000ea80000300800 */
[----:B----4-:R1:W-:Y:S04]  /*65670*/  STL.64 [R1+0x4760], R38 ;  /* 0x0047602601007387 */ /* 0x0103e80000100a00 */
[----:B------:R-:W4:Y:S04]  /*65680*/  LDL.LU R20, [R1+0x7c0] ;  /* 0x0007c00001147983 */ /* 0x000f280000300800 */
[----:B------:R-:W4:Y:S04]  /*65690*/  LDL.LU R21, [R1+0x7c4] ;  /* 0x0007c40001157983 */ /* 0x000f280000300800 */
[----:B------:R-:W4:Y:S04]  /*656a0*/  LDL.LU R22, [R1+0x7c8] ;  /* 0x0007c80001167983 */ /* 0x000f280000300800 */
[----:B------:R-:W4:Y:S01]  /*656b0*/  LDL.LU R23, [R1+0x7cc] ;  /* 0x0007cc0001177983 */ /* 0x000f220000300800 */
[----:B---3--:R-:W-:-:S02]  /*656c0*/  IMAD.MOV.U32 R34, RZ, RZ, R60 ;  /* 0x000000ffff227224 */ /* 0x008fc400078e003c */
[----:B--2---:R-:W-:Y:S01]  /*656d0*/  IMAD.MOV.U32 R35, RZ, RZ, R3 ;  /* 0x000000ffff237224 */ /* 0x004fe200078e0003 */
[----:B----4-:R2:W-:Y:S04]  /*656e0*/  STL.64 [R1+0x4770], R22 ;  /* 0x0047701601007387 */ /* 0x0105e80000100a00 */
[----:B------:R-:W-:Y:S04]  /*656f0*/  STL.64 [R1+0x4768], R20 ;  /* 0x0047681401007387 */ /* 0x000fe80000100a00 */
[----:B------:R-:W3:Y:S04]  /*65700*/  LDL.LU R60, [R1+0x47e4] ;  /* 0x0047e400013c7983 */ /* 0x000ee80000300800 */
[----:B------:R-:W4:Y:S04]  /*65710*/  LDL.LU R3, [R1+0x47e0] ;  /* 0x0047e00001037983 */ /* 0x000f280000300800 */
[----:B------:R-:W-:Y:S04]  /*65720*/  STL.64 [R1+0x4778], R34 ;  /* 0x0047782201007387 */ /* 0x000fe80000100a00 */
[----:B------:R-:W2:Y:S04]  /*65730*/  LDL.LU R28, [R1+0x7d0] ;  /* 0x0007d000011c7983 */ /* 0x000ea80000300800 */
[----:B------:R-:W2:Y:S04]  /*65740*/  LDL.LU R29, [R1+0x7d4] ;  /* 0x0007d400011d7983 */ /* 0x000ea80000300800 */
[----:B------:R-:W3:Y:S04]  /*65750*/  LDL.LU R30, [R1+0x7d8] ;  /* 0x0007d800011e7983 */ /* 0x000ee80000300800 */
[----:B------:R-:W3:Y:S01]  /*65760*/  LDL.LU R31, [R1+0x7dc] ;  /* 0x0007dc00011f7983 */ /* 0x000ee20000300800 */
[----:B------:R-:W-:-:S03]  /*65770*/  IMAD.MOV.U32 R19, RZ, RZ, R12 ;  /* 0x000000ffff137224 */ /* 0x000fc600078e000c */
[----:B---3--:R3:W-:Y:S04]  /*65780*/  STL.64 [R1+0x4788], R30 ;  /* 0x0047881e01007387 */ /* 0x0087e80000100a00 */
[----:B--2---:R-:W-:Y:S04]  /*65790*/  STL.64 [R1+0x4780], R28 ;  /* 0x0047801c01007387 */ /* 0x004fe80000100a00 */
[----:B------:R-:W2:Y:S04]  /*657a0*/  LDL.LU R18, [R1+0xb8] ;  /* 0x0000b80001127983 */ /* 0x000ea80000300800 */
[----:B------:R-:W0:Y:S04]  /*657b0*/  LDL.LU R12, [R1+0x47dc] ;  /* 0x0047dc00010c7983 */ /* 0x000e280000300800 */
[----:B--2---:R2:W-:Y:S04]  /*657c0*/  STL.64 [R1+0x4790], R18 ;  /* 0x0047901201007387 */ /* 0x0045e80000100a00 */
[----:B------:R-:W4:Y:S04]  /*657d0*/  LDL.LU R44, [R1+0x7f0] ;  /* 0x0007f000012c7983 */ /* 0x000f280000300800 */
[----:B------:R-:W4:Y:S04]  /*657e0*/  LDL.LU R45, [R1+0x7f4] ;  /* 0x0007f400012d7983 */ /* 0x000f280000300800 */
[----:B------:R-:W3:Y:S04]  /*657f0*/  LDL.LU R46, [R1+0x7f8] ;  /* 0x0007f800012e7983 */ /* 0x000ee80000300800 */
[----:B------:R-:W3:Y:S01]  /*65800*/  LDL.LU R47, [R1+0x7fc] ;  /* 0x0007fc00012f7983 */ /* 0x000ee20000300800 */
[----:B0-----:R-:W-:-:S03]  /*65810*/  IMAD.MOV.U32 R11, RZ, RZ, R12 ;  /* 0x000000ffff0b7224 */ /* 0x001fc600078e000c */
[----:B---3--:R0:W-:Y:S04]  /*65820*/  STL.64 [R1+0x47a0], R46 ;  /* 0x0047a02e01007387 */ /* 0x0081e80000100a00 */
[----:B----4-:R-:W-:Y:S04]  /*65830*/  STL.64 [R1+0x4798], R44 ;  /* 0x0047982c01007387 */ /* 0x010fe80000100a00 */
[----:B------:R-:W3:Y:S04]  /*65840*/  LDL.LU R10, [R1+0xd8] ;  /* 0x0000d800010a7983 */ /* 0x000ee80000300800 */
[----:B------:R-:W4:Y:S04]  /*65850*/  LDL.LU R12, [R1+0x47d8] ;  /* 0x0047d800010c7983 */ /* 0x000f280000300800 */
[----:B---3--:R3:W-:Y:S04]  /*65860*/  STL.64 [R1+0x47a8], R10 ;  /* 0x0047a80a01007387 */ /* 0x0087e80000100a00 */
[----:B------:R-:W2:Y:S04]  /*65870*/  LDL.LU R36, [R1+0x800] ;  /* 0x0008000001247983 */ /* 0x000ea80000300800 */
[----:B------:R-:W2:Y:S04]  /*65880*/  LDL.LU R37, [R1+0x804] ;  /* 0x0008040001257983 */ /* 0x000ea80000300800 */
[----:B-1----:R-:W4:Y:S04]  /*65890*/  LDL.LU R38, [R1+0x808] ;  /* 0x0008080001267983 */ /* 0x002f280000300800 */
[----:B------:R-:W4:Y:S04]  /*658a0*/  LDL.LU R39, [R1+0x80c] ;  /* 0x00080c0001277983 */ /* 0x000f280000300800 */
[----:B----4-:R1:W-:Y:S04]  /*658b0*/  STL.64 [R1+0x47b8], R38 ;  /* 0x0047b82601007387 */ /* 0x0103e80000100a00 */
[----:B--2---:R-:W-:Y:S04]  /*658c0*/  STL.64 [R1+0x47b0], R36 ;  /* 0x0047b02401007387 */ /* 0x004fe80000100a00 */
[----:B------:R-:W2:Y:S04]  /*658d0*/  LDL.LU R22, [R1+0xe8] ;  /* 0x0000e80001167983 */ /* 0x000ea80000300800 */
[----:B------:R-:W2:Y:S01]  /*658e0*/  LDL.LU R23, [R1+0xec] ;  /* 0x0000ec0001177983 */ /* 0x000ea20000300800 */
[----:B------:R-:W-:-:S03]  /*658f0*/  IMAD.MOV.U32 R31, RZ, RZ, R12 ;  /* 0x000000ffff1f7224 */ /* 0x000fc600078e000c */
[----:B--2---:R2:W-:Y:S04]  /*65900*/  STL.64 [R1+0x47c0], R22 ;  /* 0x0047c01601007387 */ /* 0x0045e80000100a00 */
[----:B------:R-:W4:Y:S04]  /*65910*/  LDL.LU R30, [R1+0xf8] ;  /* 0x0000f800011e7983 */ /* 0x000f280000300800 */
[----:B------:R-:W2:Y:S04]  /*65920*/  LDL.LU R12, [R1+0x47d4] ;  /* 0x0047d400010c7983 */ /* 0x000ea80000300800 */
        /* <DEDUP_REMOVED lines=8> */
[----:B---3--:R-:W4:Y:S04]  /*659b0*/  LDL.LU R10, [R1+0x838] ;  /* 0x00083800010a7983 */ /* 0x008f280000300800 */
[----:B------:R-:W4:Y:S04]  /*659c0*/  LDL.LU R11, [R1+0x83c] ;  /* 0x00083c00010b7983 */ /* 0x000f280000300800 */
[----:B-1----:R-:W3:Y:S01]  /*659d0*/  LDL.LU R38, [R1+0x118] ;  /* 0x0001180001267983 */ /* 0x002ee20000300800 */
[----:B--2---:R-:W-:-:S03]  /*659e0*/  IMAD.MOV.U32 R39, RZ, RZ, R12 ;  /* 0x000000ffff277224 */ /* 0x004fc600078e000c */
        /* <DEDUP_REMOVED lines=16> */
[----:B------:R-:W-:-:S03]  /*65af0*/  LOP3.LUT R51, R55, 0x10, R54, 0x78, !PT ;  /* 0x0000001037337812 */ /* 0x000fc600078e7836 */
[----:B------:R-:W3:Y:S04]  /*65b00*/  LDL.LU R59, [R1+0x7bc] ;  /* 0x0007bc00013b7983 */ /* 0x000ee80000300800 */
[----:B------:R-:W-:Y:S01]  /*65b10*/  STL.64 [R1+0x4430], R54 ;  /* 0x0044303601007387 */ /* 0x000fe20000100a00 */
[----:B------:R-:W-:-:S05]  /*65b20*/  LOP3.LUT R51, R51, 0x800, R61, 0xf8, !PT ;  /* 0x0000080033337812 */ /* 0x000fca00078ef83d */
[----:B------:R-:W-:Y:S04]  /*65b30*/  LDSM.16.MT88.4 R40, [R51+UR4+0x4080] ;  /* 0x004080043328783b */ /* 0x000fe80008004200 */
[----:B------:R0:W-:Y:S04]  /*65b40*/  STL.64 [R1+0x4428], R52 ;  /* 0x0044283401007387 */ /* 0x0001e80000100a00 */
[----:B0-----:R-:W3:Y:S04]  /*65b50*/  LDL.LU R52, [R1+0x7a0] ;  /* 0x0007a00001347983 */ /* 0x001ee80000300800 */
[----:B------:R-:W3:Y:S04]  /*65b60*/  LDL.LU R53, [R1+0x7a4] ;  /* 0x0007a40001357983 */ /* 0x000ee80000300800 */
[----:B------:R-:W3:Y:S01]  /*65b70*/  LDL.LU R54, [R1+0x7a8] ;  /* 0x0007a80001367983 */ /* 0x000ee20000300800 */
[----:B----4-:R-:W-:Y:S01]  /*65b80*/  HMMA.16816.F32 R44, R24, R46, R8 ;  /* 0x0000002e182c723c */ /* 0x010fe20000001808 */
[----:B--2---:R-:W-:-:S02]  /*65b90*/  IMAD.MOV.U32 R55, RZ, RZ, R12 ;  /* 0x000000ffff377224 */ /* 0x004fc400078e000c */
[----:B------:R-:W0:Y:S03]  /*65ba0*/  LDSM.16.M88.4 R12, [R13+UR4+0xf880] ;  /* 0x00f880040d0c783b */ /* 0x000e260008000200 */
[----:B---3--:R-:W-:Y:S01]  /*65bb0*/  HMMA.16816.F32 R36, R24, R38, R20 ;  /* 0x000000261824723c */ /* 0x008fe20000001814 */
[----:B0-----:R0:W-:Y:S04]  /*65bc0*/  STL [R1+0x40c4], R14 ;  /* 0x0040c40e01007387 */ /* 0x0011e80000100800 */
[----:B------:R1:W-:Y:S04]  /*65bd0*/  STL [R1+0x40c0], R15 ;  /* 0x0040c00f01007387 */ /* 0x0003e80000100800 */
[----:B------:R-:W-:Y:S04]  /*65be0*/  STL.64 [R1+0x4680], R12 ;  /* 0x0046800c01007387 */ /* 0x000fe80000100a00 */
[----:B0-----:R-:W2:Y:S04]  /*65bf0*/  LDL.LU R14, [R1+0x38] ;  /* 0x00003800010e7983 */ /* 0x001ea80000300800 */
[----:B-1----:R-:W2:Y:S04]  /*65c00*/  LDL.LU R15, [R1+0x3c] ;  /* 0x00003c00010f7983 */ /* 0x002ea80000300800 */
[----:B------:R0:W-:Y:S04]  /*65c10*/  STL.64 [R1+0x4670], R42 ;  /* 0x0046702a01007387 */ /* 0x0001e80000100a00 */
[----:B------:R-:W-:Y:S01]  /*65c20*/  STL.64 [R1+0x4668], R40 ;  /* 0x0046682801007387 */ /* 0x000fe20000100a00 */
[----:B0-----:R-:W-:-:S02]  /*65c30*/  IMAD.MOV.U32 R42, RZ, RZ, R3 ;  /* 0x000000ffff2a7224 */ /* 0x001fc400078e0003 */
[----:B------:R-:W-:Y:S01]  /*65c40*/  IMAD.MOV.U32 R43, RZ, RZ, R60 ;  /* 0x000000ffff2b7224 */ /* 0x000fe200078e003c */
[----:B------:R-:W3:Y:S04]  /*65c50*/  LDL.LU R3, [R1+0x47cc] ;  /* 0x0047cc0001037983 */ /* 0x000ee80000300800 */
[----:B------:R-:W4:Y:S04]  /*65c60*/  LDL.LU R60, [R1+0x47c8] ;  /* 0x0047c800013c7983 */ /* 0x000f280000300800 */
[----:B------:R-:W2:Y:S04]  /*65c70*/  LDL.LU.64 R22, [R1+0x47c0] ;  /* 0x0047c00001167983 */ /* 0x000ea80000300a00 */
[----:B------:R-:W-:Y:S04]  /*65c80*/  STL.64 [R1+0x840], R36 ;  /* 0x0008402401007387 */ /* 0x000fe80000100a00 */
[----:B------:R0:W-:Y:S04]  /*65c90*/  STL.64 [R1+0x848], R38 ;  /* 0x0008482601007387 */ /* 0x0001e80000100a00 */
[----:B0-----:R-:W3:Y:S04]  /*65ca0*/  LDL.LU.64 R38, [R1+0x47b8] ;  /* 0x0047b80001267983 */ /* 0x001ee80000300a00 */
[----:B------:R-:W3:Y:S04]  /*65cb0*/  LDL.LU.64 R36, [R1+0x47b0] ;  /* 0x0047b00001247983 */ /* 0x000ee80000300a00 */
[----:B------:R-:W3:Y:S01]  /*65cc0*/  LDL.LU.64 R10, [R1+0x47a8] ;  /* 0x0047a800010a7983 */ /* 0x000ee20000300a00 */
[C---:B------:R-:W-:Y:S03]  /*65cd0*/  HMMA.16816.F32 R28, R24.reuse, R30, R16 ;  /* 0x0000001e181c723c */ /* 0x040fe60000001810 */
[----:B------:R-:W-:Y:S04]  /*65ce0*/  STL.64 [R1+0x830], R44 ;  /* 0x0008302c01007387 */ /* 0x000fe80000100a00 */
[----:B------:R0:W-:Y:S04]  /*65cf0*/  STL.64 [R1+0x838], R46 ;  /* 0x0008382e01007387 */ /* 0x0001e80000100a00 */
[----:B0-----:R-:W4:Y:S04]  /*65d00*/  LDL.LU.64 R46, [R1+0x47a0] ;  /* 0x0047a000012e7983 */ /* 0x001f280000300a00 */
[----:B------:R-:W4:Y:S04]  /*65d10*/  LDL.LU.64 R44, [R1+0x4798] ;  /* 0x00479800012c7983 */ /* 0x000f280000300a00 */
[----:B------:R-:W4:Y:S04]  /*65d20*/  LDL.LU.64 R18, [R1+0x4790] ;  /* 0x0047900001127983 */ /* 0x000f280000300a00 */
[----:B------:R-:W-:Y:S04]  /*65d30*/  STL.64 [R1+0x820], R28 ;  /* 0x0008201c01007387 */ /* 0x000fe80000100a00 */
[----:B------:R0:W-:Y:S04]  /*65d40*/  STL.64 [R1+0x828], R30 ;  /* 0x0008281e01007387 */ /* 0x0001e80000100a00 */
[----:B0-----:R-:W4:Y:S04]  /*65d50*/  LDL.LU.64 R30, [R1+0x4788] ;  /* 0x00478800011e7983 */ /* 0x001f280000300a00 */
[----:B------:R-:W4:Y:S01]  /*65d60*/  LDL.LU.64 R28, [R1+0x4780] ;  /* 0x00478000011c7983 */ /* 0x000f220000300a00 */
[C---:B--2---:R-:W-:Y:S03]  /*65d70*/  HMMA.16816.F32 R20, R24.reuse, R22, R32 ;  /* 0x000000161814723c */ /* 0x044fe60000001820 */
[----:B------:R-:W2:Y:S03]  /*65d80*/  LDL.LU.64 R34, [R1+0x4778] ;  /* 0x0047780001227983 */ /* 0x000ea60000300a00 */
[----:B---3--:R-:W-:-:S15]  /*65d90*/  HMMA.16816.F32 R8, R24, R10, R36 ;  /* 0x0000000a1808723c */ /* 0x008fde0000001824 */
[----:B------:R-:W-:-:S02]  /*65da0*/  NOP ;  /* 0x0000000000007918 */ /* 0x000fc40000000000 */
[----:B------:R-:W-:Y:S04]  /*65db0*/  STL.64 [R1+0x810], R20 ;  /* 0x0008101401007387 */ /* 0x000fe80000100a00 */
[----:B------:R0:W-:Y:S04]  /*65dc0*/  STL.64 [R1+0x818], R22 ;  /* 0x0008181601007387 */ /* 0x0001e80000100a00 */
[----:B0-----:R-:W3:Y:S04]  /*65dd0*/  LDL.LU.64 R22, [R1+0x4770] ;  /* 0x0047700001167983 */ /* 0x001ee80000300a00 */
[----:B------:R-:W3:Y:S04]  /*65de0*/  LDL.LU.64 R20, [R1+0x4768] ;  /* 0x0047680001147983 */ /* 0x000ee80000300a00 */
[----:B------:R-:W3:Y:S01]  /*65df0*/  LDL.LU.64 R38, [R1+0x4760] ;  /* 0x0047600001267983 */ /* 0x000ee20000300a00 */
[C---:B----4-:R-:W-:Y:S06]  /*65e00*/  HMMA.16816.F32 R40, R24.reuse, R42, R44 ;  /* 0x0000002a1828723c */ /* 0x050fec000000182c */
[C---:B------:R-:W-:Y:S01]  /*65e10*/  HMMA.16816.F32 R16, R24.reuse, R18, R4 ;  /* 0x000000121810723c */ /* 0x040fe20000001804 */
[----:B------:R-:W-:Y:S04]  /*65e20*/  STL.64 [R1+0x800], R8 ;  /* 0x0008000801007387 */ /* 0x000fe80000100a00 */
[----:B------:R0:W-:Y:S04]  /*65e30*/  STL.64 [R1+0x808], R10 ;  /* 0x0008080a01007387 */ /* 0x0001e80000100a00 */
[----:B0-----:R-:W4:Y:S04]  /*65e40*/  LDL.LU.64 R10, [R1+0x4758] ;  /* 0x00475800010a7983 */ /* 0x001f280000300a00 */
[----:B------:R-:W4:Y:S04]  /*65e50*/  LDL.LU.64 R46, [R1+0x4750] ;  /* 0x00475000012e7983 */ /* 0x000f280000300a00 */
[----:B------:R-:W4:Y:S04]  /*65e60*/  LDL.LU.64 R44, [R1+0x4748] ;  /* 0x00474800012c7983 */ /* 0x000f280000300a00 */
[----:B------:R0:W-:Y:S04]  /*65e70*/  STL.64 [R1+0x7f0], R40 ;  /* 0x0007f02801007387 */ /* 0x0001e80000100a00 */
[----:B------:R1:W-:Y:S04]  /*65e80*/  STL.64 [R1+0x7f8], R42 ;  /* 0x0007f82a01007387 */ /* 0x0003e80000100a00 */
[----:B0-----:R-:W4:Y:S04]  /*65e90*/  LDL.LU R40, [R1+0x290] ;  /* 0x0002900001287983 */ /* 0x001f280000300800 */
[----:B------:R-:W4:Y:S04]  /*65ea0*/  LDL.LU R41, [R1+0x294] ;  /* 0x0002940001297983 */ /* 0x000f280000300800 */
[----:B-1----:R-:W4:Y:S04]  /*65eb0*/  LDL.LU R42, [R1+0x298] ;  /* 0x00029800012a7983 */ /* 0x002f280000300800 */
[----:B------:R-:W4:Y:S04]  /*65ec0*/  LDL.LU R43, [R1+0x29c] ;  /* 0x00029c00012b7983 */ /* 0x000f280000300800 */
[----:B------:R-:W4:Y:S04]  /*65ed0*/  LDL.LU.64 R4, [R1+0x4740] ;  /* 0x0047400001047983 */ /* 0x000f280000300a00 */
[----:B------:R-:W-:Y:S04]  /*65ee0*/  STL.64 [R1+0x7e0], R16 ;  /* 0x0007e01001007387 */ /* 0x000fe80000100a00 */
[----:B------:R0:W-:Y:S04]  /*65ef0*/  STL.64 [R1+0x7e8], R18 ;  /* 0x0007e81201007387 */ /* 0x0001e80000100a00 */
[----:B0-----:R-:W4:Y:S04]  /*65f00*/  LDL.LU.64 R18, [R1+0x4738] ;  /* 0x0047380001127983 */ /* 0x001f280000300a00 */
[----:B------:R-:W4:Y:S01]  /*65f10*/  LDL.LU.64 R16, [R1+0x4730] ;  /* 0x0047300001107983 */ /* 0x000f220000300a00 */
[C---:B------:R-:W-:Y:S06]  /*65f20*/  HMMA.16816.F32 R12, R24.reuse, R14, R56 ;  /* 0x0000000e180c723c */ /* 0x040fec0000001838 */
        /* <DEDUP_REMOVED lines=8> */
[----:B------:R-:W3:Y:S04]  /*65fb0*/  LDL.LU.64 R32, [R1+0x4710] ;  /* 0x0047100001207983 */ /* 0x000ee80000300a00 */
[----:B------:R-:W3:Y:S04]  /*65fc0*/  LDL.LU.64 R22, [R1+0x4708] ;  /* 0x0047080001167983 */ /* 0x000ee80000300a00 */
[----:B------:R-:W3:Y:S04]  /*65fd0*/  LDL.LU.64 R20, [R1+0x4700] ;  /* 0x0047000001147983 */ /* 0x000ee80000300a00 */
[----:B------:R-:W-:Y:S04]  /*65fe0*/  STL.64 [R1+0x7c0], R36 ;  /* 0x0007c02401007387 */ /* 0x000fe80000100a00 */
[----:B------:R0:W-:Y:S04]  /*65ff0*/  STL.64 [R1+0x7c8], R38 ;  /* 0x0007c82601007387 */ /* 0x0001e80000100a00 */
[----:B0-----:R-:W3:Y:S04]  /*66000*/  LDL.LU.64 R38, [R1+0x46f8] ;  /* 0x0046f80001267983 */ /* 0x001ee80000300a00 */
[----:B------:R-:W3:Y:S04]  /*66010*/  LDL.LU.64 R36, [R1+0x46f0] ;  /* 0x0046f00001247983 */ /* 0x000ee80000300a00 */
[----:B------:R-:W2:Y:S04]  /*66020*/  LDL.LU.64 R58, [R1+0x46e8] ;  /* 0x0046e800013a7983 */ /* 0x000ea80000300a00 */
[----:B------:R-:W3:Y:S01]  /*66030*/  LDL.LU.64 R56, [R1+0x46e0] ;  /* 0x0046e00001387983 */ /* 0x000ee20000300a00 */
[----:B----4-:R-:W-:Y:S03]  /*66040*/  HMMA.16816.F32 R52, R24, R10, R52 ;  /* 0x0000000a1834723c */ /* 0x010fe60000001834 */
[----:B------:R0:W-:Y:S04]  /*66050*/  STL.64 [R1+0x7b0], R12 ;  /* 0x0007b00c01007387 */ /* 0x0001e80000100a00 */
[----:B------:R-:W-:Y:S04]  /*66060*/  STL.64 [R1+0x7b8], R14 ;  /* 0x0007b80e01007387 */ /* 0x000fe80000100a00 */
[----:B0-----:R-:W4:-:S12]  /*66070*/  LDL.LU R12, [R1+0x750] ;  /* 0x00075000010c7983 */ /* 0x001f180000300800 */
[----:B------:R0:W-:Y:S04]  /*66080*/  STL.64 [R1+0x7a0], R52 ;  /* 0x0007a03401007387 */ /* 0x0001e80000100a00 */
[----:B------:R-:W-:Y:S01]  /*66090*/  STL.64 [R1+0x7a8], R54 ;  /* 0x0007a83601007387 */ /* 0x000fe20000100a00 */
[----:B0-----:R-:W-:Y:S02]  /*660a0*/  IMAD.MOV.U32 R52, RZ, RZ, R2 ;  /* 0x000000ffff347224 */ /* 0x001fe400078e0002 */
[----:B------:R-:W-:Y:S01]  /*660b0*/  IMAD.MOV.U32 R53, RZ, RZ, R0 ;  /* 0x000000ffff357224 */ /* 0x000fe200078e0000 */
[----:B--2---:R-:W-:Y:S07]  /*660c0*/  HMMA.16816.F32 R8, R24, R58, R44 ;  /* 0x0000003a1808723c */ /* 0x004fee000000182c */
[----:B------:R-:W-:-:S15]  /*660d0*/  IMAD.MOV.U32 R45, RZ, RZ, R16 ;  /* 0x000000ffff2d7224 */ /* 0x000fde00078e0010 */
[----:B------:R-:W-:-:S01]  /*660e0*/  NOP ;  /* 0x0000000000007918 */ /* 0x000fc20000000000 */
[----:B------:R0:W-:Y:S04]  /*660f0*/  STL.64 [R1+0x780], R8 ;  /* 0x0007800801007387 */ /* 0x0001e80000100a00 */
[----:B------:R1:W-:Y:S04]  /*66100*/  STL.64 [R1+0x788], R10 ;  /* 0x0007880a01007387 */ /* 0x0003e80000100a00 */
[----:B------:R-:W4:Y:S04]  /*66110*/  LDL.LU R13, [R1+0x754] ;  /* 0x00075400010d7983 */ /* 0x000f280000300800 */
[----:B------:R-:W4:Y:S04]  /*66120*/  LDL.LU R14, [R1+0x758] ;  /* 0x00075800010e7983 */ /* 0x000f280000300800 */
[----:B------:R-:W4:Y:S04]  /*66130*/  LDL.LU R15, [R1+0x75c] ;  /* 0x00075c00010f7983 */ /* 0x000f280000300800 */
[----:B0-----:R-:W2:Y:S04]  /*66140*/  LDL.LU R8, [R1+0x740] ;  /* 0x0007400001087983 */ /* 0x001ea80000300800 */
[----:B------:R-:W2:Y:S04]  /*66150*/  LDL.LU R9, [R1+0x744] ;  /* 0x0007440001097983 */ /* 0x000ea80000300800 */
[----:B-1----:R-:W2:Y:S04]  /*66160*/  LDL.LU R10, [R1+0x748] ;  /* 0x00074800010a7983 */ /* 0x002ea80000300800 */
[----:B------:R-:W2:Y:S04]  /*66170*/  LDL.LU R11, [R1+0x74c] ;  /* 0x00074c00010b7983 */ /* 0x000ea80000300800 */
[----:B---3--:R0:W-:Y:S04]  /*66180*/  STL.64 [R1+0x42d8], R56 ;  /* 0x0042d83801007387 */ /* 0x0081e80000100a00 */
[----:B------:R-:W3:Y:S04]  /*66190*/  LDL.LU R44, [R1+0x730] ;  /* 0x00073000012c7983 */ /* 0x000ee80000300800 */
[----:B------:R-:W4:Y:S04]  /*661a0*/  LDL.LU R16, [R1+0x46d8] ;  /* 0x0046d80001107983 */ /* 0x000f280000300800 */
[----:B------:R-:W3:Y:S04]  /*661b0*/  LDL.LU R46, [R1+0x738] ;  /* 0x00073800012e7983 */ /* 0x000ee80000300800 */
[----:B------:R-:W3:Y:S01]  /*661c0*/  LDL.LU R47, [R1+0x73c] ;  /* 0x00073c00012f7983 */ /* 0x000ee20000300800 */
[----:B0-----:R-:W-:-:S02]  /*661d0*/  IMAD.MOV.U32 R56, RZ, RZ, R31 ;  /* 0x000000ffff387224 */ /* 0x001fc400078e001f */
[----:B------:R-:W-:-:S05]  /*661e0*/  IMAD.MOV.U32 R57, RZ, RZ, R30 ;  /* 0x000000ffff397224 */ /* 0x000fca00078e001e */
[----:B------:R0:W-:Y:S04]  /*661f0*/  STL.64 [R1+0x4688], R56 ;  /* 0x0046883801007387 */ /* 0x0001e80000100a00 */
[----:B0-----:R-:W2:Y:S04]  /*66200*/  LDL.LU R56, [R1+0x2a0] ;  /* 0x0002a00001387983 */ /* 0x001ea80000300800 */
[----:B------:R-:W2:Y:S04]  /*66210*/  LDL.LU R57, [R1+0x2a4] ;  /* 0x0002a40001397983 */ /* 0x000ea80000300800 */
[----:B------:R-:W2:Y:S04]  /*66220*/  LDL.LU R58, [R1+0x2a8] ;  /* 0x0002a800013a7983 */ /* 0x000ea80000300800 */
[----:B------:R0:W-:Y:S04]  /*66230*/  STL.64 [R1+0x4690], R52 ;  /* 0x0046903401007387 */ /* 0x0001e80000100a00 */
[----:B0-----:R-:W3:Y:S04]  /*66240*/  LDL.LU R52, [R1+0x2b0] ;  /* 0x0002b00001347983 */ /* 0x001ee80000300800 */
[----:B------:R-:W3:Y:S04]  /*66250*/  LDL.LU R53, [R1+0x2b4] ;  /* 0x0002b40001357983 */ /* 0x000ee80000300800 */
[----:B------:R-:W3:Y:S04]  /*66260*/  LDL.LU R54, [R1+0x2b8] ;  /* 0x0002b80001367983 */ /* 0x000ee80000300800 */
[----:B------:R-:W3:Y:S01]  /*66270*/  LDL.LU R55, [R1+0x2bc] ;  /* 0x0002bc0001377983 */ /* 0x000ee20000300800 */
[----:B------:R-:W-:-:S02]  /*66280*/  IMAD.SHL.U32 R30, R17, 0x2, RZ ;  /* 0x00000002111e7824 */ /* 0x000fc400078e00ff */
[----:B------:R-:W-:Y:S02]  /*66290*/  IMAD.SHL.U32 R17, R17, 0x80, RZ ;  /* 0x0000008011117824 */ /* 0x000fe400078e00ff */
[----:B----4-:R-:W-:Y:S02]  /*662a0*/  IMAD.MOV.U32 R59, RZ, RZ, R16 ;  /* 0x000000ffff3b7224 */ /* 0x010fe400078e0010 */
[----:B------:R-:W0:Y:S02]  /*662b0*/  S2R R16, SR_TID.X ;  /* 0x0000000000107919 */ /* 0x000e240000002100 */
[----:B0-----:R-:W-:-:S05]  /*662c0*/  LOP3.LUT R16, R16, 0x7, RZ, 0xc0, !PT ;  /* 0x0000000710107812 */ /* 0x001fca00078ec0ff */
[----:B------:R-:W-:-:S05]  /*662d0*/  IMAD R16, R16, 0x110, RZ ;  /* 0x0000011010107824 */ /* 0x000fca00078e02ff */
[----:B------:R-:W-:Y:S01]  /*662e0*/  LOP3.LUT R50, R16, 0x10, R30, 0x78, !PT ;  /* 0x0000001010327812 */ /* 0x000fe200078e781e */
[----:B---3--:R-:W-:Y:S06]  /*662f0*/  HMMA.16816.F32 R52, R24, R18, R52 ;  /* 0x000000121834723c */ /* 0x008fec0000001834 */
[----:B--2---:R-:W-:Y:S01]  /*66300*/  HMMA.16816.F32 R24, R36, R20, R56 ;  /* 0x000000142418723c */ /* 0x004fe20000001838 */
[----:B------:R-:W-:-:S05]  /*66310*/  LOP3.LUT R50, R50, 0x800, R17, 0xf8, !PT ;  /* 0x0000080032327812 */ /* 0x000fca00078ef811 */
[----:B------:R-:W-:Y:S01]  /*66320*/  HMMA.16816.F32 R16, R36, R28, R40 ;  /* 0x0000001c2410723c */ /* 0x000fe20000001828 */
[----:B------:R-:W-:-:S10]  /*66330*/  LOP3.LUT R50, R50, 0x20, RZ, 0x3c, !PT ;  /* 0x0000002032327812 */ /* 0x000fd400078e3cff */
[----:B------:R-:W-:Y:S04]  /*66340*/  STL.64 [R1+0x2b0], R52 ;  /* 0x0002b03401007387 */ /* 0x000fe80000100a00 */
[----:B------:R-:W-:Y:S04]  /*66350*/  STL.64 [R1+0x2b8], R54 ;  /* 0x0002b83601007387 */ /* 0x000fe80000100a00 */
[----:B------:R-:W-:Y:S04]  /*66360*/  STL.64 [R1+0x2a0], R24 ;  /* 0x0002a01801007387 */ /* 0x000fe80000100a00 */
[----:B------:R-:W-:Y:S01]  /*66370*/  STL.64 [R1+0x2a8], R26 ;  /* 0x0002a81a01007387 */ /* 0x000fe20000100a00 */
[----:B------:R-:W-:-:S03]  /*66380*/  IMAD.MOV.U32 R6, RZ, RZ, R18 ;  /* 0x000000ffff067224 */ /* 0x000fc600078e0012 */
[----:B------:R-:W-:Y:S01]  /*66390*/  STL.64 [R1+0x290], R16 ;  /* 0x0002901001007387 */ /* 0x000fe20000100a00 */
[----:B------:R-:W-:-:S03]  /*663a0*/  IMAD.MOV.U32 R7, RZ, RZ, R19 ;  /* 0x000000ffff077224 */ /* 0x000fc600078e0013 */
[----:B------:R-:W0:Y:S04]  /*663b0*/  LDSM.16.MT88.4 R16, [R50+UR4+0x4000] ;  /* 0x004000043210783b */ /* 0x000e280008004200 */
[----:B------:R-:W-:Y:S04]  /*663c0*/  STL.64 [R1+0x46b0], R6 ;  /* 0x0046b00601007387 */ /* 0x000fe80000100a00 */
[----:B------:R1:W-:Y:S02]  /*663d0*/  STL.64 [R1+0x46a8], R4 ;  /* 0x0046a80401007387 */ /* 0x0003e40000100a00 */
[----:B-1----:R-:W-:Y:S02]  /*663e0*/  HMMA.16816.F32 R4, R36, R32, R12 ;  /* 0x000000202404723c */ /* 0x002fe4000000180c */
[----:B0-----:R-:W-:Y:S04]  /*663f0*/  STL.64 [R1+0x45c0], R18 ;  /* 0x0045c01201007387 */ /* 0x001fe80000100a00 */
[----:B------:R0:W-:-:S15]  /*66400*/  STL.64 [R1+0x45b8], R16 ;  /* 0x0045b81001007387 */ /* 0x0001de0000100a00 */
[----:B------:R-:W-:-:S02]  /*66410*/  NOP ;  /* 0x0000000000007918 */ /* 0x000fc40000000000 */
[----:B------:R1:W-:Y:S01]  /*66420*/  STL.64 [R1+0x758], R6 ;  /* 0x0007580601007387 */ /* 0x0003e20000100a00 */
[----:B0-----:R-:W-:Y:S02]  /*66430*/  IMAD.MOV.U32 R16, RZ, RZ, R23 ;  /* 0x000000ffff107224 */ /* 0x001fe400078e0017 */
[----:B------:R-:W-:Y:S02]  /*66440*/  IMAD.MOV.U32 R17, RZ, RZ, R22 ;  /* 0x000000ffff117224 */ /* 0x000fe400078e0016 */
[----:B------:R-:W-:Y:S02]  /*66450*/  IMAD.MOV.U32 R22, RZ, RZ, R4 ;  /* 0x000000ffff167224 */ /* 0x000fe400078e0004 */
[----:B------:R-:W-:-:S03]  /*66460*/  IMAD.MOV.U32 R23, RZ, RZ, R5 ;  /* 0x000000ffff177224 */ /* 0x000fc600078e0005 */
[----:B-1----:R-:W-:Y:S01]  /*66470*/  HMMA.16816.F32 R4, R36, R16, R8 ;  /* 0x000000102404723c */ /* 0x002fe20000001808 */
[----:B------:R-:W-:Y:S04]  /*66480*/  STL.64 [R1+0x46d0], R32 ;  /* 0x0046d02001007387 */ /* 0x000fe80000100a00 */
[----:B------:R-:W-:Y:S04]  /*66490*/  STL.64 [R1+0x46c0], R22 ;  /* 0x0046c01601007387 */ /* 0x000fe80000100a00 */
[----:B------:R-:W-:-:S14]  /*664a0*/  STL.64 [R1+0x46b8], R20 ;  /* 0x0046b81401007387 */ /* 0x000fdc0000100a00 */
[----:B------:R0:W-:Y:S01]  /*664b0*/  STL.64 [R1+0x740], R4 ;  /* 0x0007400401007387 */ /* 0x0001e20000100a00 */
[----:B------:R-:W-:Y:S02]  /*664c0*/  IMAD.MOV.U32 R30, RZ, RZ, R6 ;  /* 0x000000ffff1e7224 */ /* 0x000fe400078e0006 */
[----:B------:R-:W-:Y:S02]  /*664d0*/  IMAD.MOV.U32 R31, RZ, RZ, R7 ;  /* 0x000000ffff1f7224 */ /* 0x000fe400078e0007 */
[----:B0-----:R-:W-:Y:S01]  /*664e0*/  HMMA.16816.F32 R4, R36, R48, R44 ;  /* 0x000000302404723c */ /* 0x001fe2000000182c */
[----:B------:R-:W-:Y:S04]  /*664f0*/  STL.64 [R1+0x4660], R16 ;  /* 0x0046601001007387 */ /* 0x000fe80000100a00 */
[----:B------:R-:W-:Y:S04]  /*66500*/  STL [R1+0x41bc], R31 ;  /* 0x0041bc1f01007387 */ /* 0x000fe80000100800 */
[----:B------:R-:W-:Y:S04]  /*66510*/  STL [R1+0x41b8], R30 ;  /* 0x0041b81e01007387 */ /* 0x000fe80000100800 */
[----:B------:R0:W-:Y:S10]  /*66520*/  STL.64 [R1+0x46c8], R28 ;  /* 0x0046c81c01007387 */ /* 0x0001f40000100a00 */
[----:B------:R1:W-:Y:S04]  /*66530*/  STL.64 [R1+0x730], R4 ;  /* 0x0007300401007387 */ /* 0x0003e80000100a00 */
        /* <DEDUP_REMOVED lines=9> */
[----:B0-----:R-:W4:Y:S04]  /*665d0*/  LDL.LU R28, [R1+0x710] ;  /* 0x00071000011c7983 */ /* 0x001f280000300800 */
[----:B------:R-:W4:Y:S04]  /*665e0*/  LDL.LU R29, [R1+0x714] ;  /* 0x00071400011d7983 */ /* 0x000f280000300800 */
[----:B------:R-:W4:Y:S04]  /*665f0*/  LDL.LU R30, [R1+0x718] ;  /* 0x00071800011e7983 */ /* 0x000f280000300800 */
[----:B------:R-:W4:Y:S04]  /*66600*/  LDL.LU R31, [R1+0x71c] ;  /* 0x00071c00011f7983 */ /* 0x000f280000300800 */
[----:B------:R-:W4:Y:S04]  /*66610*/  LDL.64 R40, [R1+0x160] ;  /* 0x0001600001287983 */ /* 0x000f280000100a00 */
        /* <DEDUP_REMOVED lines=8> */
[----:B------:R-:W3:Y:S01]  /*666a0*/  LDL.64 R44, [R1+0x140] ;  /* 0x00014000012c7983 */ /* 0x000ee20000100a00 */
[----:B-1----:R-:W-:-:S02]  /*666b0*/  IMAD.MOV.U32 R4, RZ, RZ, R35 ;  /* 0x000000ffff047224 */ /* 0x002fc400078e0023 */
[----:B------:R-:W-:Y:S02]  /*666c0*/  IMAD.MOV.U32 R5, RZ, RZ, R34 ;  /* 0x000000ffff057224 */ /* 0x000fe400078e0022 */
[----:B------:R-:W-:Y:S02]  /*666d0*/  IMAD.MOV.U32 R0, RZ, RZ, R6 ;  /* 0x000000ffff007224 */ /* 0x000fe400078e0006 */
[----:B------:R-:W-:Y:S01]  /*666e0*/  IMAD.MOV.U32 R2, RZ, RZ, R7 ;  /* 0x000000ffff027224 */ /* 0x000fe200078e0007 */
[----:B------:R-:W3:Y:S04]  /*666f0*/  LDL.LU R12, [R1+0x6c0] ;  /* 0x0006c000010c7983 */ /* 0x000ee80000300800 */
[----:B------:R-:W3:Y:S04]  /*66700*/  LDL.LU R13, [R1+0x6c4] ;  /* 0x0006c400010d7983 */ /* 0x000ee80000300800 */
[----:B------:R-:W3:Y:S04]  /*66710*/  LDL.LU R14, [R1+0x6c8] ;  /* 0x0006c800010e7983 */ /* 0x000ee80000300800 */
[----:B------:R-:W3:Y:S04]  /*66720*/  LDL.LU R15, [R1+0x6cc] ;  /* 0x0006cc00010f7983 */ /* 0x000ee80000300800 */
[----:B------:R-:W3:Y:S04]  /*66730*/  LDL.LU R52, [R1+0x6d0] ;  /* 0x0006d00001347983 */ /* 0x000ee80000300800 */
[----:B------:R-:W3:Y:S04]  /*66740*/  LDL.LU R53, [R1+0x6d4] ;  /* 0x0006d40001357983 */ /* 0x000ee80000300800 */
[----:B------:R-:W3:Y:S04]  /*66750*/  LDL.64 R56, [R1+0x120] ;  /* 0x0001200001387983 */ /* 0x000ee80000100a00 */
[----:B------:R0:W-:Y:S04]  /*66760*/  STL [R1+0x421c], R2 ;  /* 0x00421c0201007387 */ /* 0x0001e80000100800 */
[----:B------:R1:W-:Y:S01]  /*66770*/  STL [R1+0x4218], R0 ;  /* 0x0042180001007387 */ /* 0x0003e20000100800 */
[----:B------:R-:W-:-:S02]  /*66780*/  IMAD.MOV.U32 R54, RZ, RZ, R60 ;  /* 0x000000ffff367224 */ /* 0x000fc400078e003c */
[----:B------:R-:W-:Y:S01]  /*66790*/  IMAD.MOV.U32 R55, RZ, RZ, R3 ;  /* 0x000000ffff377224 */ /* 0x000fe200078e0003 */
[C---:B--2---:R-:W-:Y:S06]  /*667a0*/  HMMA.16816.F32 R8, R36.reuse, R32, R8 ;  /* 0x000000202408723c */ /* 0x044fec0000001808 */
[C---:B----4-:R-:W-:Y:S06]  /*667b0*/  HMMA.16816.F32 R28, R36.reuse, R40, R28 ;  /* 0x00000028241c723c */ /* 0x050fec000000181c */
[C---:B---3--:R-:W-:Y:S06]  /*667c0*/  HMMA.16816.F32 R4, R36.reuse, R4, R20 ;  /* 0x000000042404723c */ /* 0x048fec0000001814 */
[----:B------:R-:W-:Y:S01]  /*667d0*/  HMMA.16816.F32 R16, R36, R44, R16 ;  /* 0x0000002c2410723c */ /* 0x000fe20000001810 */
[----:B0-----:R-:W-:-:S02]  /*667e0*/  IMAD.MOV.U32 R2, RZ, RZ, R32 ;  /* 0x000000ffff027224 */ /* 0x001fc400078e0020 */
[----:B-1----:R-:W-:Y:S02]  /*667f0*/  IMAD.MOV.U32 R0, RZ, RZ, R33 ;  /* 0x000000ffff007224 */ /* 0x002fe400078e0021 */
[----:B------:R-:W2:Y:S01]  /*66800*/  LDL.LU.64 R32, [R1+0x46d0] ;  /* 0x0046d00001207983 */ /* 0x000ea20000300a00 */
[----:B------:R-:W-:Y:S02]  /*66810*/  IMAD.MOV.U32 R34, RZ, RZ, R8 ;  /* 0x000000ffff227224 */ /* 0x000fe400078e0008 */
[----:B------:R-:W-:Y:S01]  /*66820*/  IMAD.MOV.U32 R35, RZ, RZ, R9 ;  /* 0x000000ffff237224 */ /* 0x000fe200078e0009 */
[----:B------:R-:W3:Y:S01]  /*66830*/  LDL.LU R8, [R1+0x6b0] ;  /* 0x0006b00001087983 */ /* 0x000ee20000300800 */
[----:B------:R-:W-:-:S03]  /*66840*/  IMAD.MOV.U32 R60, RZ, RZ, R10 ;  /* 0x000000ffff3c7224 */ /* 0x000fc600078e000a */
[----:B------:R-:W3:Y:S01]  /*66850*/  LDL.LU R9, [R1+0x6b4] ;  /* 0x0006b40001097983 */ /* 0x000ee20000300800 */
[----:B------:R-:W-:-:S03]  /*66860*/  IMAD.MOV.U32 R3, RZ, RZ, R11 ;  /* 0x000000ffff037224 */ /* 0x000fc600078e000b */
[----:B------:R-:W3:Y:S04]  /*66870*/  LDL.LU R10, [R1+0x6b8] ;  /* 0x0006b800010a7983 */ /* 0x000ee80000300800 */
[----:B------:R-:W3:Y:S04]  /*66880*/  LDL.LU R11, [R1+0x6bc] ;  /* 0x0006bc00010b7983 */ /* 0x000ee80000300800 */
[----:B------:R0:W-:Y:S04]  /*66890*/  STL.64 [R1+0x710], R28 ;  /* 0x0007101c01007387 */ /* 0x0001e80000100a00 */
[----:B------:R1:W-:Y:S04]  /*668a0*/  STL.64 [R1+0x718], R30 ;  /* 0x0007181e01007387 */ /* 0x0003e80000100a00 */
[----:B0-----:R-:W4:Y:S01]  /*668b0*/  LDL.LU.64 R28, [R1+0x46c8] ;  /* 0x0046c800011c7983 */ /* 0x001f220000300a00 */
[----:B-1----:R-:W-:-:S02]  /*668c0*/  IMAD.MOV.U32 R31, RZ, RZ, R40 ;  /* 0x000000ffff1f7224 */ /* 0x002fc400078e0028 */
[----:B------:R-:W-:Y:S01]  /*668d0*/  IMAD.MOV.U32 R30, RZ, RZ, R41 ;  /* 0x000000ffff1e7224 */ /* 0x000fe200078e0029 */
[----:B------:R-:W2:Y:S04]  /*668e0*/  LDL.LU R40, [R1+0x6a0] ;  /* 0x0006a00001287983 */ /* 0x000ea80000300800 */
[----:B------:R-:W2:Y:S04]  /*668f0*/  LDL.LU R41, [R1+0x6a4] ;  /* 0x0006a40001297983 */ /* 0x000ea80000300800 */
[----:B------:R-:W2:Y:S04]  /*66900*/  LDL.LU R42, [R1+0x6a8] ;  /* 0x0006a800012a7983 */ /* 0x000ea80000300800 */
[----:B------:R-:W2:Y:S04]  /*66910*/  LDL.LU R43, [R1+0x6ac] ;  /* 0x0006ac00012b7983 */ /* 0x000ea80000300800 */
[----:B------:R-:W4:Y:S04]  /*66920*/  LDL.LU.64 R22, [R1+0x46c0] ;  /* 0x0046c00001167983 */ /* 0x000f280000300a00 */
[----:B------:R-:W4:Y:S04]  /*66930*/  LDL.LU.64 R20, [R1+0x46b8] ;  /* 0x0046b80001147983 */ /* 0x000f280000300a00 */
[----:B------:R-:W-:Y:S04]  /*66940*/  STL.64 [R1+0x700], R4 ;  /* 0x0007000401007387 */ /* 0x000fe80000100a00 */
[----:B------:R0:W-:Y:S04]  /*66950*/  STL.64 [R1+0x708], R6 ;  /* 0x0007080601007387 */ /* 0x0001e80000100a00 */
[----:B0-----:R-:W4:Y:S04]  /*66960*/  LDL.LU.64 R6, [R1+0x46b0] ;  /* 0x0046b00001067983 */ /* 0x001f280000300a00 */
[----:B------:R-:W2:Y:S04]  /*66970*/  LDL.LU.64 R4, [R1+0x46a8] ;  /* 0x0046a80001047983 */ /* 0x000ea80000300a00 */
[----:B------:R0:W-:Y:S04]  /*66980*/  STL.64 [R1+0x6f0], R16 ;  /* 0x0006f01001007387 */ /* 0x0001e80000100a00 */
[----:B------:R1:W-:Y:S04]  /*66990*/  STL.64 [R1+0x6f8], R18 ;  /* 0x0006f81201007387 */ /* 0x0003e80000100a00 */
[----:B------:R-:W3:Y:S01]  /*669a0*/  LDL.LU.64 R46, [R1+0x46a0] ;  /* 0x0046a000012e7983 */ /* 0x000ee20000300a00 */
[----:B0-----:R-:W-:-:S02]  /*669b0*/  IMAD.MOV.U32 R17, RZ, RZ, R44 ;  /* 0x000000ffff117224 */ /* 0x001fc400078e002c */
[----:B------:R-:W-:Y:S02]  /*669c0*/  IMAD.MOV.U32 R16, RZ, RZ, R45 ;  /* 0x000000ffff107224 */ /* 0x000fe400078e002d */
[----:B------:R-:W4:Y:S01]  /*669d0*/  LDL.LU.64 R44, [R1+0x4698] ;  /* 0x00469800012c7983 */ /* 0x000f220000300a00 */
[C---:B------:R-:W-:Y:S06]  /*669e0*/  HMMA.16816.F32 R52, R36.reuse, R56, R52 ;  /* 0x000000382434723c */ /* 0x040fec0000001834 */
[----:B-1----:R-:W-:Y:S02]  /*669f0*/  IMAD.MOV.U32 R19, RZ, RZ, R56 ;  /* 0x000000ffff137224 */ /* 0x002fe400078e0038 */
[----:B------:R-:W-:Y:S01]  /*66a00*/  IMAD.MOV.U32 R18, RZ, RZ, R57 ;  /* 0x000000ffff127224 */ /* 0x000fe200078e0039 */
[----:B----4-:R-:W-:-:S15]  /*66a10*/  HMMA.16816.F32 R24, R36, R44, R24 ;  /* 0x0000002c2418723c */ /* 0x010fde0000001818 */
[----:B------:R-:W-:-:S08]  /*66a20*/  NOP ;  /* 0x0000000000007918 */ /* 0x000fd00000000000 */
[----:B------:R0:W-:Y:S04]  /*66a30*/  STL.64 [R1+0x6e0], R24 ;  /* 0x0006e01801007387 */ /* 0x0001e80000100a00 */
[----:B------:R1:W-:Y:S04]  /*66a40*/  STL.64 [R1+0x6e8], R26 ;  /* 0x0006e81a01007387 */ /* 0x0003e80000100a00 */
[----:B0-----:R-:W4:Y:S04]  /*66a50*/  LDL.LU R24, [R1+0x8a0] ;  /* 0x0008a00001187983 */ /* 0x001f280000300800 */
[----:B------:R-:W4:Y:S04]  /*66a60*/  LDL.LU R25, [R1+0x8a4] ;  /* 0x0008a40001197983 */ /* 0x000f280000300800 */
[----:B-1----:R-:W4:Y:S04]  /*66a70*/  LDL.LU R26, [R1+0x8a8] ;  /* 0x0008a800011a7983 */ /* 0x002f280000300800 */
[----:B------:R-:W4:Y:S04]  /*66a80*/  LDL.LU R27, [R1+0x8ac] ;  /* 0x0008ac00011b7983 */ /* 0x000f280000300800 */
[----:B---3--:R-:W-:Y:S04]  /*66a90*/  STL.64 [R1+0x4600], R46 ;  /* 0x0046002e01007387 */ /* 0x008fe80000100a00 */
[----:B------:R0:W-:Y:S04]  /*66aa0*/  STL.64 [R1+0x45f8], R44 ;  /* 0x0045f82c01007387 */ /* 0x0001e80000100a00 */
[----:B0-----:R-:W3:Y:S04]  /*66ab0*/  LDL.LU R44, [R1+0x8b0] ;  /* 0x0008b000012c7983 */ /* 0x001ee80000300800 */
[----:B------:R-:W3:Y:S04]  /*66ac0*/  LDL.LU R45, [R1+0x8b4] ;  /* 0x0008b400012d7983 */ /* 0x000ee80000300800 */
[----:B------:R-:W3:Y:S04]  /*66ad0*/  LDL.LU R46, [R1+0x8b8] ;  /* 0x0008b800012e7983 */ /* 0x000ee80000300800 */
[----:B------:R-:W3:Y:S04]  /*66ae0*/  LDL.LU R47, [R1+0x8bc] ;  /* 0x0008bc00012f7983 */ /* 0x000ee80000300800 */
[----:B------:R0:W-:Y:S04]  /*66af0*/  STL.64 [R1+0x6d0], R52 ;  /* 0x0006d03401007387 */ /* 0x0001e80000100a00 */
[----:B------:R-:W-:Y:S04]  /*66b00*/  STL.64 [R1+0x6d8], R54 ;  /* 0x0006d83601007387 */ /* 0x000fe80000100a00 */
[----:B0-----:R-:W4:Y:S04]  /*66b10*/  LDL.LU.64 R52, [R1+0x4690] ;  /* 0x0046900001347983 */ /* 0x001f280000300a00 */
[----:B------:R-:W3:Y:S01]  /*66b20*/  LDL.LU.64 R56, [R1+0x4688] ;  /* 0x0046880001387983 */ /* 0x000ee20000300a00 */
[C---:B--2---:R-:W-:Y:S06]  /*66b30*/  HMMA.16816.F32 R40, R36.reuse, R4, R40 ;  /* 0x000000042428723c */ /* 0x044fec0000001828 */
[C---:B---3--:R-:W-:Y:S06]  /*66b40*/  HMMA.16816.F32 R12, R36.reuse, R56, R12 ;  /* 0x00000038240c723c */ /* 0x048fec000000180c */
[----:B----4-:R-:W-:-:S15]  /*66b50*/  HMMA.16816.F32 R8, R36, R52, R8 ;  /* 0x000000342408723c */ /* 0x010fde0000001808 */
[----:B------:R-:W-:-:S02]  /*66b60*/  NOP ;  /* 0x0000000000007918 */ /* 0x000fc40000000000 */
[----:B------:R0:W-:Y:S04]  /*66b70*/  STL.64 [R1+0x6c0], R12 ;  /* 0x0006c00c01007387 */ /* 0x0001e80000100a00 */
[----:B------:R-:W-:Y:S04]  /*66b80*/  STL.64 [R1+0x6c8], R14 ;  /* 0x0006c80e01007387 */ /* 0x000fe80000100a00 */
[----:B0-----:R-:W2:Y:S04]  /*66b90*/  LDL.LU.64 R12, [R1+0x4680] ;  /* 0x00468000010c7983 */ /* 0x001ea80000300a00 */
[----:B------:R0:W-:Y:S04]  /*66ba0*/  STL.64 [R1+0x45d0], R56 ;  /* 0x0045d03801007387 */ /* 0x0001e80000100a00 */
[----:B0-----:R-:W2:Y:S04]  /*66bb0*/  LDL.LU R56, [R1+0x280] ;  /* 0x0002800001387983 */ /* 0x001ea80000300800 */
[----:B------:R-:W2:Y:S04]  /*66bc0*/  LDL.LU R57, [R1+0x284] ;  /* 0x0002840001397983 */ /* 0x000ea80000300800 */
[----:B------:R-:W2:Y:S04]  /*66bd0*/  LDL.LU R58, [R1+0x288] ;  /* 0x00028800013a7983 */ /* 0x000ea80000300800 */
[----:B------:R-:W2:Y:S04]  /*66be0*/  LDL.LU R59, [R1+0x28c] ;  /* 0x00028c00013b7983 */ /* 0x000ea80000300800 */
[----:B------:R0:W-:Y:S04]  /*66bf0*/  STL.64 [R1+0x6b0], R8 ;  /* 0x0006b00801007387 */ /* 0x0001e80000100a00 */
[----:B------:R1:W-:Y:S04]  /*66c00*/  STL.64 [R1+0x6b8], R10 ;  /* 0x0006b80a01007387 */ /* 0x0003e80000100a00 */
[----:B0-----:R-:W3:Y:S04]  /*66c10*/  LDL.LU.64 R8, [R1+0x4678] ;  /* 0x0046780001087983 */ /* 0x001ee80000300a00 */
[----:B------:R0:W-:Y:S01]  /*66c20*/  STL.64 [R1+0x45c8], R52 ;  /* 0x0045c83401007387 */ /* 0x0001e20000100a00 */
[----:B-1----:R-:W-:-:S02]  /*66c30*/  IMAD.MOV.U32 R10, RZ, RZ, R42 ;  /* 0x000000ffff0a7224 */ /* 0x002fc400078e002a */
[----:B------:R-:W-:Y:S01]  /*66c40*/  IMAD.MOV.U32 R11, RZ, RZ, R43 ;  /* 0x000000ffff0b7224 */ /* 0x000fe200078e002b */
[----:B0-----:R-:W3:Y:S04]  /*66c50*/  LDL.LU R52, [R1+0x690] ;  /* 0x0006900001347983 */ /* 0x001ee80000300800 */
[----:B------:R-:W3:Y:S04]  /*66c60*/  LDL.LU R53, [R1+0x694] ;  /* 0x0006940001357983 */ /* 0x000ee80000300800 */
[----:B------:R-:W3:Y:S04]  /*66c70*/  LDL.LU R54, [R1+0x698] ;  /* 0x0006980001367983 */ /* 0x000ee80000300800 */
[----:B------:R-:W3:Y:S01]  /*66c80*/  LDL.LU R55, [R1+0x69c] ;  /* 0x00069c0001377983 */ /* 0x000ee20000300800 */
[----:B------:R-:W-:-:S02]  /*66c90*/  IMAD.MOV.U32 R14, RZ, RZ, R40 ;  /* 0x000000ffff0e7224 */ /* 0x000fc400078e0028 */
[----:B------:R-:W-:Y:S01]  /*66ca0*/  IMAD.MOV.U32 R15, RZ, RZ, R41 ;  /* 0x000000ffff0f7224 */ /* 0x000fe200078e0029 */
[----:B------:R-:W4:Y:S04]  /*66cb0*/  LDL.LU.64 R42, [R1+0x4670] ;  /* 0x00467000012a7983 */ /* 0x000f280000300a00 */
[----:B------:R-:W4:Y:S04]  /*66cc0*/  LDL.LU.64 R40, [R1+0x4668] ;  /* 0x0046680001287983 */ /* 0x000f280000300a00 */
[----:B------:R-:W-:Y:S04]  /*66cd0*/  STL.64 [R1+0x45e0], R6 ;  /* 0x0045e00601007387 */ /* 0x000fe80000100a00 */
[----:B------:R2:W-:Y:S04]  /*66ce0*/  STL.64 [R1+0x45d8], R4 ;  /* 0x0045d80401007387 */ /* 0x0005e80000100a00 */
[----:B------:R0:W-:Y:S04]  /*66cf0*/  STL [R1+0x410c], R11 ;  /* 0x00410c0b01007387 */ /* 0x0001e80000100800 */
[----:B------:R1:W-:Y:S04]  /*66d00*/  STL [R1+0x4108], R10 ;  /* 0x0041080a01007387 */ /* 0x0003e80000100800 */
[----:B------:R1:W-:Y:S04]  /*66d10*/  STL [R1+0x4104], R15 ;  /* 0x0041040f01007387 */ /* 0x0003e80000100800 */
[----:B------:R1:W-:Y:S01]  /*66d20*/  STL [R1+0x4100], R14 ;  /* 0x0041000e01007387 */ /* 0x0003e20000100800 */
[C---:B--2---:R-:W-:Y:S06]  /*66d30*/  HMMA.16816.F32 R4, R36.reuse, R12, R56 ;  /* 0x0000000c2404723c */ /* 0x044fec0000001838 */
[----:B---3--:R-:W-:-:S15]  /*66d40*/  HMMA.16816.F32 R52, R36, R8, R52 ;  /* 0x000000082434723c */ /* 0x008fde0000001834 */
[----:B------:R-:W-:-:S03]  /*66d50*/  NOP ;  /* 0x0000000000007918 */ /* 0x000fc60000000000 */
[----:B0-----:R-:W-:Y:S02]  /*66d60*/  IMAD.MOV.U32 R11, RZ, RZ, R4 ;  /* 0x000000ffff0b7224 */ /* 0x001fe400078e0004 */
[----:B-1----:R-:W-:Y:S02]  /*66d70*/  IMAD.MOV.U32 R10, RZ, RZ, R5 ;  /* 0x000000ffff0a7224 */ /* 0x002fe400078e0005 */
[----:B------:R-:W-:Y:S02]  /*66d80*/  IMAD.MOV.U32 R15, RZ, RZ, R6 ;  /* 0x000000ffff0f7224 */ /* 0x000fe400078e0006 */
[----:B------:R-:W-:Y:S02]  /*66d90*/  IMAD.MOV.U32 R14, RZ, RZ, R7 ;  /* 0x000000ffff0e7224 */ /* 0x000fe400078e0007 */
[C---:B----4-:R-:W-:Y:S01]  /*66da0*/  HMMA.16816.F32 R4, R40.reuse, R20, R44 ;  /* 0x000000142804723c */ /* 0x050fe2000000182c */
[----:B------:R-:W-:Y:S04]  /*66db0*/  STL.64 [R1+0x690], R52 ;  /* 0x0006903401007387 */ /* 0x000fe80000100a00 */
[----:B------:R-:W-:Y:S04]  /*66dc0*/  STL.64 [R1+0x698], R54 ;  /* 0x0006983601007387 */ /* 0x000fe80000100a00 */
[----:B------:R-:W-:Y:S04]  /*66dd0*/  STL.64 [R1+0x45f0], R10 ;  /* 0x0045f00a01007387 */ /* 0x000fe80000100a00 */
[----:B------:R-:W-:Y:S04]  /*66de0*/  STL.64 [R1+0x45e8], R8 ;  /* 0x0045e80801007387 */ /* 0x000fe80000100a00 */
[----:B------:R-:W-:Y:S04]  /*66df0*/  STL [R1+0x4134], R14 ;  /* 0x0041340e01007387 */ /* 0x000fe80000100800 */
[----:B------:R-:W-:Y:S04]  /*66e00*/  STL [R1+0x4130], R15 ;  /* 0x0041300f01007387 */ /* 0x000fe80000100800 */
[----:B------:R-:W-:Y:S04]  /*66e10*/  STL.64 [R1+0x4610], R22 ;  /* 0x0046101601007387 */ /* 0x000fe80000100a00 */
[----:B------:R-:W-:Y:S04]  /*66e20*/  STL.64 [R1+0x4608], R20 ;  /* 0x0046081401007387 */ /* 0x000fe80000100a00 */
[----:B------:R-:W-:Y:S04]  /*66e30*/  STL.64 [R1+0xb0], R4 ;  /* 0x0000b00401007387 */ /* 0x000fe80000100a00 */
[----:B------:R0:W-:Y:S02]  /*66e40*/  STL.64 [R1+0xb8], R6 ;  /* 0x0000b80601007387 */ /* 0x0001e40000100a00 */
[----:B0-----:R-:W-:Y:S01]  /*66e50*/  HMMA.16816.F32 R4, R40, R28, R24 ;  /* 0x0000001c2804723c */ /* 0x001fe20000001818 */
[----:B------:R-:W-:-:S02]  /*66e60*/  IMAD.MOV.U32 R56, RZ, RZ, R19 ;  /* 0x000000ffff387224 */ /* 0x000fc400078e0013 */
[----:B------:R-:W-:Y:S02]  /*66e70*/  IMAD.MOV.U32 R57, RZ, RZ, R18 ;  /* 0x000000ffff397224 */ /* 0x000fe400078e0012 */
[----:B------:R-:W-:Y:S02]  /*66e80*/  IMAD.MOV.U32 R45, RZ, RZ, R16 ;  /* 0x000000ffff2d7224 */ /* 0x000fe400078e0010 */
[----:B------:R-:W-:Y:S01]  /*66e90*/  IMAD.MOV.U32 R44, RZ, RZ, R17 ;  /* 0x000000ffff2c7224 */ /* 0x000fe200078e0011 */
[----:B------:R-:W0:-:S15]  /*66ea0*/  LDSM.16.MT88.4 R24, [R50+UR4+0x4080] ;  /* 0x004080043218783b */ /* 0x000e1e0008004200 */
[----:B------:R-:W-:-:S01]  /*66eb0*/  NOP ;  /* 0x0000000000007918 */ /* 0x000fc20000000000 */
[----:B------:R-:W-:Y:S02]  /*66ec0*/  IMAD.MOV.U32 R14, RZ, RZ, R6 ;  /* 0x000000ffff0e7224 */ /* 0x000fe400078e0006 */
[----:B------:R-:W-:Y:S01]  /*66ed0*/  IMAD.MOV.U32 R15, RZ, RZ, R7 ;  /* 0x000000ffff0f7224 */ /* 0x000fe200078e0007 */
[----:B------:R-:W-:Y:S04]  /*66ee0*/  STL.64 [R1+0xa0], R4 ;  /* 0x0000a00401007387 */ /* 0x000fe80000100a00 */
[----:B------:R-:W-:Y:S04]  /*66ef0*/  STL.64 [R1+0x4628], R14 ;  /* 0x0046280e01007387 */ /* 0x000fe80000100a00 */
[----:B------:R1:W-:Y:S04]  /*66f00*/  STL.64 [R1+0x4620], R12 ;  /* 0x0046200c01007387 */ /* 0x0003e80000100a00 */
[----:B------:R-:W-:Y:S04]  /*66f10*/  STL.64 [R1+0x4618], R28 ;  /* 0x0046181c01007387 */ /* 0x000fe80000100a00 */
[----:B------:R-:W2:Y:S04]  /*66f20*/  LDL.LU R52, [R1+0x460] ;  /* 0x0004600001347983 */ /* 0x000ea80000300800 */
[----:B------:R-:W2:Y:S04]  /*66f30*/  LDL.LU R53, [R1+0x464] ;  /* 0x0004640001357983 */ /* 0x000ea80000300800 */
[----:B------:R-:W3:Y:S04]  /*66f40*/  LDL.LU R54, [R1+0x468] ;  /* 0x0004680001367983 */ /* 0x000ee80000300800 */
[----:B------:R-:W3:Y:S04]  /*66f50*/  LDL.LU R55, [R1+0x46c] ;  /* 0x00046c0001377983 */ /* 0x000ee80000300800 */
[----:B---3--:R-:W-:Y:S04]  /*66f60*/  STL.64 [R1+0x4638], R54 ;  /* 0x0046383601007387 */ /* 0x008fe80000100a00 */
[----:B--2---:R-:W-:Y:S04]  /*66f70*/  STL.64 [R1+0x4630], R52 ;  /* 0x0046303401007387 */ /* 0x004fe80000100a00 */
        /* <DEDUP_REMOVED lines=15> */
[----:B------:R0:W-:Y:S04]  /*67070*/  STL.64 [R1+0x4658], R44 ;  /* 0x0046582c01007387 */ /* 0x0001e80000100a00 */
[----:B-1----:R-:W3:Y:S04]  /*67080*/  LDL.LU R12, [R1+0x4a0] ;  /* 0x0004a000010c7983 */ /* 0x002ee80000300800 */
[----:B------:R-:W3:Y:S04]  /*67090*/  LDL.LU R13, [R1+0x4a4] ;  /* 0x0004a400010d7983 */ /* 0x000ee80000300800 */
[----:B------:R-:W3:Y:S04]  /*670a0*/  LDL.LU R14, [R1+0x4a8] ;  /* 0x0004a800010e7983 */ /* 0x000ee80000300800 */
[----:B------:R-:W3:Y:S04]  /*670b0*/  LDL.LU R15, [R1+0x4ac] ;  /* 0x0004ac00010f7983 */ /* 0x000ee80000300800 */
[----:B--2---:R-:W2:Y:S04]  /*670c0*/  LDL.LU R56, [R1+0x4b0] ;  /* 0x0004b00001387983 */ /* 0x004ea80000300800 */
[----:B------:R-:W2:Y:S04]  /*670d0*/  LDL.LU R57, [R1+0x4b4] ;  /* 0x0004b40001397983 */ /* 0x000ea80000300800 */
[----:B------:R-:W2:Y:S04]  /*670e0*/  LDL.LU R58, [R1+0x4b8] ;  /* 0x0004b800013a7983 */ /* 0x000ea80000300800 */
[----:B------:R-:W2:Y:S04]  /*670f0*/  LDL.LU R59, [R1+0x4bc] ;  /* 0x0004bc00013b7983 */ /* 0x000ea80000300800 */
[----:B0-----:R-:W2:Y:S04]  /*67100*/  LDL.LU R44, [R1+0x4c0] ;  /* 0x0004c000012c7983 */ /* 0x001ea80000300800 */
[----:B------:R-:W2:Y:S04]  /*67110*/  LDL.LU R45, [R1+0x4c4] ;  /* 0x0004c400012d7983 */ /* 0x000ea80000300800 */
[----:B------:R-:W2:Y:S04]  /*67120*/  LDL.LU R46, [R1+0x4c8] ;  /* 0x0004c800012e7983 */ /* 0x000ea80000300800 */
[----:B------:R-:W2:Y:S04]  /*67130*/  LDL.LU R47, [R1+0x4cc] ;  /* 0x0004cc00012f7983 */ /* 0x000ea80000300800 */
[----:B------:R-:W2:Y:S04]  /*67140*/  LDL.64 R28, [R1+0x150] ;  /* 0x00015000011c7983 */ /* 0x000ea80000100a00 */
        /* <DEDUP_REMOVED lines=14> */
[----:B----4-:R-:W-:-:S15]  /*67230*/  HMMA.16816.F32 R16, R40, R32, R16 ;  /* 0x000000202810723c */ /* 0x010fde0000001810 */
[----:B------:R-:W-:-:S08]  /*67240*/  NOP ;  /* 0x0000000000007918 */ /* 0x000fd00000000000 */
[----:B------:R0:W-:Y:S04]  /*67250*/  STL.64 [R1+0x4f0], R16 ;  /* 0x0004f01001007387 */ /* 0x0001e80000100a00 */
[----:B------:R1:W-:Y:S04]  /*67260*/  STL.64 [R1+0x4f8], R18 ;  /* 0x0004f81201007387 */ /* 0x0003e80000100a00 */
[----:B0-----:R-:W4:Y:S01]  /*67270*/  LDL.LU.64 R16, [R1+0x4660] ;  /* 0x0046600001107983 */ /* 0x001f220000300a00 */
[----:B---3--:R-:W-:Y:S01]  /*67280*/  HMMA.16816.F32 R36, R40, R48, R36 ;  /* 0x000000302824723c */ /* 0x008fe20000001824 */
[----:B------:R-:W-:-:S02]  /*67290*/  IMAD.MOV.U32 R8, RZ, RZ, R2 ;  /* 0x000000ffff087224 */ /* 0x000fc400078e0002 */
[----:B------:R-:W-:-:S07]  /*672a0*/  IMAD.MOV.U32 R9, RZ, RZ, R0 ;  /* 0x000000ffff097224 */ /* 0x000fce00078e0000 */
[C---:B--2---:R-:W-:Y:S06]  /*672b0*/  HMMA.16816.F32 R8, R40.reuse, R8, R44 ;  /* 0x000000082808723c */ /* 0x044fec000000182c */
[----:B----4-:R-:W-:Y:S01]  /*672c0*/  HMMA.16816.F32 R24, R40, R16, R24 ;  /* 0x000000102818723c */ /* 0x010fe20000001818 */
[----:B------:R-:W2:-:S15]  /*672d0*/  LDL.LU R16, [R1+0x450] ;  /* 0x0004500001107983 */ /* 0x000e9e0000300800 */
[----:B------:R-:W-:-:S07]  /*672e0*/  NOP ;  /* 0x0000000000007918 */ /* 0x000fce0000000000 */
[----:B------:R0:W-:Y:S04]  /*672f0*/  STL.64 [R1+0x4e0], R24 ;  /* 0x0004e01801007387 */ /* 0x0001e80000100a00 */
[----:B------:R3:W-:Y:S04]  /*67300*/  STL.64 [R1+0x4e8], R26 ;  /* 0x0004e81a01007387 */ /* 0x0007e80000100a00 */
[----:B------:R-:W2:Y:S04]  /*67310*/  LDL.LU R17, [R1+0x454] ;  /* 0x0004540001117983 */ /* 0x000ea80000300800 */
[----:B-1----:R-:W2:Y:S04]  /*67320*/  LDL.LU R18, [R1+0x458] ;  /* 0x0004580001127983 */ /* 0x002ea80000300800 */
[----:B------:R-:W2:Y:S04]  /*67330*/  LDL.LU R19, [R1+0x45c] ;  /* 0x00045c0001137983 */ /* 0x000ea80000300800 */
[----:B0-----:R-:W4:Y:S04]  /*67340*/  LDL.LU R24, [R1+0x270] ;  /* 0x0002700001187983 */ /* 0x001f280000300800 */
[----:B------:R0:W-:Y:S04]  /*67350*/  STL.64 [R1+0x4d0], R36 ;  /* 0x0004d02401007387 */ /* 0x0001e80000100a00 */
[----:B------:R1:W-:Y:S04]  /*67360*/  STL.64 [R1+0x4d8], R38 ;  /* 0x0004d82601007387 */ /* 0x0003e80000100a00 */
[----:B------:R-:W4:Y:S04]  /*67370*/  LDL.LU R25, [R1+0x274] ;  /* 0x0002740001197983 */ /* 0x000f280000300800 */
[----:B---3--:R-:W4:Y:S04]  /*67380*/  LDL.LU R26, [R1+0x278] ;  /* 0x00027800011a7983 */ /* 0x008f280000300800 */
[----:B------:R-:W4:Y:S04]  /*67390*/  LDL.LU R27, [R1+0x27c] ;  /* 0x00027c00011b7983 */ /* 0x000f280000300800 */
[----:B0-----:R-:W3:Y:S04]  /*673a0*/  LDL.LU R36, [R1+0x260] ;  /* 0x0002600001247983 */ /* 0x001ee80000300800 */
[----:B------:R-:W3:Y:S04]  /*673b0*/  LDL.LU R37, [R1+0x264] ;  /* 0x0002640001257983 */ /* 0x000ee80000300800 */
[----:B-1----:R-:W3:Y:S04]  /*673c0*/  LDL.LU R38, [R1+0x268] ;  /* 0x0002680001267983 */ /* 0x002ee80000300800 */
[----:B------:R-:W3:Y:S04]  /*673d0*/  LDL.LU R39, [R1+0x26c] ;  /* 0x00026c0001277983 */ /* 0x000ee80000300800 */
[----:B------:R-:W-:Y:S04]  /*673e0*/  STL [R1+0x45a0], R51 ;  /* 0x0045a03301007387 */ /* 0x000fe80000100800 */
[----:B------:R0:W-:Y:S04]  /*673f0*/  STL.64 [R1+0x4598], R48 ;  /* 0x0045983001007387 */ /* 0x0001e80000100a00 */
[----:B0-----:R-:W4:Y:S04]  /*67400*/  LDL.LU R48, [R1+0x890] ;  /* 0x0008900001307983 */ /* 0x001f280000300800 */
[----:B------:R-:W4:Y:S04]  /*67410*/  LDL.LU R49, [R1+0x894] ;  /* 0x0008940001317983 */ /* 0x000f280000300800 */
[----:B------:R-:W4:Y:S04]  /*67420*/  LDL.LU R50, [R1+0x898] ;  /* 0x0008980001327983 */ /* 0x000f280000300800 */
[----:B------:R-:W4:Y:S04]  /*67430*/  LDL.LU R51, [R1+0x89c] ;  /* 0x00089c0001337983 */ /* 0x000f280000300800 */
[----:B------:R-:W2:Y:S01]  /*67440*/  LDL.LU.64 R44, [R1+0x4658] ;  /* 0x00465800012c7983 */ /* 0x000ea20000300a00 */
[----:B------:R-:W-:-:S02]  /*67450*/  IMAD.MOV.U32 R52, RZ, RZ, R31 ;  /* 0x000000ffff347224 */ /* 0x000fc400078e001f */
[----:B------:R-:W-:Y:S01]  /*67460*/  IMAD.MOV.U32 R53, RZ, RZ, R30 ;  /* 0x000000ffff357224 */ /* 0x000fe200078e001e */
[C---:B------:R-:W-:Y:S06]  /*67470*/  HMMA.16816.F32 R12, R40.reuse, R28, R12 ;  /* 0x0000001c280c723c */ /* 0x040fec000000180c */
[----:B------:R-:W-:Y:S01]  /*67480*/  HMMA.16816.F32 R52, R40, R52, R56 ;  /* 0x000000342834723c */ /* 0x000fe20000001838 */
[----:B------:R-:W-:Y:S04]  /*67490*/  STL.64 [R1+0x4c0], R8 ;  /* 0x0004c00801007387 */ /* 0x000fe80000100a00 */
[----:B------:R0:W-:Y:S01]  /*674a0*/  STL.64 [R1+0x4c8], R10 ;  /* 0x0004c80a01007387 */ /* 0x0001e20000100a00 */
[----:B------:R-:W-:-:S02]  /*674b0*/  IMAD.MOV.U32 R2, RZ, RZ, R28 ;  /* 0x000000ffff027224 */ /* 0x000fc400078e001c */
[----:B------:R-:W-:Y:S01]  /*674c0*/  IMAD.MOV.U32 R0, RZ, RZ, R29 ;  /* 0x000000ffff007224 */ /* 0x000fe200078e001d */
[----:B0-----:R-:W3:Y:S04]  /*674d0*/  LDL.LU.64 R10, [R1+0x4650] ;  /* 0x00465000010a7983 */ /* 0x001ee80000300a00 */
[----:B------:R-:W3:Y:S04]  /*674e0*/  LDL.LU.64 R8, [R1+0x4648] ;  /* 0x0046480001087983 */ /* 0x000ee80000300a00 */
[----:B------:R-:W4:Y:S06]  /*674f0*/  LDL.LU.64 R56, [R1+0x4640] ;  /* 0x0046400001387983 */ /* 0x000f2c0000300a00 */
[----:B------:R-:W-:Y:S04]  /*67500*/  STL.64 [R1+0x4b0], R52 ;  /* 0x0004b03401007387 */ /* 0x000fe80000100a00 */
[----:B------:R0:W-:Y:S04]  /*67510*/  STL.64 [R1+0x4b8], R54 ;  /* 0x0004b83601007387 */ /* 0x0001e80000100a00 */
[----:B0-----:R-:W3:Y:S04]  /*67520*/  LDL.LU.64 R54, [R1+0x4638] ;  /* 0x0046380001367983 */ /* 0x001ee80000300a00 */
[----:B------:R-:W3:Y:S04]  /*67530*/  LDL.LU.64 R52, [R1+0x4630] ;  /* 0x0046300001347983 */ /* 0x000ee80000300a00 */
[----:B------:R-:W-:Y:S04]  /*67540*/  STL.64 [R1+0x4a0], R12 ;  /* 0x0004a00c01007387 */ /* 0x000fe80000100a00 */
[----:B------:R0:W-:Y:S04]  /*67550*/  STL.64 [R1+0x4a8], R14 ;  /* 0x0004a80e01007387 */ /* 0x0001e80000100a00 */
[----:B0-----:R-:W3:Y:S04]  /*67560*/  LDL.LU.64 R14, [R1+0x4628] ;  /* 0x00462800010e7983 */ /* 0x001ee80000300a00 */
[----:B------:R-:W3:Y:S04]  /*67570*/  LDL.LU.64 R12, [R1+0x4620] ;  /* 0x00462000010c7983 */ /* 0x000ee80000300a00 */
[----:B------:R-:W3:Y:S01]  /*67580*/  LDL.LU.64 R28, [R1+0x4618] ;  /* 0x00461800011c7983 */ /* 0x000ee20000300a00 */
[----:B--2---:R-:W-:Y:S03]  /*67590*/  HMMA.16816.F32 R44, R40, R44, R20 ;  /* 0x0000002c282c723c */ /* 0x004fe60000001814 */
[----:B------:R-:W2:Y:S04]  /*675a0*/  LDL.LU.64 R22, [R1+0x4610] ;  /* 0x0046100001167983 */ /* 0x000ea80000300a00 */
[----:B------:R-:W2:-:S15]  /*675b0*/  LDL.LU.64 R20, [R1+0x4608] ;  /* 0x0046080001147983 */ /* 0x000e9e0000300a00 */
[----:B------:R-:W-:-:S01]  /*675c0*/  NOP ;  /* 0x0000000000007918 */ /* 0x000fc20000000000 */
[----:B------:R-:W-:Y:S04]  /*675d0*/  STL.64 [R1+0x490], R44 ;  /* 0x0004902c01007387 */ /* 0x000fe80000100a00 */
[----:B------:R0:W-:Y:S04]  /*675e0*/  STL.64 [R1+0x498], R46 ;  /* 0x0004982e01007387 */ /* 0x0001e80000100a00 */
[----:B0-----:R-:W2:Y:S04]  /*675f0*/  LDL.LU.64 R46, [R1+0x4600] ;  /* 0x00460000012e7983 */ /* 0x001ea80000300a00 */
[----:B------:R-:W3:Y:S01]  /*67600*/  LDL.LU.64 R44, [R1+0x45f8] ;  /* 0x0045f800012c7983 */ /* 0x000ee20000300a00 */
[C---:B----4-:R-:W-:Y:S06]  /*67610*/  HMMA.16816.F32 R56, R40.reuse, R56, R4 ;  /* 0x000000382838723c */ /* 0x050fec0000001804 */
[----:B---3--:R-:W-:-:S15]  /*67620*/  HMMA.16816.F32 R8, R40, R44, R8 ;  /* 0x0000002c2808723c */ /* 0x008fde0000001808 */
[----:B------:R-:W-:-:S08]  /*67630*/  NOP ;  /* 0x0000000000007918 */ /* 0x000fd00000000000 */
[----:B------:R-:W-:Y:S04]  /*67640*/  STL.64 [R1+0x480], R8 ;  /* 0x0004800801007387 */ /* 0x000fe80000100a00 */
[----:B------:R0:W-:Y:S04]  /*67650*/  STL.64 [R1+0x488], R10 ;  /* 0x0004880a01007387 */ /* 0x0001e80000100a00 */
[----:B0-----:R-:W3:Y:S04]  /*67660*/  LDL.LU.64 R10, [R1+0x45f0] ;  /* 0x0045f000010a7983 */ /* 0x001ee80000300a00 */
[----:B------:R-:W4:Y:S04]  /*67670*/  LDL.LU.64 R8, [R1+0x45e8] ;  /* 0x0045e80001087983 */ /* 0x000f280000300a00 */
[----:B------:R-:W-:Y:S04]  /*67680*/  STL.64 [R1+0x4528], R44 ;  /* 0x0045282c01007387 */ /* 0x000fe80000100a00 */
[----:B------:R-:W2:Y:S04]  /*67690*/  LDL.LU.64 R6, [R1+0x45e0] ;  /* 0x0045e00001067983 */ /* 0x000ea80000300a00 */
[----:B------:R-:W3:Y:S04]  /*676a0*/  LDL.LU.64 R4, [R1+0x45d8] ;  /* 0x0045d80001047983 */ /* 0x000ee80000300a00 */
[----:B------:R0:W-:Y:S04]  /*676b0*/  STL.64 [R1+0x470], R56 ;  /* 0x0004703801007387 */ /* 0x0001e80000100a00 */
[----:B------:R-:W-:Y:S04]  /*676c0*/  STL.64 [R1+0x478], R58 ;  /* 0x0004783a01007387 */ /* 0x000fe80000100a00 */
[----:B0-----:R-:W4:Y:S02]  /*676d0*/  LDL.LU.64 R56, [R1+0x45d0] ;  /* 0x0045d00001387983 */ /* 0x001f240000300a00 */
[----:B----4-:R-:W-:-:S15]  /*676e0*/  HMMA.16816.F32 R52, R40, R56, R52 ;  /* 0x000000382834723c */ /* 0x010fde0000001834 */
[----:B------:R-:W-:-:S08]  /*676f0*/  NOP ;  /* 0x0000000000007918 */ /* 0x000fd00000000000 */
[----:B------:R0:W-:Y:S04]  /*67700*/  STL.64 [R1+0x460], R52 ;  /* 0x0004603401007387 */ /* 0x0001e80000100a00 */
[----:B------:R-:W-:Y:S04]  /*67710*/  STL.64 [R1+0x468], R54 ;  /* 0x0004683601007387 */ /* 0x000fe80000100a00 */
[----:B0-----:R-:W4:Y:S04]  /*67720*/  LDL.LU.64 R52, [R1+0x45c8] ;  /* 0x0045c80001347983 */ /* 0x001f280000300a00 */
        /* <DEDUP_REMOVED lines=12> */
[----:B0-----:R-:W4:Y:S04]  /*677f0*/  LDL.LU R52, [R1+0x440] ;  /* 0x0004400001347983 */ /* 0x001f280000300800 */
[----:B------:R-:W4:Y:S04]  /*67800*/  LDL.LU R53, [R1+0x444] ;  /* 0x0004440001357983 */ /* 0x000f280000300800 */
[----:B------:R-:W4:Y:S04]  /*67810*/  LDL.LU R54, [R1+0x448] ;  /* 0x0004480001367983 */ /* 0x000f280000300800 */
[----:B------:R-:W4:Y:S04]  /*67820*/  LDL.LU R55, [R1+0x44c] ;  /* 0x00044c0001377983 */ /* 0x000f280000300800 */
[----:B--2---:R-:W-:Y:S04]  /*67830*/  STL.64 [R1+0x4538], R6 ;  /* 0x0045380601007387 */ /* 0x004fe80000100a00 */
[----:B---3--:R0:W-:Y:S01]  /*67840*/  STL.64 [R1+0x4530], R4 ;  /* 0x0045300401007387 */ /* 0x0081e20000100a00 */
[C---:B----4-:R-:W-:Y:S06]  /*67850*/  HMMA.16816.F32 R52, R40.reuse, R4, R52 ;  /* 0x000000042834723c */ /* 0x050fec0000001834 */
[----:B0-----:R-:W-:-:S15]  /*67860*/  HMMA.16816.F32 R4, R40, R8, R56 ;  /* 0x000000082804723c */ /* 0x001fde0000001838 */
[----:B------:R-:W-:-:S02]  /*67870*/  NOP ;  /* 0x0000000000007918 */ /* 0x000fc40000000000 */
[----:B------:R-:W-:Y:S04]  /*67880*/  STL.64 [R1+0x440], R52 ;  /* 0x0004403401007387 */ /* 0x000fe80000100a00 */
[----:B------:R-:W-:Y:S04]  /*67890*/  STL.64 [R1+0x448], R54 ;  /* 0x0004483601007387 */ /* 0x000fe80000100a00 */
[----:B------:R-:W-:Y:S04]  /*678a0*/  STL.64 [R1+0x430], R4 ;  /* 0x0004300401007387 */ /* 0x000fe80000100a00 */
[----:B------:R0:W-:Y:S02]  /*678b0*/  STL.64 [R1+0x438], R6 ;  /* 0x0004380601007387 */ /* 0x0001e40000100a00 */
[----:B0-----:R-:W-:Y:S02]  /*678c0*/  HMMA.16816.F32 R4, R40, R12, R48 ;  /* 0x0000000c2804723c */ /* 0x001fe40000001830 */
[----:B------:R-:W-:Y:S04]  /*678d0*/  STL.64 [R1+0x4548], R10 ;  /* 0x0045480a01007387 */ /* 0x000fe80000100a00 */
[----:B------:R-:W-:Y:S04]  /*678e0*/  STL.64 [R1+0x4540], R8 ;  /* 0x0045400801007387 */ /* 0x000fe80000100a00 */
[----:B------:R-:W-:Y:S04]  /*678f0*/  STL.64 [R1+0x4558], R14 ;  /* 0x0045580e01007387 */ /* 0x000fe80000100a00 */
[----:B------:R-:W-:Y:S09]  /*67900*/  STL.64 [R1+0x4550], R12 ;  /* 0x0045500c01007387 */ /* 0x000ff20000100a00 */
[----:B------:R-:W-:Y:S04]  /*67910*/  STL.64 [R1+0x90], R4 ;  /* 0x0000900401007387 */ /* 0x000fe80000100a00 */
[----:B------:R0:W-:Y:S02]  /*67920*/  STL.64 [R1+0x98], R6 ;  /* 0x0000980601007387 */ /* 0x0001e40000100a00 */
[----:B0-----:R-:W-:Y:S02]  /*67930*/  HMMA.16816.F32 R4, R16, R20, R24 ;  /* 0x000000141004723c */ /* 0x001fe40000001818 */
[----:B------:R-:W-:Y:S04]  /*67940*/  STL.64 [R1+0x4568], R22 ;  /* 0x0045681601007387 */ /* 0x000fe80000100a00 */
[----:B------:R-:W-:-:S15]  /*67950*/  STL.64 [R1+0x4560], R20 ;  /* 0x0045601401007387 */ /* 0x000fde0000100a00 */
[----:B------:R-:W-:-:S02]  /*67960*/  NOP ;  /* 0x0000000000007918 */ /* 0x000fc40000000000 */
[----:B------:R-:W-:Y:S04]  /*67970*/  STL.64 [R1+0x270], R4 ;  /* 0x0002700401007387 */ /* 0x000fe80000100a00 */
[----:B------:R0:W-:Y:S04]  /*67980*/  STL.64 [R1+0x278], R6 ;  /* 0x0002780601007387 */ /* 0x0001e80000100a00 */
        /* <DEDUP_REMOVED lines=16> */
[----:B------:R-:W2:Y:S01]  /*67a90*/  LDL.64 R44, [R1+0x140] ;  /* 0x00014000012c7983 */ /* 0x000ea20000100a00 */
[----:B------:R-:W-:-:S02]  /*67aa0*/  IMAD R46, R46, 0x110, RZ ;  /* 0x000001102e2e7824 */ /* 0x000fc400078e02ff */
[----:B------:R-:W-:-:S05]  /*67ab0*/  IMAD.SHL.U32 R55, R47, 0x2, RZ ;  /* 0x000000022f377824 */ /* 0x000fca00078e00ff */
[----:B------:R-:W-:Y:S01]  /*67ac0*/  LOP3.LUT R31, R46, 0x10, R55, 0x78, !PT ;  /* 0x000000102e1f7812 */ /* 0x000fe200078e7837 */
[----:B--2---:R-:W-:Y:S04]  /*67ad0*/  STL.64 [R1+0x4590], R44 ;  /* 0x0045902c01007387 */ /* 0x004fe80000100a00 */
[----:B------:R-:W2:Y:S04]  /*67ae0*/  LDL.LU R52, [R1+0x610] ;  /* 0x0006100001347983 */ /* 0x000ea80000300800 */
[----:B------:R-:W2:Y:S04]  /*67af0*/  LDL.LU R53, [R1+0x614] ;  /* 0x0006140001357983 */ /* 0x000ea80000300800 */
[----:B------:R-:W3:Y:S04]  /*67b00*/  LDL.LU R54, [R1+0x618] ;  /* 0x0006180001367983 */ /* 0x000ee80000300800 */
[----:B------:R-:W3:Y:S01]  /*67b10*/  LDL.LU R55, [R1+0x61c] ;  /* 0x00061c0001377983 */ /* 0x000ee20000300800 */
[----:B------:R-:W-:-:S05]  /*67b20*/  IMAD.SHL.U32 R47, R47, 0x80, RZ ;  /* 0x000000802f2f7824 */ /* 0x000fca00078e00ff */
[----:B------:R-:W-:-:S04]  /*67b30*/  LOP3.LUT R31, R31, 0x800, R47, 0xf8, !PT ;  /* 0x000008001f1f7812 */ /* 0x000fc800078ef82f */
[----:B------:R-:W-:-:S05]  /*67b40*/  LOP3.LUT R31, R31, 0x40, RZ, 0x3c, !PT ;  /* 0x000000401f1f7812 */ /* 0x000fca00078e3cff */
[----:B------:R-:W0:Y:S04]  /*67b50*/  LDSM.16.MT88.4 R36, [R31+UR4+0x4000] ;  /* 0x004000041f24783b */ /* 0x000e280008004200 */
[----:B---3--:R-:W-:Y:S04]  /*67b60*/  STL.64 [R1+0x45b0], R54 ;  /* 0x0045b03601007387 */ /* 0x008fe80000100a00 */
[----:B--2---:R1:W-:Y:S04]  /*67b70*/  STL.64 [R1+0x45a8], R52 ;  /* 0x0045a83401007387 */ /* 0x0043e80000100a00 */
[----:B------:R-:W2:Y:S04]  /*67b80*/  LDL.LU R24, [R1+0x670] ;  /* 0x0006700001187983 */ /* 0x000ea80000300800 */
[----:B------:R-:W2:Y:S04]  /*67b90*/  LDL.LU R25, [R1+0x674] ;  /* 0x0006740001197983 */ /* 0x000ea80000300800 */
[----:B------:R-:W2:Y:S04]  /*67ba0*/  LDL.LU R26, [R1+0x678] ;  /* 0x00067800011a7983 */ /* 0x000ea80000300800 */
[----:B------:R-:W2:Y:S04]  /*67bb0*/  LDL.LU R27, [R1+0x67c] ;  /* 0x00067c00011b7983 */ /* 0x000ea80000300800 */
[----:B-1----:R-:W3:Y:S04]  /*67bc0*/  LDL.LU R52, [R1+0x680] ;  /* 0x0006800001347983 */ /* 0x002ee80000300800 */
[----:B------:R-:W3:Y:S04]  /*67bd0*/  LDL.LU R53, [R1+0x684] ;  /* 0x0006840001357983 */ /* 0x000ee80000300800 */
[----:B------:R-:W3:Y:S04]  /*67be0*/  LDL.LU R54, [R1+0x688] ;  /* 0x0006880001367983 */ /* 0x000ee80000300800 */
[----:B------:R-:W3:Y:S04]  /*67bf0*/  LDL.LU R55, [R1+0x68c] ;  /* 0x00068c0001377983 */ /* 0x000ee80000300800 */
[----:B------:R-:W2:Y:S04]  /*67c00*/  LDL.64 R48, [R1+0x190] ;  /* 0x0001900001307983 */ /* 0x000ea80000100a00 */
        /* <DEDUP_REMOVED lines=18> */
[----:B------:R-:W-:Y:S04]  /*67d30*/  STL [R1+0x4500], R31 ;  /* 0x0045001f01007387 */ /* 0x000fe80000100800 */
        /* <DEDUP_REMOVED lines=14> */
[----:B------:R-:W-:Y:S04]  /*67e20*/  STL.64 [R1+0x680], R52 ;  /* 0x0006803401007387 */ /* 0x000fe80000100a00 */
[----:B------:R0:W-:Y:S04]  /*67e30*/  STL.64 [R1+0x688], R54 ;  /* 0x0006883601007387 */ /* 0x0001e80000100a00 */
[----:B0-----:R-:W2:Y:S04]  /*67e40*/  LDL.LU.64 R54, [R1+0x45b0] ;  /* 0x0045b00001367983 */ /* 0x001ea80000300a00 */
[----:B------:R-:W2:Y:S04]  /*67e50*/  LDL.LU.64 R52, [R1+0x45a8] ;  /* 0x0045a80001347983 */ /* 0x000ea80000300a00 */
[----:B------:R0:W-:Y:S04]  /*67e60*/  STL.64 [R1+0x670], R24 ;  /* 0x0006701801007387 */ /* 0x0001e80000100a00 */
[----:B------:R-:W-:Y:S04]  /*67e70*/  STL.64 [R1+0x678], R26 ;  /* 0x0006781a01007387 */ /* 0x000fe80000100a00 */
[----:B------:R-:W3:Y:S01]  /*67e80*/  LDL.LU R51, [R1+0x45a0] ;  /* 0x0045a00001337983 */ /* 0x000ee20000300800 */
[----:B0-----:R-:W-:-:S02]  /*67e90*/  IMAD.MOV.U32 R25, RZ, RZ, R48 ;  /* 0x000000ffff197224 */ /* 0x001fc400078e0030 */
[----:B------:R-:W-:Y:S02]  /*67ea0*/  IMAD.MOV.U32 R24, RZ, RZ, R49 ;  /* 0x000000ffff187224 */ /* 0x000fe400078e0031 */
[----:B------:R-:W4:Y:S02]  /*67eb0*/  LDL.LU.64 R48, [R1+0x4598] ;  /* 0x0045980001307983 */ /* 0x000f240000300a00 */
[----:B----4-:R-:W-:-:S15]  /*67ec0*/  HMMA.16816.F32 R44, R16, R48, R44 ;  /* 0x00000030102c723c */ /* 0x010fde000000182c */
[----:B------:R-:W-:-:S08]  /*67ed0*/  NOP ;  /* 0x0000000000007918 */ /* 0x000fd00000000000 */
[----:B------:R0:W-:Y:S04]  /*67ee0*/  STL.64 [R1+0x660], R44 ;  /* 0x0006602c01007387 */ /* 0x0001e80000100a00 */
[----:B------:R-:W-:Y:S04]  /*67ef0*/  STL.64 [R1+0x668], R46 ;  /* 0x0006682e01007387 */ /* 0x000fe80000100a00 */
[----:B0-----:R-:W4:Y:S01]  /*67f00*/  LDL.LU.64 R44, [R1+0x4590] ;  /* 0x00459000012c7983 */ /* 0x001f220000300a00 */
[C---:B------:R-:W-:Y:S06]  /*67f10*/  HMMA.16816.F32 R56, R16.reuse, R40, R56 ;  /* 0x000000281038723c */ /* 0x040fec0000001838 */
[----:B------:R-:W-:Y:S01]  /*67f20*/  HMMA.16816.F32 R20, R16, R12, R20 ;  /* 0x0000000c1014723c */ /* 0x000fe20000001814 */
[----:B------:R-:W-:-:S02]  /*67f30*/  IMAD.MOV.U32 R4, RZ, RZ, R2 ;  /* 0x000000ffff047224 */ /* 0x000fc400078e0002 */
[----:B------:R-:W-:Y:S01]  /*67f40*/  IMAD.MOV.U32 R5, RZ, RZ, R0 ;  /* 0x000000ffff057224 */ /* 0x000fe200078e0000 */
[----:B---3--:R-:W-:Y:S04]  /*67f50*/  STL [R1+0x44d8], R51 ;  /* 0x0044d83301007387 */ /* 0x008fe80000100800 */
[----:B------:R0:W-:Y:S02]  /*67f60*/  STL.64 [R1+0x44d0], R48 ;  /* 0x0044d03001007387 */ /* 0x0001e40000100a00 */
[----:B------:R-:W-:Y:S02]  /*67f70*/  HMMA.16816.F32 R4, R16, R4, R8 ;  /* 0x000000041004723c */ /* 0x000fe40000001808 */
[----:B0-----:R-:W3:Y:S04]  /*67f80*/  LDL.LU R48, [R1+0x5f0] ;  /* 0x0005f00001307983 */ /* 0x001ee80000300800 */
[----:B------:R-:W3:Y:S04]  /*67f90*/  LDL.LU R49, [R1+0x5f4] ;  /* 0x0005f40001317983 */ /* 0x000ee80000300800 */
[----:B------:R-:W3:Y:S04]  /*67fa0*/  LDL.LU R50, [R1+0x5f8] ;  /* 0x0005f80001327983 */ /* 0x000ee80000300800 */
[----:B------:R-:W3:Y:S04]  /*67fb0*/  LDL.LU R51, [R1+0x5fc] ;  /* 0x0005fc0001337983 */ /* 0x000ee80000300800 */
[----:B------:R-:W-:Y:S04]  /*67fc0*/  STL.64 [R1+0x650], R56 ;  /* 0x0006503801007387 */ /* 0x000fe80000100a00 */
[----:B------:R0:W-:Y:S01]  /*67fd0*/  STL.64 [R1+0x658], R58 ;  /* 0x0006583a01007387 */ /* 0x0001e20000100a00 */
[----:B------:R-:W-:-:S02]  /*67fe0*/  IMAD.MOV.U32 R2, RZ, RZ, R40 ;  /* 0x000000ffff027224 */ /* 0x000fc400078e0028 */
[----:B------:R-:W-:Y:S02]  /*67ff0*/  IMAD.MOV.U32 R0, RZ, RZ, R41 ;  /* 0x000000ffff007224 */ /* 0x000fe400078e0029 */
[----:B------:R-:W-:Y:S02]  /*68000*/  IMAD.MOV.U32 R27, RZ, RZ, R12 ;  /* 0x000000ffff1b7224 */ /* 0x000fe400078e000c */
[----:B------:R-:W-:Y:S01]  /*68010*/  IMAD.MOV.U32 R26, RZ, RZ, R13 ;  /* 0x000000ffff1a7224 */ /* 0x000fe200078e000d */
        /* <DEDUP_REMOVED lines=8> */
[----:B------:R-:W3:Y:S04]  /*680a0*/  LDL.LU.64 R14, [R1+0x4558] ;  /* 0x00455800010e7983 */ /* 0x000ee80000300a00 */
[----:B------:R-:W3:Y:S04]  /*680b0*/  LDL.LU.64 R12, [R1+0x4550] ;  /* 0x00455000010c7983 */ /* 0x000ee80000300a00 */
[----:B------:R-:W3:Y:S04]  /*680c0*/  LDL.LU.64 R10, [R1+0x4548] ;  /* 0x00454800010a7983 */ /* 0x000ee80000300a00 */
[----:B------:R-:W3:Y:S04]  /*680d0*/  LDL.LU.64 R8, [R1+0x4540] ;  /* 0x0045400001087983 */ /* 0x000ee80000300a00 */
[----:B------:R-:W-:Y:S04]  /*680e0*/  STL.64 [R1+0x630], R4 ;  /* 0x0006300401007387 */ /* 0x000fe80000100a00 */
[----:B------:R0:W-:Y:S04]  /*680f0*/  STL.64 [R1+0x638], R6 ;  /* 0x0006380601007387 */ /* 0x0001e80000100a00 */
[----:B0-----:R-:W3:Y:S04]  /*68100*/  LDL.LU.64 R6, [R1+0x4538] ;  /* 0x0045380001067983 */ /* 0x001ee80000300a00 */
[----:B------:R-:W3:Y:S01]  /*68110*/  LDL.LU.64 R4, [R1+0x4530] ;  /* 0x0045300001047983 */ /* 0x000ee20000300a00 */
[----:B----4-:R-:W-:-:S15]  /*68120*/  HMMA.16816.F32 R28, R16, R44, R28 ;  /* 0x0000002c101c723c */ /* 0x010fde000000181c */
        /* <DEDUP_REMOVED lines=8> */
[----:B------:R0:W-:Y:S04]  /*681b0*/  STL.64 [R1+0x610], R52 ;  /* 0x0006103401007387 */ /* 0x0001e80000100a00 */
[----:B------:R-:W-:Y:S04]  /*681c0*/  STL.64 [R1+0x618], R54 ;  /* 0x0006183601007387 */ /* 0x000fe80000100a00 */
[----:B0-----:R-:W2:Y:S04]  /*681d0*/  LDL.LU.64 R52, [R1+0x4520] ;  /* 0x0045200001347983 */ /* 0x001ea80000300a00 */
[----:B------:R0:W-:Y:S04]  /*681e0*/  STL.64 [R1+0x4478], R44 ;  /* 0x0044782c01007387 */ /* 0x0001e80000100a00 */
[----:B0-----:R-:W3:Y:S02]  /*681f0*/  LDL.64 R44, [R1+0x120] ;  /* 0x00012000012c7983 */ /* 0x001ee40000100a00 */
[----:B---3--:R-:W-:-:S15]  /*68200*/  HMMA.16816.F32 R56, R16, R44, R56 ;  /* 0x0000002c1038723c */ /* 0x008fde0000001838 */
[----:B------:R-:W-:-:S08]  /*68210*/  NOP ;  /* 0x0000000000007918 */ /* 0x000fd00000000000 */
[----:B------:R0:W-:Y:S04]  /*68220*/  STL.64 [R1+0x600], R56 ;  /* 0x0006003801007387 */ /* 0x0001e80000100a00 */
[----:B------:R-:W-:Y:S04]  /*68230*/  STL.64 [R1+0x608], R58 ;  /* 0x0006083a01007387 */ /* 0x000fe80000100a00 */
[----:B0-----:R-:W3:Y:S01]  /*68240*/  LDL.LU.64 R56, [R1+0x4518] ;  /* 0x0045180001387983 */ /* 0x001ee20000300a00 */
[----:B------:R-:W-:Y:S02]  /*68250*/  IMAD.MOV.U32 R31, RZ, RZ, R44 ;  /* 0x000000ffff1f7224 */ /* 0x000fe400078e002c */
[----:B------:R-:W-:-:S02]  /*68260*/  IMAD.MOV.U32 R30, RZ, RZ, R45 ;  /* 0x000000ffff1e7224 */ /* 0x000fc400078e002d */
[C---:B--2---:R-:W-:Y:S06]  /*68270*/  HMMA.16816.F32 R44, R16.reuse, R52, R36 ;  /* 0x00000034102c723c */ /* 0x044fec0000001824 */
[C---:B------:R-:W-:Y:S06]  /*68280*/  HMMA.16816.F32 R36, R16.reuse, R4, R40 ;  /* 0x000000041024723c */ /* 0x040fec0000001828 */
[----:B---3--:R-:W-:Y:S06]  /*68290*/  HMMA.16816.F32 R48, R16, R56, R48 ;  /* 0x000000381030723c */ /* 0x008fec0000001830 */
[----:B------:R-:W-:-:S15]  /*682a0*/  STL.64 [R1+0x4450], R56 ;  /* 0x0044503801007387 */ /* 0x000fde0000100a00 */
[----:B------:R-:W-:-:S02]  /*682b0*/  NOP ;  /* 0x0000000000007918 */ /* 0x000fc40000000000 */
[----:B------:R-:W-:Y:S04]  /*682c0*/  STL.64 [R1+0x5f0], R48 ;  /* 0x0005f03001007387 */ /* 0x000fe80000100a00 */
[----:B------:R-:W-:Y:S04]  /*682d0*/  STL.64 [R1+0x5f8], R50 ;  /* 0x0005f83201007387 */ /* 0x000fe80000100a00 */
[----:B------:R0:W-:Y:S04]  /*682e0*/  STL.64 [R1+0x4448], R52 ;  /* 0x0044483401007387 */ /* 0x0001e80000100a00 */
[----:B------:R1:W-:Y:S04]  /*682f0*/  STL.64 [R1+0x5e0], R44 ;  /* 0x0005e02c01007387 */ /* 0x0003e80000100a00 */
[----:B------:R-:W-:Y:S04]  /*68300*/  STL.64 [R1+0x5e8], R46 ;  /* 0x0005e82e01007387 */ /* 0x000fe80000100a00 */
[----:B------:R-:W-:Y:S04]  /*68310*/  STL.64 [R1+0x4460], R6 ;  /* 0x0044600601007387 */ /* 0x000fe80000100a00 */
[----:B------:R-:W-:Y:S04]  /*68320*/  STL.64 [R1+0x4458], R4 ;  /* 0x0044580401007387 */ /* 0x000fe80000100a00 */
[----:B------:R-:W-:Y:S04]  /*68330*/  STL.64 [R1+0x5d0], R36 ;  /* 0x0005d02401007387 */ /* 0x000fe80000100a00 */
[----:B------:R-:W-:Y:S04]  /*68340*/  STL.64 [R1+0x5d8], R38 ;  /* 0x0005d82601007387 */ /* 0x000fe80000100a00 */
[----:B0-----:R-:W2:Y:S04]  /*68350*/  LDL.LU R52, [R1+0x3e0] ;  /* 0x0003e00001347983 */ /* 0x001ea80000300800 */
[----:B------:R-:W2:Y:S04]  /*68360*/  LDL.LU R53, [R1+0x3e4] ;  /* 0x0003e40001357983 */ /* 0x000ea80000300800 */
[----:B------:R-:W3:Y:S04]  /*68370*/  LDL.LU R54, [R1+0x3e8] ;  /* 0x0003e80001367983 */ /* 0x000ee80000300800 */
[----:B------:R-:W3:Y:S01]  /*68380*/  LDL.LU R55, [R1+0x3ec] ;  /* 0x0003ec0001377983 */ /* 0x000ee20000300800 */
[----:B------:R-:W-:-:S02]  /*68390*/  IMAD.MOV.U32 R56, RZ, RZ, R31 ;  /* 0x000000ffff387224 */ /* 0x000fc400078e001f */
[----:B------:R-:W-:Y:S02]  /*683a0*/  IMAD.MOV.U32 R57, RZ, RZ, R30 ;  /* 0x000000ffff397224 */ /* 0x000fe400078e001e */
[----:B-1----:R-:W-:Y:S02]  /*683b0*/  IMAD.MOV.U32 R44, RZ, RZ, R29 ;  /* 0x000000ffff2c7224 */ /* 0x002fe400078e001d */
[----:B------:R-:W-:Y:S01]  /*683c0*/  IMAD.MOV.U32 R45, RZ, RZ, R28 ;  /* 0x000000ffff2d7224 */ /* 0x000fe200078e001c */
[----:B---3--:R-:W-:Y:S04]  /*683d0*/  STL.64 [R1+0x4470], R54 ;  /* 0x0044703601007387 */ /* 0x008fe80000100a00 */
[----:B--2---:R-:W-:Y:S04]  /*683e0*/  STL.64 [R1+0x4468], R52 ;  /* 0x0044683401007387 */ /* 0x004fe80000100a00 */
[----:B------:R0:W-:Y:S04]  /*683f0*/  STL.64 [R1+0x4480], R56 ;  /* 0x0044803801007387 */ /* 0x0001e80000100a00 */
[----:B------:R-:W-:Y:S04]  /*68400*/  STL.64 [R1+0x4488], R44 ;  /* 0x0044882c01007387 */ /* 0x000fe80000100a00 */
[----:B0-----:R-:W2:Y:S04]  /*68410*/  LDL.LU R56, [R1+0x410] ;  /* 0x0004100001387983 */ /* 0x001ea80000300800 */
[----:B------:R-:W2:Y:S04]  /*68420*/  LDL.LU R57, [R1+0x414] ;  /* 0x0004140001397983 */ /* 0x000ea80000300800 */
[----:B------:R-:W3:Y:S04]  /*68430*/  LDL.LU R58, [R1+0x418] ;  /* 0x00041800013a7983 */ /* 0x000ee80000300800 */
[----:B------:R-:W3:Y:S04]  /*68440*/  LDL.LU R59, [R1+0x41c] ;  /* 0x00041c00013b7983 */ /* 0x000ee80000300800 */
[----:B---3--:R-:W-:Y:S04]  /*68450*/  STL.64 [R1+0x4498], R58 ;  /* 0x0044983a01007387 */ /* 0x008fe80000100a00 */
[----:B--2---:R0:W-:Y:S04]  /*68460*/  STL.64 [R1+0x4490], R56 ;  /* 0x0044903801007387 */ /* 0x0041e80000100a00 */
[----:B0-----:R-:W2:Y:S04]  /*68470*/  LDL.LU R56, [R1+0x420] ;  /* 0x0004200001387983 */ /* 0x001ea80000300800 */
[----:B------:R-:W2:Y:S04]  /*68480*/  LDL.LU R57, [R1+0x424] ;  /* 0x0004240001397983 */ /* 0x000ea80000300800 */
[----:B------:R-:W3:Y:S04]  /*68490*/  LDL.LU R58, [R1+0x428] ;  /* 0x00042800013a7983 */ /* 0x000ee80000300800 */
[----:B------:R-:W3:Y:S04]  /*684a0*/  LDL.LU R59, [R1+0x42c] ;  /* 0x00042c00013b7983 */ /* 0x000ee80000300800 */
[----:B---3--:R-:W-:Y:S04]  /*684b0*/  STL.64 [R1+0x44a8], R58 ;  /* 0x0044a83a01007387 */ /* 0x008fe80000100a00 */
[----:B--2---:R0:W-:Y:S02]  /*684c0*/  STL.64 [R1+0x44a0], R56 ;  /* 0x0044a03801007387 */ /* 0x0041e40000100a00 */
[----:B0-----:R-:W-:-:S02]  /*684d0*/  IMAD.MOV.U32 R56, RZ, RZ, R27 ;  /* 0x000000ffff387224 */ /* 0x001fc400078e001b */
[----:B------:R-:W-:-:S05]  /*684e0*/  IMAD.MOV.U32 R57, RZ, RZ, R26 ;  /* 0x000000ffff397224 */ /* 0x000fca00078e001a */
[----:B------:R0:W-:Y:S04]  /*684f0*/  STL.64 [R1+0x44b8], R56 ;  /* 0x0044b83801007387 */ /* 0x0001e80000100a00 */
        /* <DEDUP_REMOVED lines=9> */
[----:B------:R-:W3:Y:S01]  /*68590*/  LDL.LU R59, [R1+0x8fc] ;  /* 0x0008fc00013b7983 */ /* 0x000ee20000300800 */
[----:B------:R-:W-:-:S02]  /*685a0*/  IMAD.MOV.U32 R48, RZ, RZ, R25 ;  /* 0x000000ffff307224 */ /* 0x000fc400078e0019 */
[----:B------:R-:W-:Y:S01]  /*685b0*/  IMAD.MOV.U32 R49, RZ, RZ, R24 ;  /* 0x000000ffff317224 */ /* 0x000fe200078e0018 */
[----:B---3--:R-:W-:Y:S04]  /*685c0*/  STL.64 [R1+0x44e8], R58 ;  /* 0x0044e83a01007387 */ /* 0x008fe80000100a00 */
[----:B--2---:R0:W-:Y:S04]  /*685d0*/  STL.64 [R1+0x44e0], R56 ;  /* 0x0044e03801007387 */ /* 0x0041e80000100a00 */
        /* <DEDUP_REMOVED lines=17> */
[----:B-1----:R-:W2:Y:S04]  /*686f0*/  LDL.LU R48, [R1+0x910] ;  /* 0x0009100001307983 */ /* 0x002ea80000300800 */
[----:B------:R-:W2:Y:S04]  /*68700*/  LDL.LU R49, [R1+0x914] ;  /* 0x0009140001317983 */ /* 0x000ea80000300800 */
[----:B------:R-:W2:Y:S04]  /*68710*/  LDL.LU R50, [R1+0x918] ;  /* 0x0009180001327983 */ /* 0x000ea80000300800 */
[----:B------:R-:W2:Y:S04]  /*68720*/  LDL.LU R51, [R1+0x91c] ;  /* 0x00091c0001337983 */ /* 0x000ea80000300800 */
[----:B------:R-:W4:Y:S01]  /*68730*/  LDL.LU.64 R44, [R1+0x150] ;  /* 0x00015000012c7983 */ /* 0x000f220000300a00 */
[C---:B---3--:R-:W-:Y:S03]  /*68740*/  HMMA.16816.F32 R36, R16.reuse, R8, R36 ;  /* 0x000000081024723c */ /* 0x048fe60000001824 */
[----:B----4-:R0:W-:Y:S04]  /*68750*/  STL.64 [R1+0x44b0], R44 ;  /* 0x0044b02c01007387 */ /* 0x0101e80000100a00 */
        /* <DEDUP_REMOVED lines=18> */
[----:B------:R-:W-:Y:S03]  /*68880*/  HMMA.16816.F32 R16, R16, R12, R24 ;  /* 0x0000000c1010723c */ /* 0x000fe60000001818 */
[----:B0-----:R-:W4:Y:S04]  /*68890*/  LDL.LU R36, [R1+0x3d0] ;  /* 0x0003d00001247983 */ /* 0x001f280000300800 */
[----:B------:R-:W4:Y:S04]  /*688a0*/  LDL.LU R37, [R1+0x3d4] ;  /* 0x0003d40001257983 */ /* 0x000f280000300800 */
[----:B-1----:R-:W4:Y:S04]  /*688b0*/  LDL.LU R38, [R1+0x3d8] ;  /* 0x0003d80001267983 */ /* 0x002f280000300800 */
[----:B------:R-:W4:Y:S04]  /*688c0*/  LDL.LU R39, [R1+0x3dc] ;  /* 0x0003dc0001277983 */ /* 0x000f280000300800 */
[----:B------:R-:W2:Y:S04]  /*688d0*/  LDL.LU.64 R26, [R1+0x4510] ;  /* 0x00451000011a7983 */ /* 0x000ea80000300a00 */
[----:B------:R-:W2:Y:S04]  /*688e0*/  LDL.LU.64 R24, [R1+0x4508] ;  /* 0x0045080001187983 */ /* 0x000ea80000300a00 */
[----:B------:R0:W-:Y:S04]  /*688f0*/  STL.64 [R1+0x250], R16 ;  /* 0x0002501001007387 */ /* 0x0001e80000100a00 */
[----:B------:R1:W-:Y:S04]  /*68900*/  STL.64 [R1+0x258], R18 ;  /* 0x0002581201007387 */ /* 0x0003e80000100a00 */
[----:B0-----:R-:W3:Y:S04]  /*68910*/  LDL.LU R16, [R1+0x870] ;  /* 0x0008700001107983 */ /* 0x001ee80000300800 */
[----:B------:R-:W3:Y:S04]  /*68920*/  LDL.LU R17, [R1+0x874] ;  /* 0x0008740001117983 */ /* 0x000ee80000300800 */
[----:B-1----:R-:W3:Y:S04]  /*68930*/  LDL.LU R18, [R1+0x878] ;  /* 0x0008780001127983 */ /* 0x002ee80000300800 */
[----:B------:R-:W3:Y:S01]  /*68940*/  LDL.LU R19, [R1+0x87c] ;  /* 0x00087c0001137983 */ /* 0x000ee20000300800 */
[----:B--2---:R-:W-:-:S15]  /*68950*/  HMMA.16816.F32 R28, R24, R20, R28 ;  /* 0x00000014181c723c */ /* 0x004fde000000181c */
[----:B------:R-:W-:-:S08]  /*68960*/  NOP ;  /* 0x0000000000007918 */ /* 0x000fd00000000000 */
[----:B------:R-:W-:Y:S04]  /*68970*/  STL.64 [R1+0x80], R28 ;  /* 0x0000801c01007387 */ /* 0x000fe80000100a00 */
[----:B------:R0:W-:Y:S04]  /*68980*/  STL.64 [R1+0x88], R30 ;  /* 0x0000881e01007387 */ /* 0x0001e80000100a00 */
[----:B0-----:R-:W2:Y:S04]  /*68990*/  LDL.LU R31, [R1+0x4500] ;  /* 0x00450000011f7983 */ /* 0x001ea80000300800 */
[----:B------:R-:W3:Y:S01]  /*689a0*/  LDL.LU.64 R28, [R1+0x44f8] ;  /* 0x0044f800011c7983 */ /* 0x000ee20000300a00 */
[C---:B------:R-:W-:Y:S06]  /*689b0*/  HMMA.16816.F32 R48, R24.reuse, R32, R48 ;  /* 0x000000201830723c */ /* 0x040fec0000001830 */
[----:B---3--:R-:W-:-:S15]  /*689c0*/  HMMA.16816.F32 R16, R24, R28, R16 ;  /* 0x0000001c1810723c */ /* 0x008fde0000001810 */
[----:B------:R-:W-:-:S08]  /*689d0*/  NOP ;  /* 0x0000000000007918 */ /* 0x000fd00000000000 */
[----:B------:R-:W-:Y:S04]  /*689e0*/  STL.64 [R1+0x70], R16 ;  /* 0x0000701001007387 */ /* 0x000fe80000100a00 */
[----:B------:R-:W-:Y:S04]  /*689f0*/  STL.64 [R1+0x78], R18 ;  /* 0x0000781201007387 */ /* 0x000fe80000100a00 */
[----:B--2---:R-:W0:Y:S04]  /*68a00*/  LDSM.16.MT88.4 R16, [R31+UR4+0x4080] ;  /* 0x004080041f10783b */ /* 0x004e280008004200 */
[----:B0-----:R-:W-:Y:S04]  /*68a10*/  STL.64 [R1+0x43a0], R18 ;  /* 0x0043a01201007387 */ /* 0x001fe80000100a00 */
[----:B------:R-:W-:Y:S04]  /*68a20*/  STL.64 [R1+0x4398], R16 ;  /* 0x0043981001007387 */ /* 0x000fe80000100a00 */
[----:B------:R0:W-:Y:S04]  /*68a30*/  STL.64 [R1+0x60], R48 ;  /* 0x0000603001007387 */ /* 0x0001e80000100a00 */
[----:B------:R1:W-:Y:S04]  /*68a40*/  STL.64 [R1+0x68], R50 ;  /* 0x0000683201007387 */ /* 0x0003e80000100a00 */
[----:B0-----:R-:W1:Y:S02]  /*68a50*/  LDL.LU.64 R48, [R1+0x44f0] ;  /* 0x0044f00001307983 */ /* 0x001e640000300a00 */
[----:B-1----:R-:W-:Y:S02]  /*68a60*/  HMMA.16816.F32 R48, R24, R48, R56 ;  /* 0x000000301830723c */ /* 0x002fe40000001838 */
[----:B------:R-:W2:Y:S04]  /*68a70*/  LDL.LU.64 R58, [R1+0x44e8] ;  /* 0x0044e800013a7983 */ /* 0x000ea80000300a00 */
[----:B------:R-:W2:-:S15]  /*68a80*/  LDL.LU.64 R56, [R1+0x44e0] ;  /* 0x0044e00001387983 */ /* 0x000e9e0000300a00 */
[----:B------:R-:W-:-:S02]  /*68a90*/  NOP ;  /* 0x0000000000007918 */ /* 0x000fc40000000000 */
[----:B------:R-:W-:Y:S04]  /*68aa0*/  STL.64 [R1+0x50], R48 ;  /* 0x0000503001007387 */ /* 0x000fe80000100a00 */
[----:B------:R0:W-:Y:S04]  /*68ab0*/  STL.64 [R1+0x58], R50 ;  /* 0x0000583201007387 */ /* 0x0001e80000100a00 */
[----:B0-----:R-:W3:Y:S04]  /*68ac0*/  LDL.LU R51, [R1+0x44d8] ;  /* 0x0044d80001337983 */ /* 0x001ee80000300800 */
[----:B------:R-:W2:Y:S02]  /*68ad0*/  LDL.LU.64 R48, [R1+0x44d0] ;  /* 0x0044d00001307983 */ /* 0x000ea40000300a00 */
[----:B--2---:R-:W-:-:S15]  /*68ae0*/  HMMA.16816.F32 R56, R24, R48, R56 ;  /* 0x000000301838723c */ /* 0x004fde0000001838 */
[----:B------:R-:W-:-:S08]  /*68af0*/  NOP ;  /* 0x0000000000007918 */ /* 0x000fd00000000000 */
[----:B------:R-:W-:Y:S04]  /*68b00*/  STL.64 [R1+0x40], R56 ;  /* 0x0000403801007387 */ /* 0x000fe80000100a00 */
[----:B------:R0:W-:Y:S04]  /*68b10*/  STL.64 [R1+0x48], R58 ;  /* 0x0000483a01007387 */ /* 0x0001e80000100a00 */
[----:B0-----:R-:W2:Y:S04]  /*68b20*/  LDL.LU.64 R58, [R1+0x44c8] ;  /* 0x0044c800013a7983 */ /* 0x001ea80000300a00 */
[----:B------:R-:W2:Y:S01]  /*68b30*/  LDL.LU.64 R56, [R1+0x44c0] ;  /* 0x0044c00001387983 */ /* 0x000ea20000300a00 */
[----:B------:R-:W-:-:S02]  /*68b40*/  IMAD.MOV.U32 R16, RZ, RZ, R2 ;  /* 0x000000ffff107224 */ /* 0x000fc400078e0002 */
[----:B------:R-:W-:-:S07]  /*68b50*/  IMAD.MOV.U32 R17, RZ, RZ, R0 ;  /* 0x000000ffff117224 */ /* 0x000fce00078e0000 */
[----:B--2---:R-:W-:-:S15]  /*68b60*/  HMMA.16816.F32 R56, R24, R16, R56 ;  /* 0x000000101838723c */ /* 0x004fde0000001838 */
[----:B------:R-:W-:-:S08]  /*68b70*/  NOP ;  /* 0x0000000000007918 */ /* 0x000fd00000000000 */
[----:B------:R0:W-:Y:S04]  /*68b80*/  STL.64 [R1+0x30], R56 ;  /* 0x0000303801007387 */ /* 0x0001e80000100a00 */
[----:B------:R1:W-:Y:S04]  /*68b90*/  STL.64 [R1+0x38], R58 ;  /* 0x0000383a01007387 */ /* 0x0003e80000100a00 */
[----:B0-----:R-:W1:Y:S02]  /*68ba0*/  LDL.LU.64 R56, [R1+0x44b8] ;  /* 0x0044b80001387983 */ /* 0x001e640000300a00 */
[----:B-1----:R-:W-:Y:S02]  /*68bb0*/  HMMA.16816.F32 R56, R24, R56, R44 ;  /* 0x000000381838723c */ /* 0x002fe4000000182c */
[----:B------:R-:W2:-:S15]  /*68bc0*/  LDL.LU.64 R44, [R1+0x44b0] ;  /* 0x0044b000012c7983 */ /* 0x000e9e0000300a00 */
[----:B------:R-:W-:-:S06]  /*68bd0*/  NOP ;  /* 0x0000000000007918 */ /* 0x000fcc0000000000 */
[----:B------:R-:W-:Y:S04]  /*68be0*/  STL.64 [R1+0x20], R56 ;  /* 0x0000203801007387 */ /* 0x000fe80000100a00 */
[----:B------:R0:W-:Y:S04]  /*68bf0*/  STL.64 [R1+0x28], R58 ;  /* 0x0000283a01007387 */ /* 0x0001e80000100a00 */
[----:B0-----:R-:W4:Y:S04]  /*68c00*/  LDL.LU.64 R58, [R1+0x44a8] ;  /* 0x0044a800013a7983 */ /* 0x001f280000300a00 */
[----:B------:R-:W4:Y:S01]  /*68c10*/  LDL.LU.64 R56, [R1+0x44a0] ;  /* 0x0044a00001387983 */ /* 0x000f220000300a00 */
[----:B--2---:R-:W-:-:S02]  /*68c20*/  IMAD.MOV.U32 R2, RZ, RZ, R44 ;  /* 0x000000ffff027224 */ /* 0x004fc400078e002c */
[----:B------:R-:W-:Y:S01]  /*68c30*/  IMAD.MOV.U32 R0, RZ, RZ, R45 ;  /* 0x000000ffff007224 */ /* 0x000fe200078e002d */
[----:B----4-:R-:W-:-:S15]  /*68c40*/  HMMA.16816.F32 R56, R24, R44, R56 ;  /* 0x0000002c1838723c */ /* 0x010fde0000001838 */
[----:B------:R-:W-:-:S08]  /*68c50*/  NOP ;  /* 0x0000000000007918 */ /* 0x000fd00000000000 */
[----:B------:R-:W-:Y:S04]  /*68c60*/  STL.64 [R1+0x420], R56 ;  /* 0x0004203801007387 */ /* 0x000fe80000100a00 */
[----:B------:R0:W-:Y:S04]  /*68c70*/  STL.64 [R1+0x428], R58 ;  /* 0x0004283a01007387 */ /* 0x0001e80000100a00 */
[----:B0-----:R-:W2:Y:S04]  /*68c80*/  LDL.LU.64 R58, [R1+0x4498] ;  /* 0x00449800013a7983 */ /* 0x001ea80000300a00 */
[----:B------:R-:W2:Y:S04]  /*68c90*/  LDL.LU.64 R56, [R1+0x4490] ;  /* 0x0044900001387983 */ /* 0x000ea80000300a00 */
[----:B------:R-:W2:Y:S02]  /*68ca0*/  LDL.LU.64 R44, [R1+0x4488] ;  /* 0x00448800012c7983 */ /* 0x000ea40000300a00 */
[----:B--2---:R-:W-:Y:S02]  /*68cb0*/  HMMA.16816.F32 R44, R24, R44, R56 ;  /* 0x0000002c182c723c */ /* 0x004fe40000001838 */
[----:B------:R-:W2:-:S15]  /*68cc0*/  LDL.LU.64 R56, [R1+0x4480] ;  /* 0x0044800001387983 */ /* 0x000e9e0000300a00 */
[----:B------:R-:W-:-:S06]  /*68cd0*/  NOP ;  /* 0x0000000000007918 */ /* 0x000fcc0000000000 */
[----:B------:R0:W-:Y:S04]  /*68ce0*/  STL.64 [R1+0x410], R44 ;  /* 0x0004102c01007387 */ /* 0x0001e80000100a00 */
[----:B------:R-:W-:Y:S04]  /*68cf0*/  STL.64 [R1+0x418], R46 ;  /* 0x0004182e01007387 */ /* 0x000fe80000100a00 */
[----:B0-----:R-:W4:Y:S01]  /*68d00*/  LDL.LU.64 R44, [R1+0x4478] ;  /* 0x00447800012c7983 */ /* 0x001f220000300a00 */
[C---:B--2---:R-:W-:Y:S06]  /*68d10*/  HMMA.16816.F32 R56, R24.reuse, R56, R4 ;  /* 0x000000381838723c */ /* 0x044fec0000001804 */
[----:B----4-:R-:W-:-:S15]  /*68d20*/  HMMA.16816.F32 R52, R24, R44, R52 ;  /* 0x0000002c1834723c */ /* 0x010fde0000001834 */
[----:B------:R-:W-:-:S08]  /*68d30*/  NOP ;  /* 0x0000000000007918 */ /* 0x000fd00000000000 */
[----:B------:R-:W-:Y:S04]  /*68d40*/  STL.64 [R1+0x400], R52 ;  /* 0x0004003401007387 */ /* 0x000fe80000100a00 */
[----:B------:R0:W-:Y:S04]  /*68d50*/  STL.64 [R1+0x408], R54 ;  /* 0x0004083601007387 */ /* 0x0001e80000100a00 */
[----:B0-----:R-:W2:Y:S04]  /*68d60*/  LDL.LU.64 R54, [R1+0x4470] ;  /* 0x0044700001367983 */ /* 0x001ea80000300a00 */
[----:B------:R-:W2:Y:S04]  /*68d70*/  LDL.LU.64 R52, [R1+0x4468] ;  /* 0x0044680001347983 */ /* 0x000ea80000300a00 */
[----:B------:R0:W-:Y:S04]  /*68d80*/  STL.64 [R1+0x43f0], R44 ;  /* 0x0043f02c01007387 */ /* 0x0001e80000100a00 */
[----:B0-----:R-:W4:Y:S04]  /*68d90*/  LDL.LU R44, [R1+0x3b0] ;  /* 0x0003b000012c7983 */ /* 0x001f280000300800 */
[----:B------:R-:W4:Y:S04]  /*68da0*/  LDL.LU R45, [R1+0x3b4] ;  /* 0x0003b400012d7983 */ /* 0x000f280000300800 */
[----:B------:R-:W4:Y:S04]  /*68db0*/  LDL.LU R46, [R1+0x3b8] ;  /* 0x0003b800012e7983 */ /* 0x000f280000300800 */
[----:B------:R-:W4:Y:S04]  /*68dc0*/  LDL.LU R47, [R1+0x3bc] ;  /* 0x0003bc00012f7983 */ /* 0x000f280000300800 */
[----:B------:R-:W3:Y:S04]  /*68dd0*/  LDL.LU.64 R6, [R1+0x4460] ;  /* 0x0044600001067983 */ /* 0x000ee80000300a00 */
[----:B------:R-:W4:Y:S04]  /*68de0*/  LDL.LU.64 R4, [R1+0x4458] ;  /* 0x0044580001047983 */ /* 0x000f280000300a00 */
[----:B------:R0:W-:Y:S04]  /*68df0*/  STL.64 [R1+0x3f0], R56 ;  /* 0x0003f03801007387 */ /* 0x0001e80000100a00 */
        /* <DEDUP_REMOVED lines=20> */
[C---:B----4-:R-:W-:Y:S03]  /*68f40*/  HMMA.16816.F32 R56, R24.reuse, R4, R56 ;  /* 0x000000041838723c */ /* 0x050fe60000001838 */
[----:B---3--:R-:W-:Y:S04]  /*68f50*/  STL.64 [R1+0x43b0], R6 ;  /* 0x0043b00601007387 */ /* 0x008fe80000100a00 */
[----:B------:R0:W-:Y:S02]  /*68f60*/  STL.64 [R1+0x43a8], R4 ;  /* 0x0043a80401007387 */ /* 0x0001e40000100a00 */
[C---:B0-----:R-:W-:Y:S06]  /*68f70*/  HMMA.16816.F32 R4, R24.reuse, R8, R44 ;  /* 0x000000081804723c */ /* 0x041fec000000182c */
[----:B------:R-:W-:Y:S08]  /*68f80*/  HMMA.16816.F32 R40, R24, R12, R40 ;  /* 0x0000000c1828723c */ /* 0x000ff00000001828 */
[----:B------:R0:W-:Y:S04]  /*68f90*/  STL.64 [R1+0x3c0], R56 ;  /* 0x0003c03801007387 */ /* 0x0001e80000100a00 */
[----:B------:R1:W-:Y:S04]  /*68fa0*/  STL.64 [R1+0x3c8], R58 ;  /* 0x0003c83a01007387 */ /* 0x0003e80000100a00 */
[----:B------:R-:W-:Y:S04]  /*68fb0*/  STL.64 [R1+0x43c0], R10 ;  /* 0x0043c00a01007387 */ /* 0x000fe80000100a00 */
[----:B------:R3:W-:Y:S04]  /*68fc0*/  STL.64 [R1+0x43b8], R8 ;  /* 0x0043b80801007387 */ /* 0x0007e80000100a00 */
[----:B------:R4:W-:Y:S04]  /*68fd0*/  STL.64 [R1+0x3b0], R4 ;  /* 0x0003b00401007387 */ /* 0x0009e80000100a00 */
[----:B------:R-:W-:Y:S04]  /*68fe0*/  STL.64 [R1+0x3b8], R6 ;  /* 0x0003b80601007387 */ /* 0x000fe80000100a00 */
[----:B------:R-:W2:Y:S04]  /*68ff0*/  LDL.LU R24, [R1+0x230] ;  /* 0x0002300001187983 */ /* 0x000ea80000300800 */
[----:B------:R-:W2:Y:S04]  /*69000*/  LDL.LU R25, [R1+0x234] ;  /* 0x0002340001197983 */ /* 0x000ea80000300800 */
[----:B------:R-:W2:Y:S04]  /*69010*/  LDL.LU R26, [R1+0x238] ;  /* 0x00023800011a7983 */ /* 0x000ea80000300800 */
[----:B------:R-:W2:Y:S04]  /*69020*/  LDL.LU R27, [R1+0x23c] ;  /* 0x00023c00011b7983 */ /* 0x000ea80000300800 */
[----:B0-----:R-:W2:Y:S04]  /*69030*/  LDL.LU R56, [R1+0x590] ;  /* 0x0005900001387983 */ /* 0x001ea80000300800 */
[----:B------:R-:W2:Y:S04]  /*69040*/  LDL.LU R57, [R1+0x594] ;  /* 0x0005940001397983 */ /* 0x000ea80000300800 */
[----:B-1----:R-:W2:Y:S04]  /*69050*/  LDL.LU R58, [R1+0x598] ;  /* 0x00059800013a7983 */ /* 0x002ea80000300800 */
[----:B------:R-:W2:Y:S04]  /*69060*/  LDL.LU R59, [R1+0x59c] ;  /* 0x00059c00013b7983 */ /* 0x000ea80000300800 */
[----:B---3--:R-:W3:Y:S04]  /*69070*/  LDL.LU R8, [R1+0x5a0] ;  /* 0x0005a00001087983 */ /* 0x008ee80000300800 */
[----:B------:R-:W3:Y:S04]  /*69080*/  LDL.LU R9, [R1+0x5a4] ;  /* 0x0005a40001097983 */ /* 0x000ee80000300800 */
[----:B------:R-:W3:Y:S04]  /*69090*/  LDL.LU R10, [R1+0x5a8] ;  /* 0x0005a800010a7983 */ /* 0x000ee80000300800 */
[----:B------:R-:W3:Y:S04]  /*690a0*/  LDL.LU R11, [R1+0x5ac] ;  /* 0x0005ac00010b7983 */ /* 0x000ee80000300800 */
[----:B----4-:R-:W3:Y:S04]  /*690b0*/  LDL.64 R4, [R1+0x190] ;  /* 0x0001900001047983 */ /* 0x010ee80000100a00 */
[----:B------:R-:W4:Y:S04]  /*690c0*/  LDL.LU R44, [R1+0x580] ;  /* 0x00058000012c7983 */ /* 0x000f280000300800 */
[----:B------:R-:W4:Y:S04]  /*690d0*/  LDL.LU R45, [R1+0x584] ;  /* 0x00058400012d7983 */ /* 0x000f280000300800 */
[----:B------:R-:W4:Y:S04]  /*690e0*/  LDL.LU R46, [R1+0x588] ;  /* 0x00058800012e7983 */ /* 0x000f280000300800 */
[----:B------:R-:W4:Y:S04]  /*690f0*/  LDL.LU R47, [R1+0x58c] ;  /* 0x00058c00012f7983 */ /* 0x000f280000300800 */
[----:B------:R-:W-:Y:S04]  /*69100*/  STL.64 [R1+0x43d0], R14 ;  /* 0x0043d00e01007387 */ /* 0x000fe80000100a00 */
[----:B------:R0:W-:Y:S04]  /*69110*/  STL.64 [R1+0x43c8], R12 ;  /* 0x0043c80c01007387 */ /* 0x0001e80000100a00 */
[----:B0-----:R-:W4:Y:S04]  /*69120*/  LDL.LU R12, [R1+0x5b0] ;  /* 0x0005b000010c7983 */ /* 0x001f280000300800 */
[----:B------:R-:W4:Y:S04]  /*69130*/  LDL.LU R13, [R1+0x5b4] ;  /* 0x0005b400010d7983 */ /* 0x000f280000300800 */
[----:B------:R-:W4:Y:S04]  /*69140*/  LDL.LU R14, [R1+0x5b8] ;  /* 0x0005b800010e7983 */ /* 0x000f280000300800 */
[----:B------:R-:W4:Y:S04]  /*69150*/  LDL.LU R15, [R1+0x5bc] ;  /* 0x0005bc00010f7983 */ /* 0x000f280000300800 */
[----:B------:R-:W-:Y:S04]  /*69160*/  STL.64 [R1+0x3e70], R42 ;  /* 0x003e702a01007387 */ /* 0x000fe80000100a00 */
[----:B------:R0:W-:Y:S02]  /*69170*/  STL.64 [R1+0x3e68], R40 ;  /* 0x003e682801007387 */ /* 0x0001e40000100a00 */
[----:B0-----:R-:W-:-:S02]  /*69180*/  IMAD.MOV.U32 R40, RZ, RZ, R2 ;  /* 0x000000ffff287224 */ /* 0x001fc400078e0002 */
[----:B------:R-:W-:Y:S02]  /*69190*/  IMAD.MOV.U32 R41, RZ, RZ, R0 ;  /* 0x000000ffff297224 */ /* 0x000fe400078e0000 */
[----:B--2---:R-:W-:Y:S02]  /*691a0*/  IMAD.MOV.U32 R42, RZ, RZ, R53 ;  /* 0x000000ffff2a7224 */ /* 0x004fe400078e0035 */
[----:B------:R-:W-:-:S05]  /*691b0*/  IMAD.MOV.U32 R43, RZ, RZ, R52 ;  /* 0x000000ffff2b7224 */ /* 0x000fca00078e0034 */
[----:B------:R-:W-:Y:S04]  /*691c0*/  STL.64 [R1+0x4418], R42 ;  /* 0x0044182a01007387 */ /* 0x000fe80000100a00 */
[----:B------:R0:W-:Y:S04]  /*691d0*/  STL.64 [R1+0x4410], R40 ;  /* 0x0044102801007387 */ /* 0x0001e80000100a00 */
[----:B0-----:R-:W2:Y:S04]  /*691e0*/  LDL.LU R40, [R1+0x240] ;  /* 0x0002400001287983 */ /* 0x001ea80000300800 */
[----:B------:R-:W2:Y:S04]  /*691f0*/  LDL.LU R41, [R1+0x244] ;  /* 0x0002440001297983 */ /* 0x000ea80000300800 */
[----:B------:R-:W2:Y:S04]  /*69200*/  LDL.LU R42, [R1+0x248] ;  /* 0x00024800012a7983 */ /* 0x000ea80000300800 */
[----:B------:R-:W2:Y:S01]  /*69210*/  LDL.LU R43, [R1+0x24c] ;  /* 0x00024c00012b7983 */ /* 0x000ea20000300800 */
[----:B------:R-:W-:-:S03]  /*69220*/  LOP3.LUT R55, R55, 0x10, R54, 0x78, !PT ;  /* 0x0000001037377812 */ /* 0x000fc600078e7836 */
[----:B------:R-:W-:Y:S01]  /*69230*/  STL.64 [R1+0x43e8], R22 ;  /* 0x0043e81601007387 */ /* 0x000fe20000100a00 */
[----:B------:R-:W-:Y:S01]  /*69240*/  LOP3.LUT R55, R55, 0x800, R61, 0xf8, !PT ;  /* 0x0000080037377812 */ /* 0x000fe200078ef83d */
[----:B------:R-:W-:Y:S03]  /*69250*/  HMMA.16816.F32 R24, R36, R28, R24 ;  /* 0x0000001c2418723c */ /* 0x000fe60000001818 */
[----:B------:R-:W-:Y:S01]  /*69260*/  LOP3.LUT R55, R55, 0x60, RZ, 0x3c, !PT ;  /* 0x0000006037377812 */ /* 0x000fe200078e3cff */
[----:B------:R-:W-:-:S15]  /*69270*/  STL.64 [R1+0x43e0], R20 ;  /* 0x0043e01401007387 */ /* 0x000fde0000100a00 */
[----:B------:R-:W-:-:S05]  /*69280*/  NOP ;  /* 0x0000000000007918 */ /* 0x000fca0000000000 */
[----:B------:R-:W-:Y:S01]  /*69290*/  IMAD.MOV.U32 R61, RZ, RZ, R27 ;  /* 0x000000ffff3d7224 */ /* 0x000fe200078e001b */
[C---:B---3--:R-:W-:Y:S06]  /*692a0*/  HMMA.16816.F32 R8, R36.reuse, R4, R8 ;  /* 0x000000042408723c */ /* 0x048fec0000001808 */
[C---:B----4-:R-:W-:Y:S06]  /*692b0*/  HMMA.16816.F32 R12, R36.reuse, R32, R12 ;  /* 0x00000020240c723c */ /* 0x050fec000000180c */
[----:B--2---:R-:W-:-:S15]  /*692c0*/  HMMA.16816.F32 R40, R36, R20, R40 ;  /* 0x000000142428723c */ /* 0x004fde0000001828 */
[----:B------:R-:W-:-:S08]  /*692d0*/  NOP ;  /* 0x0000000000007918 */ /* 0x000fd00000000000 */
[----:B------:R-:W-:Y:S04]  /*692e0*/  STL.64 [R1+0x240], R40 ;  /* 0x0002402801007387 */ /* 0x000fe80000100a00 */
[----:B------:R-:W-:Y:S04]  /*692f0*/  STL.64 [R1+0x248], R42 ;  /* 0x0002482a01007387 */ /* 0x000fe80000100a00 */
[----:B------:R-:W-:Y:S04]  /*69300*/  STL.64 [R1+0x230], R24 ;  /* 0x0002301801007387 */ /* 0x000fe80000100a00 */
[----:B------:R-:W-:Y:S04]  /*69310*/  STL [R1+0x238], R26 ;  /* 0x0002381a01007387 */ /* 0x000fe80000100800 */
[----:B------:R-:W0:Y:S04]  /*69320*/  LDSM.16.MT88.4 R24, [R55+UR4+0x4000] ;  /* 0x004000043718783b */ /* 0x000e280008004200 */
[----:B------:R-:W-:Y:S04]  /*69330*/  STL.64 [R1+0x4420], R28 ;  /* 0x0044201c01007387 */ /* 0x000fe80000100a00 */
[----:B------:R-:W-:Y:S04]  /*69340*/  STL [R1+0x43f8], R55 ;  /* 0x0043f83701007387 */ /* 0x000fe80000100800 */
[----:B0-----:R0:W-:Y:S02]  /*69350*/  STL.64 [R1+0x42e8], R26 ;  /* 0x0042e81a01007387 */ /* 0x0011e40000100a00 */
[----:B0-----:R-:W-:-:S02]  /*69360*/  IMAD.MOV.U32 R27, RZ, RZ, R4 ;  /* 0x000000ffff1b7224 */ /* 0x001fc400078e0004 */
[----:B------:R-:W-:Y:S02]  /*69370*/  IMAD.MOV.U32 R26, RZ, RZ, R5 ;  /* 0x000000ffff1a7224 */ /* 0x000fe400078e0005 */
[C---:B------:R-:W-:Y:S01]  /*69380*/  HMMA.16816.F32 R4, R36.reuse, R48, R56 ;  /* 0x000000302404723c */ /* 0x040fe20000001838 */
[----:B------:R-:W-:Y:S04]  /*69390*/  STL.64 [R1+0x42e0], R24 ;  /* 0x0042e01801007387 */ /* 0x000fe80000100a00 */
[----:B------:R-:W-:Y:S04]  /*693a0*/  STL.64 [R1+0x4408], R34 ;  /* 0x0044082201007387 */ /* 0x000fe80000100a00 */
[----:B------:R-:W-:Y:S04]  /*693b0*/  STL.64 [R1+0x4400], R32 ;  /* 0x0044002001007387 */ /* 0x000fe80000100a00 */
[----:B------:R-:W-:Y:S04]  /*693c0*/  STL.64 [R1+0x5b0], R12 ;  /* 0x0005b00c01007387 */ /* 0x000fe80000100a00 */
[----:B------:R-:W-:Y:S04]  /*693d0*/  STL.64 [R1+0x5b8], R14 ;  /* 0x0005b80e01007387 */ /* 0x000fe80000100a00 */
[----:B------:R-:W-:Y:S04]  /*693e0*/  STL.64 [R1+0x5a0], R8 ;  /* 0x0005a00801007387 */ /* 0x000fe80000100a00 */
[----:B------:R-:W-:Y:S04]  /*693f0*/  STL.64 [R1+0x5a8], R10 ;  /* 0x0005a80a01007387 */ /* 0x000fe80000100a00 */
[----:B------:R-:W-:Y:S04]  /*69400*/  STL [R1+0x4378], R51 ;  /* 0x0043783301007387 */ /* 0x000fe80000100800 */
[----:B------:R-:W-:Y:S04]  /*69410*/  STL.64 [R1+0x4370], R48 ;  /* 0x0043703001007387 */ /* 0x000fe80000100a00 */
[----:B------:R-:W-:Y:S04]  /*69420*/  STL.64 [R1+0x590], R4 ;  /* 0x0005900401007387 */ /* 0x000fe80000100a00 */
[----:B------:R0:W-:Y:S04]  /*69430*/  STL.64 [R1+0x598], R6 ;  /* 0x0005980601007387 */ /* 0x0001e80000100a00 */
[----:B------:R-:W2:Y:S01]  /*69440*/  LDL.LU R28, [R1+0x570] ;  /* 0x00057000011c7983 */ /* 0x000ea20000300800 */
[----:B0-----:R-:W-:-:S15]  /*69450*/  HMMA.16816.F32 R4, R36, R16, R44 ;  /* 0x000000102404723c */ /* 0x001fde000000182c */
[----:B------:R-:W-:-:S08]  /*69460*/  NOP ;  /* 0x0000000000007918 */ /* 0x000fd00000000000 */
[----:B------:R0:W-:Y:S04]  /*69470*/  STL.64 [R1+0x580], R4 ;  /* 0x0005800401007387 */ /* 0x0001e80000100a00 */
[----:B------:R-:W-:Y:S04]  /*69480*/  STL.64 [R1+0x588], R6 ;  /* 0x0005880601007387 */ /* 0x000fe80000100a00 */
        /* <DEDUP_REMOVED lines=26> */
[----:B0-----:R-:W3:Y:S04]  /*69630*/  LDL.64 R4, [R1] ;  /* 0x0000000001047983 */ /* 0x001ee80000100a00 */
        /* <DEDUP_REMOVED lines=14> */
[----:B------:R-:W-:Y:S01]  /*69720*/  IMAD.MOV.U32 R30, RZ, RZ, R41 ;  /* 0x000000ffff1e7224 */ /* 0x000fe200078e0029 */
[----:B------:R-:W2:Y:S04]  /*69730*/  LDL.LU.64 R42, [R1+0x4418] ;  /* 0x00441800012a7983 */ /* 0x000ea80000300a00 */
[----:B------:R-:W3:Y:S01]  /*69740*/  LDL.LU.64 R40, [R1+0x4410] ;  /* 0x0044100001287983 */ /* 0x000ee20000300a00 */
[----:B----4-:R-:W-:Y:S06]  /*69750*/  HMMA.16816.F32 R52, R36, R44, R52 ;  /* 0x0000002c2434723c */ /* 0x010fec0000001834 */
[----:B------:R-:W-:-:S02]  /*69760*/  IMAD.MOV.U32 R25, RZ, RZ, R44 ;  /* 0x000000ffff197224 */ /* 0x000fc400078e002c */
[----:B------:R-:W-:Y:S01]  /*69770*/  IMAD.MOV.U32 R24, RZ, RZ, R45 ;  /* 0x000000ffff187224 */ /* 0x000fe200078e002d */
[----:B---3--:R-:W-:-:S15]  /*69780*/  HMMA.16816.F32 R32, R36, R40, R32 ;  /* 0x000000282420723c */ /* 0x008fde0000001820 */
[----:B------:R-:W-:-:S08]  /*69790*/  NOP ;  /* 0x0000000000007918 */ /* 0x000fd00000000000 */
[----:B------:R-:W-:Y:S04]  /*697a0*/  STL.64 [R1+0x560], R32 ;  /* 0x0005602001007387 */ /* 0x000fe80000100a00 */
[----:B------:R0:W-:Y:S04]  /*697b0*/  STL.64 [R1+0x568], R34 ;  /* 0x0005682201007387 */ /* 0x0001e80000100a00 */
[----:B0-----:R-:W3:Y:S04]  /*697c0*/  LDL.LU.64 R34, [R1+0x4408] ;  /* 0x0044080001227983 */ /* 0x001ee80000300a00 */
[----:B------:R-:W4:Y:S04]  /*697d0*/  LDL.LU.64 R32, [R1+0x4400] ;  /* 0x0044000001207983 */ /* 0x000f280000300a00 */
[----:B--2---:R-:W-:Y:S04]  /*697e0*/  STL.64 [R1+0x4348], R42 ;  /* 0x0043482a01007387 */ /* 0x004fe80000100a00 */
[----:B------:R0:W-:Y:S04]  /*697f0*/  STL.64 [R1+0x4340], R40 ;  /* 0x0043402801007387 */ /* 0x0001e80000100a00 */
[----:B0-----:R-:W2:Y:S04]  /*69800*/  LDL.LU R40, [R1+0x530] ;  /* 0x0005300001287983 */ /* 0x001ea80000300800 */
[----:B------:R-:W2:Y:S04]  /*69810*/  LDL.LU R41, [R1+0x534] ;  /* 0x0005340001297983 */ /* 0x000ea80000300800 */
[----:B------:R-:W2:Y:S04]  /*69820*/  LDL.LU R42, [R1+0x538] ;  /* 0x00053800012a7983 */ /* 0x000ea80000300800 */
[----:B------:R-:W2:Y:S04]  /*69830*/  LDL.LU R43, [R1+0x53c] ;  /* 0x00053c00012b7983 */ /* 0x000ea80000300800 */
[----:B------:R-:W-:Y:S04]  /*69840*/  STL.64 [R1+0x550], R52 ;  /* 0x0005503401007387 */ /* 0x000fe80000100a00 */
[----:B------:R0:W-:Y:S04]  /*69850*/  STL.64 [R1+0x558], R54 ;  /* 0x0005583601007387 */ /* 0x0001e80000100a00 */
[----:B0-----:R-:W3:Y:S04]  /*69860*/  LDL.LU R55, [R1+0x43f8] ;  /* 0x0043f80001377983 */ /* 0x001ee80000300800 */
[----:B------:R-:W4:Y:S01]  /*69870*/  LDL.LU.64 R44, [R1+0x43f0] ;  /* 0x0043f000012c7983 */ /* 0x000f220000300a00 */
[C---:B--2---:R-:W-:Y:S06]  /*69880*/  HMMA.16816.F32 R40, R36.reuse, R56, R40 ;  /* 0x000000382428723c */ /* 0x044fec0000001828 */
[----:B----4-:R-:W-:-:S15]  /*69890*/  HMMA.16816.F32 R20, R36, R44, R20 ;  /* 0x0000002c2414723c */ /* 0x010fde0000001814 */
[----:B------:R-:W-:-:S08]  /*698a0*/  NOP ;  /* 0x0000000000007918 */ /* 0x000fd00000000000 */
[----:B------:R-:W-:Y:S04]  /*698b0*/  STL.64 [R1+0x540], R20 ;  /* 0x0005401401007387 */ /* 0x000fe80000100a00 */
[----:B------:R0:W-:Y:S04]  /*698c0*/  STL.64 [R1+0x548], R22 ;  /* 0x0005481601007387 */ /* 0x0001e80000100a00 */
[----:B0-----:R-:W2:Y:S04]  /*698d0*/  LDL.LU.64 R22, [R1+0x43e8] ;  /* 0x0043e80001167983 */ /* 0x001ea80000300a00 */
[----:B------:R-:W4:Y:S04]  /*698e0*/  LDL.LU.64 R20, [R1+0x43e0] ;  /* 0x0043e00001147983 */ /* 0x000f280000300a00 */
[----:B------:R0:W-:Y:S04]  /*698f0*/  STL.64 [R1+0x4318], R44 ;  /* 0x0043182c01007387 */ /* 0x0001e80000100a00 */
[----:B0-----:R-:W4:Y:S04]  /*69900*/  LDL.LU R44, [R1+0x3a0] ;  /* 0x0003a000012c7983 */ /* 0x001f280000300800 */
[----:B------:R-:W4:Y:S04]  /*69910*/  LDL.LU R45, [R1+0x3a4] ;  /* 0x0003a400012d7983 */ /* 0x000f280000300800 */
[----:B------:R-:W4:Y:S04]  /*69920*/  LDL.LU R46, [R1+0x3a8] ;  /* 0x0003a800012e7983 */ /* 0x000f280000300800 */
[----:B------:R-:W4:Y:S04]  /*69930*/  LDL.LU R47, [R1+0x3ac] ;  /* 0x0003ac00012f7983 */ /* 0x000f280000300800 */
[----:B------:R0:W-:Y:S04]  /*69940*/  STL.64 [R1+0x530], R40 ;  /* 0x0005302801007387 */ /* 0x0001e80000100a00 */
[----:B------:R-:W-:Y:S01]  /*69950*/  STL.64 [R1+0x538], R42 ;  /* 0x0005382a01007387 */ /* 0x000fe20000100a00 */
[----:B0-----:R-:W-:-:S02]  /*69960*/  IMAD.MOV.U32 R41, RZ, RZ, R56 ;  /* 0x000000ffff297224 */ /* 0x001fc400078e0038 */
[----:B------:R-:W-:Y:S02]  /*69970*/  IMAD.MOV.U32 R40, RZ, RZ, R57 ;  /* 0x000000ffff287224 */ /* 0x000fe400078e0039 */
[----:B------:R-:W3:Y:S01]  /*69980*/  LDL.LU.64 R56, [R1+0x43d8] ;  /* 0x0043d80001387983 */ /* 0x000ee20000300a00 */
[C---:B------:R-:W-:Y:S06]  /*69990*/  HMMA.16816.F32 R8, R36.reuse, R4, R8 ;  /* 0x000000042408723c */ /* 0x040fec0000001808 */
[----:B------:R-:W-:Y:S02]  /*699a0*/  IMAD.MOV.U32 R2, RZ, RZ, R4 ;  /* 0x000000ffff027224 */ /* 0x000fe400078e0004 */
[----:B------:R-:W-:Y:S01]  /*699b0*/  IMAD.MOV.U32 R0, RZ, RZ, R5 ;  /* 0x000000ffff007224 */ /* 0x000fe200078e0005 */
[----:B---3--:R-:W-:-:S15]  /*699c0*/  HMMA.16816.F32 R12, R36, R56, R12 ;  /* 0x00000038240c723c */ /* 0x008fde000000180c */
[----:B------:R-:W-:-:S08]  /*699d0*/  NOP ;  /* 0x0000000000007918 */ /* 0x000fd00000000000 */
[----:B------:R-:W-:Y:S04]  /*699e0*/  STL.64 [R1+0x520], R12 ;  /* 0x0005200c01007387 */ /* 0x000fe80000100a00 */
[----:B------:R0:W-:Y:S04]  /*699f0*/  STL.64 [R1+0x528], R14 ;  /* 0x0005280e01007387 */ /* 0x0001e80000100a00 */
[----:B0-----:R-:W3:Y:S04]  /*69a00*/  LDL.LU.64 R14, [R1+0x43d0] ;  /* 0x0043d000010e7983 */ /* 0x001ee80000300a00 */
[----:B------:R-:W2:Y:S04]  /*69a10*/  LDL.LU.64 R12, [R1+0x43c8] ;  /* 0x0043c800010c7983 */ /* 0x000ea80000300a00 */
[----:B------:R0:W-:Y:S04]  /*69a20*/  STL.64 [R1+0x42f0], R56 ;  /* 0x0042f03801007387 */ /* 0x0001e80000100a00 */
[----:B0-----:R-:W2:Y:S04]  /*69a30*/  LDL.LU R56, [R1+0x500] ;  /* 0x0005000001387983 */ /* 0x001ea80000300800 */
[----:B------:R-:W2:Y:S04]  /*69a40*/  LDL.LU R57, [R1+0x504] ;  /* 0x0005040001397983 */ /* 0x000ea80000300800 */
[----:B------:R-:W2:Y:S04]  /*69a50*/  LDL.LU R58, [R1+0x508] ;  /* 0x00050800013a7983 */ /* 0x000ea80000300800 */
[----:B------:R-:W2:Y:S04]  /*69a60*/  LDL.LU R59, [R1+0x50c] ;  /* 0x00050c00013b7983 */ /* 0x000ea80000300800 */
[----:B------:R-:W-:Y:S04]  /*69a70*/  STL.64 [R1+0x510], R8 ;  /* 0x0005100801007387 */ /* 0x000fe80000100a00 */
[----:B------:R0:W-:Y:S04]  /*69a80*/  STL.64 [R1+0x518], R10 ;  /* 0x0005180a01007387 */ /* 0x0001e80000100a00 */
[----:B0-----:R-:W4:Y:S04]  /*69a90*/  LDL.LU.64 R10, [R1+0x43c0] ;  /* 0x0043c000010a7983 */ /* 0x001f280000300a00 */
[----:B------:R-:W3:Y:S04]  /*69aa0*/  LDL.LU.64 R8, [R1+0x43b8] ;  /* 0x0043b80001087983 */ /* 0x000ee80000300a00 */
[----:B------:R-:W2:Y:S04]  /*69ab0*/  LDL.LU.64 R6, [R1+0x43b0] ;  /* 0x0043b00001067983 */ /* 0x000ea80000300a00 */
[----:B------:R-:W4:Y:S02]  /*69ac0*/  LDL.LU.64 R4, [R1+0x43a8] ;  /* 0x0043a80001047983 */ /* 0x000f240000300a00 */
[----:B----4-:R-:W-:-:S15]  /*69ad0*/  HMMA.16816.F32 R16, R36, R4, R16 ;  /* 0x000000042410723c */ /* 0x010fde0000001810 */
[----:B------:R-:W-:-:S08]  /*69ae0*/  NOP ;  /* 0x0000000000007918 */ /* 0x000fd00000000000 */
[----:B------:R-:W-:Y:S04]  /*69af0*/  STL.64 [R1+0x770], R16 ;  /* 0x0007701001007387 */ /* 0x000fe80000100a00 */
[----:B------:R0:W-:Y:S04]  /*69b00*/  STL.64 [R1+0x778], R18 ;  /* 0x0007781201007387 */ /* 0x0001e80000100a00 */
[----:B0-----:R-:W4:Y:S04]  /*69b10*/  LDL.LU.64 R18, [R1+0x43a0] ;  /* 0x0043a00001127983 */ /* 0x001f280000300a00 */
        /* <DEDUP_REMOVED lines=8> */
[----:B---3--:R-:W-:Y:S01]  /*69ba0*/  STL.64 [R1+0x4308], R8 ;  /* 0x0043080801007387 */ /* 0x008fe20000100a00 */
[----:B--2---:R-:W-:-:S15]  /*69bb0*/  HMMA.16816.F32 R4, R36, R8, R4 ;  /* 0x000000082404723c */ /* 0x004fde0000001804 */
[----:B------:R-:W-:-:S08]  /*69bc0*/  NOP ;  /* 0x0000000000007918 */ /* 0x000fd00000000000 */
[----:B------:R-:W-:Y:S04]  /*69bd0*/  STL.64 [R1+0x760], R4 ;  /* 0x0007600401007387 */ /* 0x000fe80000100a00 */
[----:B------:R0:W-:Y:S02]  /*69be0*/  STL.64 [R1+0x768], R6 ;  /* 0x0007680601007387 */ /* 0x0001e40000100a00 */
[----:B0-----:R-:W-:Y:S02]  /*69bf0*/  HMMA.16816.F32 R4, R36, R12, R56 ;  /* 0x0000000c2404723c */ /* 0x001fe40000001838 */
[----:B------:R-:W-:Y:S04]  /*69c00*/  STL.64 [R1+0x4328], R14 ;  /* 0x0043280e01007387 */ /* 0x000fe80000100a00 */
[----:B------:R-:W-:Y:S04]  /*69c10*/  STL.64 [R1+0x4320], R12 ;  /* 0x0043200c01007387 */ /* 0x000fe80000100a00 */
[----:B------:R-:W0:-:S13]  /*69c20*/  LDSM.16.MT88.4 R36, [R55+UR4+0x4080] ;  /* 0x004080043724783b */ /* 0x000e1a0008004200 */
[----:B------:R-:W-:Y:S04]  /*69c30*/  STL.64 [R1+0x500], R4 ;  /* 0x0005000401007387 */ /* 0x000fe80000100a00 */
[----:B------:R4:W-:Y:S02]  /*69c40*/  STL.64 [R1+0x508], R6 ;  /* 0x0005080601007387 */ /* 0x0009e40000100a00 */
[----:B----4-:R-:W-:Y:S02]  /*69c50*/  HMMA.16816.F32 R4, R16, R20, R44 ;  /* 0x000000141004723c */ /* 0x010fe4000000182c */
[----:B------:R-:W-:Y:S04]  /*69c60*/  STL.64 [R1+0x4338], R22 ;  /* 0x0043381601007387 */ /* 0x000fe80000100a00 */
[----:B------:R-:W-:-:S15]  /*69c70*/  STL.64 [R1+0x4330], R20 ;  /* 0x0043301401007387 */ /* 0x000fde0000100a00 */
[----:B------:R-:W-:-:S02]  /*69c80*/  NOP ;  /* 0x0000000000007918 */ /* 0x000fc40000000000 */
[----:B------:R-:W-:Y:S04]  /*69c90*/  STL.64 [R1+0x3a0], R4 ;  /* 0x0003a00401007387 */ /* 0x000fe80000100a00 */
[----:B------:R1:W-:Y:S02]  /*69ca0*/  STL.64 [R1+0x3a8], R6 ;  /* 0x0003a80601007387 */ /* 0x0003e40000100a00 */
[----:B-1----:R-:W-:Y:S01]  /*69cb0*/  HMMA.16816.F32 R4, R16, R28, R48 ;  /* 0x0000001c1004723c */ /* 0x002fe20000001830 */
[----:B------:R-:W-:Y:S02]  /*69cc0*/  IMAD.MOV.U32 R56, RZ, RZ, R41 ;  /* 0x000000ffff387224 */ /* 0x000fe400078e0029 */
[----:B------:R-:W-:-:S03]  /*69cd0*/  IMAD.MOV.U32 R57, RZ, RZ, R40 ;  /* 0x000000ffff397224 */ /* 0x000fc600078e0028 */
[----:B------:R-:W-:-:S15]  /*69ce0*/  STL.64 [R1+0x4350], R28 ;  /* 0x0043501c01007387 */ /* 0x000fde0000100a00 */
[----:B------:R-:W-:-:S02]  /*69cf0*/  NOP ;  /* 0x0000000000007918 */ /* 0x000fc40000000000 */
[----:B------:R-:W-:Y:S04]  /*69d00*/  STL.64 [R1+0x390], R4 ;  /* 0x0003900401007387 */ /* 0x000fe80000100a00 */
[----:B------:R-:W-:Y:S04]  /*69d10*/  STL.64 [R1+0x398], R6 ;  /* 0x0003980601007387 */ /* 0x000fe80000100a00 */
[----:B------:R-:W-:Y:S04]  /*69d20*/  STL.64 [R1+0x4358], R56 ;  /* 0x0043583801007387 */ /* 0x000fe80000100a00 */
        /* <DEDUP_REMOVED lines=8> */
[----:B------:R1:W-:Y:S04]  /*69db0*/  STL.64 [R1+0x4380], R40 ;  /* 0x0043802801007387 */ /* 0x0003e80000100a00 */
[----:B------:R-:W2:Y:S04]  /*69dc0*/  LDL.LU R52, [R1+0x360] ;  /* 0x0003600001347983 */ /* 0x000ea80000300800 */
[----:B------:R-:W2:Y:S04]  /*69dd0*/  LDL.LU R53, [R1+0x364] ;  /* 0x0003640001357983 */ /* 0x000ea80000300800 */
[----:B------:R-:W3:Y:S04]  /*69de0*/  LDL.LU R54, [R1+0x368] ;  /* 0x0003680001367983 */ /* 0x000ee80000300800 */
[----:B------:R-:W3:Y:S04]  /*69df0*/  LDL.LU R55, [R1+0x36c] ;  /* 0x00036c0001377983 */ /* 0x000ee80000300800 */
[----:B---3--:R-:W-:Y:S04]  /*69e00*/  STL.64 [R1+0x4390], R54 ;  /* 0x0043903601007387 */ /* 0x008fe80000100a00 */
[----:B--2---:R2:W-:Y:S04]  /*69e10*/  STL.64 [R1+0x4388], R52 ;  /* 0x0043883401007387 */ /* 0x0045e80000100a00 */
        /* <DEDUP_REMOVED lines=8> */
[----:B------:R-:W4:Y:S04]  /*69ea0*/  LDL.LU R20, [R1+0x350] ;  /* 0x0003500001147983 */ /* 0x000f280000300800 */
[----:B------:R-:W4:Y:S01]  /*69eb0*/  LDL.LU R21, [R1+0x354] ;  /* 0x0003540001157983 */ /* 0x000f220000300800 */
[----:B------:R-:W-:-:S02]  /*69ec0*/  IMAD.MOV.U32 R48, RZ, RZ, R27 ;  /* 0x000000ffff307224 */ /* 0x000fc400078e001b */
[----:B------:R-:W-:Y:S01]  /*69ed0*/  IMAD.MOV.U32 R49, RZ, RZ, R26 ;  /* 0x000000ffff317224 */ /* 0x000fe200078e001a */
        /* <DEDUP_REMOVED lines=18> */
[----:B------:R-:W-:-:S03]  /*6a000*/  IMAD.MOV.U32 R45, RZ, RZ, R24 ;  /* 0x000000ffff2d7224 */ /* 0x000fc600078e0018 */
[----:B------:R-:W4:Y:S01]  /*6a010*/  LDL.LU R7, [R1+0x30c] ;  /* 0x00030c0001077983 */ /* 0x000f220000300800 */
[----:B------:R-:W-:-:S03]  /*6a020*/  IMAD.MOV.U32 R44, RZ, RZ, R25 ;  /* 0x000000ffff2c7224 */ /* 0x000fc600078e0019 */
[----:B------:R-:W4:Y:S04]  /*6a030*/  LDL.LU R24, [R1+0x2f0] ;  /* 0x0002f00001187983 */ /* 0x000f280000300800 */
[----:B------:R-:W4:Y:S04]  /*6a040*/  LDL.LU R25, [R1+0x2f4] ;  /* 0x0002f40001197983 */ /* 0x000f280000300800 */
[----:B------:R-:W4:Y:S04]  /*6a050*/  LDL.LU R26, [R1+0x2f8] ;  /* 0x0002f800011a7983 */ /* 0x000f280000300800 */
[----:B------:R-:W4:Y:S04]  /*6a060*/  LDL.LU R27, [R1+0x2fc] ;  /* 0x0002fc00011b7983 */ /* 0x000f280000300800 */
[----:B0-----:R-:W-:Y:S04]  /*6a070*/  STL.64 [R1+0x4238], R38 ;  /* 0x0042382601007387 */ /* 0x001fe80000100a00 */
[----:B------:R-:W-:Y:S01]  /*6a080*/  STL.64 [R1+0x4230], R36 ;  /* 0x0042302401007387 */ /* 0x000fe20000100a00 */
[C---:B---3--:R-:W-:Y:S06]  /*6a090*/  HMMA.16816.F32 R48, R16.reuse, R48, R40 ;  /* 0x000000301030723c */ /* 0x048fec0000001828 */
[----:B--2---:R-:W-:-:S15]  /*6a0a0*/  HMMA.16816.F32 R52, R16, R32, R52 ;  /* 0x000000201034723c */ /* 0x004fde0000001834 */
[----:B------:R-:W-:-:S08]  /*6a0b0*/  NOP ;  /* 0x0000000000007918 */ /* 0x000fd00000000000 */
[----:B------:R-:W-:Y:S04]  /*6a0c0*/  STL.64 [R1+0x380], R52 ;  /* 0x0003803401007387 */ /* 0x000fe80000100a00 */
[----:B------:R0:W-:Y:S04]  /*6a0d0*/  STL.64 [R1+0x388], R54 ;  /* 0x0003883601007387 */ /* 0x0001e80000100a00 */
[----:B0-----:R-:W2:Y:S04]  /*6a0e0*/  LDL.LU.64 R54, [R1+0x4390] ;  /* 0x0043900001367983 */ /* 0x001ea80000300a00 */
[----:B------:R-:W2:Y:S04]  /*6a0f0*/  LDL.LU.64 R52, [R1+0x4388] ;  /* 0x0043880001347983 */ /* 0x000ea80000300a00 */
[----:B------:R-:W3:Y:S04]  /*6a100*/  LDL.LU.64 R40, [R1+0x4380] ;  /* 0x0043800001287983 */ /* 0x000ee80000300a00 */
[----:B------:R-:W-:Y:S04]  /*6a110*/  STL.64 [R1+0x370], R48 ;  /* 0x0003703001007387 */ /* 0x000fe80000100a00 */
[----:B------:R0:W-:Y:S04]  /*6a120*/  STL.64 [R1+0x378], R50 ;  /* 0x0003783201007387 */ /* 0x0001e80000100a00 */
[----:B0-----:R-:W2:Y:S04]  /*6a130*/  LDL.LU R51, [R1+0x4378] ;  /* 0x0043780001337983 */ /* 0x001ea80000300800 */
[----:B------:R-:W2:Y:S01]  /*6a140*/  LDL.LU.64 R48, [R1+0x4370] ;  /* 0x0043700001307983 */ /* 0x000ea20000300a00 */
[----:B----4-:R-:W-:Y:S01]  /*6a150*/  HMMA.16816.F32 R20, R16, R56, R20 ;  /* 0x000000381014723c */ /* 0x010fe20000001814 */
[----:B------:R-:W-:-:S02]  /*6a160*/  IMAD.MOV.U32 R36, RZ, RZ, R2 ;  /* 0x000000ffff247224 */ /* 0x000fc400078e0002 */
[----:B------:R-:W-:-:S03]  /*6a170*/  IMAD.MOV.U32 R37, RZ, RZ, R0 ;  /* 0x000000ffff257224 */ /* 0x000fc600078e0000 */
[----:B------:R-:W-:Y:S02]  /*6a180*/  IMAD.MOV.U32 R2, RZ, RZ, R56 ;  /* 0x000000ffff027224 */ /* 0x000fe400078e0038 */
[----:B------:R-:W-:Y:S01]  /*6a190*/  IMAD.MOV.U32 R0, RZ, RZ, R57 ;  /* 0x000000ffff007224 */ /* 0x000fe200078e0039 */
[C---:B---3--:R-:W-:Y:S06]  /*6a1a0*/  HMMA.16816.F32 R40, R16.reuse, R40, R28 ;  /* 0x000000281028723c */ /* 0x048fec000000181c */
        /* <DEDUP_REMOVED lines=11> */
[----:B------:R-:W3:Y:S04]  /*6a260*/  LDL.LU.64 R20, [R1+0x4360] ;  /* 0x0043600001147983 */ /* 0x000ee80000300a00 */
[----:B------:R-:W4:Y:S04]  /*6a270*/  LDL.LU.64 R56, [R1+0x4358] ;  /* 0x0043580001387983 */ /* 0x000f280000300a00 */
[----:B------:R-:W2:Y:S04]  /*6a280*/  LDL.LU.64 R28, [R1+0x4350] ;  /* 0x00435000011c7983 */ /* 0x000ea80000300a00 */
[----:B------:R-:W-:Y:S04]  /*6a290*/  STL.64 [R1+0x340], R40 ;  /* 0x0003402801007387 */ /* 0x000fe80000100a00 */
[----:B------:R0:W-:Y:S04]  /*6a2a0*/  STL.64 [R1+0x348], R42 ;  /* 0x0003482a01007387 */ /* 0x0001e80000100a00 */
[----:B0-----:R-:W4:Y:S04]  /*6a2b0*/  LDL.LU.64 R42, [R1+0x4348] ;  /* 0x00434800012a7983 */ /* 0x001f280000300a00 */
[----:B------:R-:W3:Y:S01]  /*6a2c0*/  LDL.LU.64 R40, [R1+0x4340] ;  /* 0x0043400001287983 */ /* 0x000ee20000300a00 */
[C---:B------:R-:W-:Y:S06]  /*6a2d0*/  HMMA.16816.F32 R44, R16.reuse, R44, R12 ;  /* 0x0000002c102c723c */ /* 0x040fec000000180c */
[----:B---3--:R-:W-:-:S15]  /*6a2e0*/  HMMA.16816.F32 R20, R16, R40, R20 ;  /* 0x000000281014723c */ /* 0x008fde0000001814 */
[----:B------:R-:W-:-:S08]  /*6a2f0*/  NOP ;  /* 0x0000000000007918 */ /* 0x000fd00000000000 */
[----:B------:R-:W-:Y:S04]  /*6a300*/  STL.64 [R1+0x330], R20 ;  /* 0x0003301401007387 */ /* 0x000fe80000100a00 */
[----:B------:R0:W-:Y:S04]  /*6a310*/  STL.64 [R1+0x338], R22 ;  /* 0x0003381601007387 */ /* 0x0001e80000100a00 */
[----:B0-----:R-:W3:Y:S04]  /*6a320*/  LDL.LU.64 R22, [R1+0x4338] ;  /* 0x0043380001167983 */ /* 0x001ee80000300a00 */
[----:B------:R-:W3:Y:S04]  /*6a330*/  LDL.LU.64 R20, [R1+0x4330] ;  /* 0x0043300001147983 */ /* 0x000ee80000300a00 */
[----:B----4-:R-:W-:Y:S04]  /*6a340*/  STL.64 [R1+0x42b8], R42 ;  /* 0x0042b82a01007387 */ /* 0x010fe80000100a00 */
[----:B------:R0:W-:Y:S04]  /*6a350*/  STL.64 [R1+0x42b0], R40 ;  /* 0x0042b02801007387 */ /* 0x0001e80000100a00 */
[----:B0-----:R-:W4:Y:S04]  /*6a360*/  LDL.LU R40, [R1+0x2d0] ;  /* 0x0002d00001287983 */ /* 0x001f280000300800 */
[----:B------:R-:W4:Y:S04]  /*6a370*/  LDL.LU R41, [R1+0x2d4] ;  /* 0x0002d40001297983 */ /* 0x000f280000300800 */
[----:B------:R-:W4:Y:S04]  /*6a380*/  LDL.LU R42, [R1+0x2d8] ;  /* 0x0002d800012a7983 */ /* 0x000f280000300800 */
[----:B------:R-:W4:Y:S04]  /*6a390*/  LDL.LU R43, [R1+0x2dc] ;  /* 0x0002dc00012b7983 */ /* 0x000f280000300800 */
[----:B------:R-:W3:Y:S04]  /*6a3a0*/  LDL.LU.64 R14, [R1+0x4328] ;  /* 0x00432800010e7983 */ /* 0x000ee80000300a00 */
[----:B------:R-:W3:Y:S04]  /*6a3b0*/  LDL.LU.64 R12, [R1+0x4320] ;  /* 0x00432000010c7983 */ /* 0x000ee80000300a00 */
[----:B------:R0:W-:Y:S04]  /*6a3c0*/  STL.64 [R1+0x320], R44 ;  /* 0x0003202c01007387 */ /* 0x0001e80000100a00 */
[----:B------:R-:W-:Y:S04]  /*6a3d0*/  STL.64 [R1+0x328], R46 ;  /* 0x0003282e01007387 */ /* 0x000fe80000100a00 */
[----:B0-----:R-:W2:Y:S01]  /*6a3e0*/  LDL.LU.64 R44, [R1+0x4318] ;  /* 0x00431800012c7983 */ /* 0x001ea20000300a00 */
[C---:B------:R-:W-:Y:S06]  /*6a3f0*/  HMMA.16816.F32 R56, R16.reuse, R56, R4 ;  /* 0x000000381038723c */ /* 0x040fec0000001804 */
[----:B--2---:R-:W-:-:S15]  /*6a400*/  HMMA.16816.F32 R8, R16, R44, R8 ;  /* 0x0000002c1008723c */ /* 0x004fde0000001808 */
[----:B------:R-:W-:-:S08]  /*6a410*/  NOP ;  /* 0x0000000000007918 */ /* 0x000fd00000000000 */
[----:B------:R-:W-:Y:S04]  /*6a420*/  STL.64 [R1+0x310], R8 ;  /* 0x0003100801007387 */ /* 0x000fe80000100a00 */
[----:B------:R0:W-:Y:S04]  /*6a430*/  STL.64 [R1+0x318], R10 ;  /* 0x0003180a01007387 */ /* 0x0001e80000100a00 */
[----:B0-----:R-:W2:Y:S04]  /*6a440*/  LDL.LU.64 R10, [R1+0x4310] ;  /* 0x00431000010a7983 */ /* 0x001ea80000300a00 */
[----:B------:R-:W3:Y:S04]  /*6a450*/  LDL.LU.64 R8, [R1+0x4308] ;  /* 0x0043080001087983 */ /* 0x000ee80000300a00 */
[----:B------:R0:W-:Y:S04]  /*6a460*/  STL.64 [R1+0x4290], R44 ;  /* 0x0042902c01007387 */ /* 0x0001e80000100a00 */
[----:B0-----:R-:W4:Y:S04]  /*6a470*/  LDL.LU R44, [R1+0x2e0] ;  /* 0x0002e000012c7983 */ /* 0x001f280000300800 */
[----:B------:R-:W4:Y:S04]  /*6a480*/  LDL.LU R45, [R1+0x2e4] ;  /* 0x0002e400012d7983 */ /* 0x000f280000300800 */
[----:B------:R-:W4:Y:S04]  /*6a490*/  LDL.LU R46, [R1+0x2e8] ;  /* 0x0002e800012e7983 */ /* 0x000f280000300800 */
[----:B------:R-:W4:Y:S04]  /*6a4a0*/  LDL.LU R47, [R1+0x2ec] ;  /* 0x0002ec00012f7983 */ /* 0x000f280000300800 */
[----:B------:R-:W2:Y:S04]  /*6a4b0*/  LDL.LU.64 R6, [R1+0x4300] ;  /* 0x0043000001067983 */ /* 0x000ea80000300a00 */
[----:B------:R-:W3:Y:S04]  /*6a4c0*/  LDL.LU.64 R4, [R1+0x42f8] ;  /* 0x0042f80001047983 */ /* 0x000ee80000300a00 */
[----:B------:R0:W-:Y:S04]  /*6a4d0*/  STL.64 [R1+0x300], R56 ;  /* 0x0003003801007387 */ /* 0x0001e80000100a00 */
[----:B------:R1:W-:Y:S04]  /*6a4e0*/  STL.64 [R1+0x308], R58 ;  /* 0x0003083a01007387 */ /* 0x0003e80000100a00 */
[----:B0-----:R-:W1:Y:S02]  /*6a4f0*/  LDL.LU.64 R56, [R1+0x42f0] ;  /* 0x0042f00001387983 */ /* 0x001e640000300a00 */
[----:B-1----:R-:W-:Y:S02]  /*6a500*/  HMMA.16816.F32 R56, R16, R56, R24 ;  /* 0x000000381038723c */ /* 0x002fe40000001818 */
[----:B------:R-:W2:Y:S04]  /*6a510*/  LDL.LU.64 R26, [R1+0x42e8] ;  /* 0x0042e800011a7983 */ /* 0x000ea80000300a00 */
[----:B------:R-:W2:-:S15]  /*6a520*/  LDL.LU.64 R24, [R1+0x42e0] ;  /* 0x0042e00001187983 */ /* 0x000e9e0000300a00 */
[----:B------:R-:W-:-:S02]  /*6a530*/  NOP ;  /* 0x0000000000007918 */ /* 0x000fc40000000000 */
[----:B------:R0:W-:Y:S04]  /*6a540*/  STL.64 [R1+0x2f0], R56 ;  /* 0x0002f03801007387 */ /* 0x0001e80000100a00 */
[----:B------:R-:W-:Y:S04]  /*6a550*/  STL.64 [R1+0x2f8], R58 ;  /* 0x0002f83a01007387 */ /* 0x000fe80000100a00 */
[----:B0-----:R-:W2:Y:S01]  /*6a560*/  LDL.LU.64 R56, [R1+0x42d8] ;  /* 0x0042d80001387983 */ /* 0x001ea20000300a00 */
[C---:B----4-:R-:W-:Y:S06]  /*6a570*/  HMMA.16816.F32 R44, R16.reuse, R36, R44 ;  /* 0x00000024102c723c */ /* 0x050fec000000182c */
[C---:B---3--:R-:W-:Y:S06]  /*6a580*/  HMMA.16816.F32 R40, R16.reuse, R4, R40 ;  /* 0x000000041028723c */ /* 0x048fec0000001828 */
[----:B------:R-:W-:Y:S11]  /*6a590*/  HMMA.16816.F32 R52, R16, R8, R52 ;  /* 0x000000081034723c */ /* 0x000ff60000001834 */
[----:B------:R0:W-:Y:S04]  /*6a5a0*/  STL.64 [R1+0x2e0], R44 ;  /* 0x0002e02c01007387 */ /* 0x0001e80000100a00 */
[----:B------:R-:W-:Y:S04]  /*6a5b0*/  STL.64 [R1+0x2e8], R46 ;  /* 0x0002e82e01007387 */ /* 0x000fe80000100a00 */
[----:B0-----:R-:W3:Y:S04]  /*6a5c0*/  LDL.LU.64 R44, [R1+0x190] ;  /* 0x00019000012c7983 */ /* 0x001ee80000300a00 */
[----:B------:R0:W-:Y:S04]  /*6a5d0*/  STL.64 [R1+0x4250], R36 ;  /* 0x0042502401007387 */ /* 0x0001e80000100a00 */
[----:B0-----:R-:W3:Y:S04]  /*6a5e0*/  LDL.LU R36, [R1+0x1f0] ;  /* 0x0001f00001247983 */ /* 0x001ee80000300800 */
[----:B------:R-:W3:Y:S04]  /*6a5f0*/  LDL.LU R37, [R1+0x1f4] ;  /* 0x0001f40001257983 */ /* 0x000ee80000300800 */
[----:B------:R-:W3:Y:S04]  /*6a600*/  LDL.LU R38, [R1+0x1f8] ;  /* 0x0001f80001267983 */ /* 0x000ee80000300800 */
[----:B------:R-:W3:Y:S04]  /*6a610*/  LDL.LU R39, [R1+0x1fc] ;  /* 0x0001fc0001277983 */ /* 0x000ee80000300800 */
[----:B------:R0:W-:Y:S04]  /*6a620*/  STL.64 [R1+0x2d0], R40 ;  /* 0x0002d02801007387 */ /* 0x0001e80000100a00 */
[----:B------:R2:W-:Y:S04]  /*6a630*/  STL.64 [R1+0x2d8], R42 ;  /* 0x0002d82a01007387 */ /* 0x0005e80000100a00 */
[----:B0-----:R-:W4:Y:S04]  /*6a640*/  LDL.LU R40, [R1+0x1e0] ;  /* 0x0001e00001287983 */ /* 0x001f280000300800 */
[----:B------:R-:W4:Y:S01]  /*6a650*/  LDL.LU R41, [R1+0x1e4] ;  /* 0x0001e40001297983 */ /* 0x000f220000300800 */
[----:B--2---:R-:W-:-:S02]  /*6a660*/  IMAD.MOV.U32 R42, RZ, RZ, R56 ;  /* 0x000000ffff2a7224 */ /* 0x004fc400078e0038 */
[----:B------:R-:W-:Y:S01]  /*6a670*/  IMAD.MOV.U32 R43, RZ, RZ, R57 ;  /* 0x000000ffff2b7224 */ /* 0x000fe200078e0039 */
[----:B------:R-:W2:Y:S04]  /*6a680*/  LDL.LU R56, [R1+0x42d4] ;  /* 0x0042d40001387983 */ /* 0x000ea80000300800 */
[----:B------:R-:W3:Y:S04]  /*6a690*/  LDL.LU R57, [R1+0x42d0] ;  /* 0x0042d00001397983 */ /* 0x000ee80000300800 */
[----:B------:R-:W-:Y:S04]  /*6a6a0*/  STL.64 [R1+0x4248], R6 ;  /* 0x0042480601007387 */ /* 0x000fe80000100a00 */
[----:B------:R0:W-:Y:S04]  /*6a6b0*/  STL.64 [R1+0x4240], R4 ;  /* 0x0042400401007387 */ /* 0x0001e80000100a00 */
[----:B0-----:R-:W4:Y:S04]  /*6a6c0*/  LDL.LU R4, [R1+0x200] ;  /* 0x0002000001047983 */ /* 0x001f280000300800 */
[----:B------:R-:W4:Y:S04]  /*6a6d0*/  LDL.LU R5, [R1+0x204] ;  /* 0x0002040001057983 */ /* 0x000f280000300800 */
[----:B------:R-:W4:Y:S04]  /*6a6e0*/  LDL.LU R6, [R1+0x208] ;  /* 0x0002080001067983 */ /* 0x000f280000300800 */
[----:B------:R-:W4:Y:S04]  /*6a6f0*/  LDL.LU R7, [R1+0x20c] ;  /* 0x00020c0001077983 */ /* 0x000f280000300800 */
[----:B------:R-:W-:Y:S04]  /*6a700*/  STL.64 [R1+0x2c0], R52 ;  /* 0x0002c03401007387 */ /* 0x000fe80000100a00 */
[----:B------:R0:W-:Y:S04]  /*6a710*/  STL.64 [R1+0x2c8], R54 ;  /* 0x0002c83601007387 */ /* 0x0001e80000100a00 */
[----:B0-----:R-:W4:Y:S04]  /*6a720*/  LDL.LU.64 R54, [R1+0x42c8] ;  /* 0x0042c80001367983 */ /* 0x001f280000300a00 */
[----:B------:R-:W4:Y:S04]  /*6a730*/  LDL.LU.64 R52, [R1+0x42c0] ;  /* 0x0042c00001347983 */ /* 0x000f280000300a00 */
[----:B------:R-:W-:Y:S04]  /*6a740*/  STL.64 [R1+0x4260], R10 ;  /* 0x0042600a01007387 */ /* 0x000fe80000100a00 */
[----:B------:R0:W-:Y:S04]  /*6a750*/  STL.64 [R1+0x4258], R8 ;  /* 0x0042580801007387 */ /* 0x0001e80000100a00 */
[----:B0-----:R-:W4:Y:S04]  /*6a760*/  LDL.LU R8, [R1+0x210] ;  /* 0x0002100001087983 */ /* 0x001f280000300800 */
[----:B------:R-:W4:Y:S01]  /*6a770*/  LDL.LU R9, [R1+0x214] ;  /* 0x0002140001097983 */ /* 0x000f220000300800 */
[----:B--2---:R-:W-:-:S02]  /*6a780*/  IMAD.MOV.U32 R11, RZ, RZ, R56 ;  /* 0x000000ffff0b7224 */ /* 0x004fc400078e0038 */
[----:B---3--:R-:W-:Y:S02]  /*6a790*/  IMAD.MOV.U32 R10, RZ, RZ, R57 ;  /* 0x000000ffff0a7224 */ /* 0x008fe400078e0039 */
[----:B----4-:R-:W-:Y:S01]  /*6a7a0*/  HMMA.16816.F32 R56, R16, R12, R52 ;  /* 0x0000000c1038723c */ /* 0x010fe20000001834 */
[----:B------:R-:W2:Y:S04]  /*6a7b0*/  LDL.LU R52, [R1+0x220] ;  /* 0x0002200001347983 */ /* 0x000ea80000300800 */
[----:B------:R-:W2:Y:S04]  /*6a7c0*/  LDL.LU R53, [R1+0x224] ;  /* 0x0002240001357983 */ /* 0x000ea80000300800 */
[----:B------:R-:W2:Y:S04]  /*6a7d0*/  LDL.LU R54, [R1+0x228] ;  /* 0x0002280001367983 */ /* 0x000ea80000300800 */
[----:B------:R-:W2:Y:S04]  /*6a7e0*/  LDL.LU R55, [R1+0x22c] ;  /* 0x00022c0001377983 */ /* 0x000ea80000300800 */
[----:B------:R-:W-:Y:S04]  /*6a7f0*/  STL.64 [R1+0x4270], R14 ;  /* 0x0042700e01007387 */ /* 0x000fe80000100a00 */
[----:B------:R-:W-:Y:S01]  /*6a800*/  STL.64 [R1+0x4268], R12 ;  /* 0x0042680c01007387 */ /* 0x000fe20000100a00 */
[C---:B------:R-:W-:Y:S03]  /*6a810*/  HMMA.16816.F32 R4, R24.reuse, R32, R4 ;  /* 0x000000201804723c */ /* 0x040fe60000001804 */
[----:B------:R-:W0:Y:S03]  /*6a820*/  LDSM.16.MT88.4 R16, [R51+UR4+0x5000] ;  /* 0x005000043310783b */ /* 0x000e260008004200 */
[C---:B------:R-:W-:Y:S01]  /*6a830*/  HMMA.16816.F32 R8, R24.reuse, R28, R8 ;  /* 0x0000001c1808723c */ /* 0x040fe20000001808 */
[----:B------:R1:W-:Y:S04]  /*6a840*/  STL.64 [R1+0x3d38], R58 ;  /* 0x003d383a01007387 */ /* 0x0003e80000100a00 */
[----:B------:R-:W-:Y:S04]  /*6a850*/  STL.64 [R1+0x3d30], R56 ;  /* 0x003d303801007387 */ /* 0x000fe80000100a00 */
[----:B-1----:R-:W3:Y:S04]  /*6a860*/  LDL R58, [R1+0x178] ;  /* 0x00017800013a7983 */ /* 0x002ee80000100800 */
[----:B------:R-:W3:Y:S04]  /*6a870*/  LDL R59, [R1+0x17c] ;  /* 0x00017c00013b7983 */ /* 0x000ee80000100800 */
[----:B------:R-:W-:Y:S04]  /*6a880*/  STL.64 [R1+0x4280], R22 ;  /* 0x0042801601007387 */ /* 0x000fe80000100a00 */
[----:B------:R-:W-:Y:S01]  /*6a890*/  STL.64 [R1+0x4278], R20 ;  /* 0x0042781401007387 */ /* 0x000fe20000100a00 */
[----:B--2---:R-:W-:-:S15]  /*6a8a0*/  HMMA.16816.F32 R12, R24, R20, R52 ;  /* 0x00000014180c723c */ /* 0x004fde0000001834 */
[----:B------:R-:W-:-:S08]  /*6a8b0*/  NOP ;  /* 0x0000000000007918 */ /* 0x000fd00000000000 */
        /* <DEDUP_REMOVED lines=9> */
[----:B-1----:R-:W-:Y:S02]  /*6a950*/  HMMA.16816.F32 R4, R24, R44, R36 ;  /* 0x0000002c1804723c */ /* 0x002fe40000001824 */
[----:B0-----:R-:W-:Y:S04]  /*6a960*/  STL.64 [R1+0x4168], R18 ;  /* 0x0041681201007387 */ /* 0x001fe80000100a00 */
[----:B------:R-:W-:-:S15]  /*6a970*/  STL.64 [R1+0x4160], R16 ;  /* 0x0041601001007387 */ /* 0x000fde0000100a00 */
[----:B------:R-:W-:-:S02]  /*6a980*/  NOP ;  /* 0x0000000000007918 */ /* 0x000fc40000000000 */
[----:B------:R-:W-:Y:S04]  /*6a990*/  STL.64 [R1+0x1f0], R4 ;  /* 0x0001f00401007387 */ /* 0x000fe80000100a00 */
[----:B------:R0:W-:Y:S04]  /*6a9a0*/  STL.64 [R1+0x1f8], R6 ;  /* 0x0001f80601007387 */ /* 0x0001e80000100a00 */
[----:B------:R-:W2:Y:S04]  /*6a9b0*/  LDL.LU R52, [R1+0x1d0] ;  /* 0x0001d00001347983 */ /* 0x000ea80000300800 */
[----:B------:R-:W2:Y:S04]  /*6a9c0*/  LDL.LU R53, [R1+0x1d4] ;  /* 0x0001d40001357983 */ /* 0x000ea80000300800 */
[----:B------:R-:W2:Y:S04]  /*6a9d0*/  LDL.LU R54, [R1+0x1d8] ;  /* 0x0001d80001367983 */ /* 0x000ea80000300800 */
[----:B------:R-:W2:Y:S01]  /*6a9e0*/  LDL.LU R55, [R1+0x1dc] ;  /* 0x0001dc0001377983 */ /* 0x000ea20000300800 */
[----:B0-----:R-:W-:Y:S01]  /*6a9f0*/  HMMA.16816.F32 R4, R24, R48, R40 ;  /* 0x000000301804723c */ /* 0x001fe20000001828 */
[----:B------:R-:W-:-:S02]  /*6aa00*/  IMAD.MOV.U32 R56, RZ, RZ, R2 ;  /* 0x000000ffff387224 */ /* 0x000fc400078e0002 */
[----:B------:R-:W-:Y:S02]  /*6aa10*/  IMAD.MOV.U32 R57, RZ, RZ, R0 ;  /* 0x000000ffff397224 */ /* 0x000fe400078e0000 */
[----:B------:R-:W-:Y:S02]  /*6aa20*/  IMAD.MOV.U32 R19, RZ, RZ, R44 ;  /* 0x000000ffff137224 */ /* 0x000fe400078e002c */
[----:B------:R-:W-:-:S15]  /*6aa30*/  IMAD.MOV.U32 R18, RZ, RZ, R45 ;  /* 0x000000ffff127224 */ /* 0x000fde00078e002d */
[----:B------:R-:W-:-:S01]  /*6aa40*/  NOP ;  /* 0x0000000000007918 */ /* 0x000fc20000000000 */
[----:B------:R0:W-:Y:S04]  /*6aa50*/  STL.64 [R1+0x1e0], R4 ;  /* 0x0001e00401007387 */ /* 0x0001e80000100a00 */
[----:B------:R1:W-:Y:S04]  /*6aa60*/  STL.64 [R1+0x1e8], R6 ;  /* 0x0001e80601007387 */ /* 0x0003e80000100a00 */
[----:B------:R-:W4:Y:S04]  /*6aa70*/  LDL.LU R32, [R1+0x1b0] ;  /* 0x0001b00001207983 */ /* 0x000f280000300800 */
[----:B------:R-:W4:Y:S04]  /*6aa80*/  LDL.LU R33, [R1+0x1b4] ;  /* 0x0001b40001217983 */ /* 0x000f280000300800 */
[----:B------:R-:W4:Y:S04]  /*6aa90*/  LDL.LU R34, [R1+0x1b8] ;  /* 0x0001b80001227983 */ /* 0x000f280000300800 */
[----:B------:R-:W4:Y:S04]  /*6aaa0*/  LDL.LU R35, [R1+0x1bc] ;  /* 0x0001bc0001237983 */ /* 0x000f280000300800 */
[----:B------:R-:W4:Y:S04]  /*6aab0*/  LDL.LU.64 R40, [R1+0x160] ;  /* 0x0001600001287983 */ /* 0x000f280000300a00 */
        /* <DEDUP_REMOVED lines=17> */
[----:B------:R-:W4:Y:S01]  /*6abd0*/  LDL.LU R11, [R1+0x95c] ;  /* 0x00095c00010b7983 */ /* 0x000f220000300800 */
[----:B------:R-:W-:-:S03]  /*6abe0*/  IMAD.MOV.U32 R2, RZ, RZ, R48 ;  /* 0x000000ffff027224 */ /* 0x000fc600078e0030 */
[----:B------:R-:W4:Y:S01]  /*6abf0*/  LDL.LU.64 R36, [R1+0x10] ;  /* 0x0000100001247983 */ /* 0x000f220000300a00 */
[----:B------:R-:W-:-:S03]  /*6ac00*/  IMAD.MOV.U32 R0, RZ, RZ, R49 ;  /* 0x000000ffff007224 */ /* 0x000fc600078e0031 */
[----:B------:R-:W4:Y:S04]  /*6ac10*/  LDL.LU R48, [R1+0x930] ;  /* 0x0009300001307983 */ /* 0x000f280000300800 */
[----:B------:R-:W4:Y:S04]  /*6ac20*/  LDL.LU R49, [R1+0x934] ;  /* 0x0009340001317983 */ /* 0x000f280000300800 */
[----:B------:R-:W4:Y:S04]  /*6ac30*/  LDL.LU R50, [R1+0x938] ;  /* 0x0009380001327983 */ /* 0x000f280000300800 */
[----:B------:R-:W4:Y:S01]  /*6ac40*/  LDL.LU R51, [R1+0x93c] ;  /* 0x00093c0001337983 */ /* 0x000f220000300800 */
        /* <DEDUP_REMOVED lines=8> */
[----:B---3--:R-:W-:Y:S04]  /*6acd0*/  STL.64 [R1+0x41f8], R58 ;  /* 0x0041f83a01007387 */ /* 0x008fe80000100a00 */
[----:B------:R0:W-:Y:S04]  /*6ace0*/  STL.64 [R1+0x41f0], R56 ;  /* 0x0041f03801007387 */ /* 0x0001e80000100a00 */
[----:B0-----:R-:W4:Y:S04]  /*6acf0*/  LDL.LU R56, [R1+0x1c0] ;  /* 0x0001c00001387983 */ /* 0x001f280000300800 */
[----:B------:R-:W4:Y:S04]  /*6ad00*/  LDL.LU R57, [R1+0x1c4] ;  /* 0x0001c40001397983 */ /* 0x000f280000300800 */
[----:B------:R-:W4:Y:S04]  /*6ad10*/  LDL.LU R58, [R1+0x1c8] ;  /* 0x0001c800013a7983 */ /* 0x000f280000300800 */
[----:B------:R-:W4:Y:S02]  /*6ad20*/  LDL.LU R59, [R1+0x1cc] ;  /* 0x0001cc00013b7983 */ /* 0x000f240000300800 */
[----:B----4-:R-:W-:-:S15]  /*6ad30*/  HMMA.16816.F32 R56, R24, R40, R56 ;  /* 0x000000281838723c */ /* 0x010fde0000001838 */
[----:B------:R-:W-:-:S08]  /*6ad40*/  NOP ;  /* 0x0000000000007918 */ /* 0x000fd00000000000 */
[----:B------:R0:W-:Y:S04]  /*6ad50*/  STL.64 [R1+0x1c0], R56 ;  /* 0x0001c03801007387 */ /* 0x0001e80000100a00 */
[----:B------:R-:W-:Y:S04]  /*6ad60*/  STL.64 [R1+0x1c8], R58 ;  /* 0x0001c83a01007387 */ /* 0x000fe80000100a00 */
[----:B------:R-:W3:Y:S01]  /*6ad70*/  LDL.LU.64 R42, [R1+0x42b8] ;  /* 0x0042b800012a7983 */ /* 0x000ee20000300a00 */
[----:B0-----:R-:W-:Y:S02]  /*6ad80*/  IMAD.MOV.U32 R57, RZ, RZ, R40 ;  /* 0x000000ffff397224 */ /* 0x001fe400078e0028 */
[----:B------:R-:W-:-:S02]  /*6ad90*/  IMAD.MOV.U32 R56, RZ, RZ, R41 ;  /* 0x000000ffff387224 */ /* 0x000fc400078e0029 */
[----:B------:R-:W4:Y:S01]  /*6ada0*/  LDL.LU.64 R40, [R1+0x42b0] ;  /* 0x0042b00001287983 */ /* 0x000f220000300a00 */
[C---:B------:R-:W-:Y:S06]  /*6adb0*/  HMMA.16816.F32 R28, R24.reuse, R44, R28 ;  /* 0x0000002c181c723c */ /* 0x040fec000000181c */
[----:B------:R-:W-:Y:S02]  /*6adc0*/  IMAD.MOV.U32 R17, RZ, RZ, R44 ;  /* 0x000000ffff117224 */ /* 0x000fe400078e002c */
[----:B------:R-:W-:Y:S01]  /*6add0*/  IMAD.MOV.U32 R16, RZ, RZ, R45 ;  /* 0x000000ffff107224 */ /* 0x000fe200078e002d */
[----:B----4-:R-:W-:-:S15]  /*6ade0*/  HMMA.16816.F32 R32, R24, R40, R32 ;  /* 0x000000281820723c */ /* 0x010fde0000001820 */
[----:B------:R-:W-:-:S08]  /*6adf0*/  NOP ;  /* 0x0000000000007918 */ /* 0x000fd00000000000 */
[----:B------:R-:W-:Y:S04]  /*6ae00*/  STL.64 [R1+0x1b0], R32 ;  /* 0x0001b02001007387 */ /* 0x000fe80000100a00 */
[----:B------:R0:W-:Y:S04]  /*6ae10*/  STL.64 [R1+0x1b8], R34 ;  /* 0x0001b82201007387 */ /* 0x0001e80000100a00 */
[----:B0-----:R-:W4:Y:S04]  /*6ae20*/  LDL.LU.64 R34, [R1+0x42a8] ;  /* 0x0042a80001227983 */ /* 0x001f280000300a00 */
[----:B------:R-:W4:Y:S04]  /*6ae30*/  LDL.LU.64 R32, [R1+0x42a0] ;  /* 0x0042a00001207983 */ /* 0x000f280000300a00 */
[----:B---3--:R-:W-:Y:S04]  /*6ae40*/  STL.64 [R1+0x41d0], R42 ;  /* 0x0041d02a01007387 */ /* 0x008fe80000100a00 */
[----:B------:R0:W-:Y:S04]  /*6ae50*/  STL.64 [R1+0x41c8], R40 ;  /* 0x0041c82801007387 */ /* 0x0001e80000100a00 */
[----:B0-----:R-:W3:Y:S04]  /*6ae60*/  LDL.LU R40, [R1+0x970] ;  /* 0x0009700001287983 */ /* 0x001ee80000300800 */
[----:B------:R-:W3:Y:S04]  /*6ae70*/  LDL.LU R41, [R1+0x974] ;  /* 0x0009740001297983 */ /* 0x000ee80000300800 */
[----:B------:R-:W3:Y:S04]  /*6ae80*/  LDL.LU R42, [R1+0x978] ;  /* 0x00097800012a7983 */ /* 0x000ee80000300800 */
[----:B------:R-:W3:Y:S04]  /*6ae90*/  LDL.LU R43, [R1+0x97c] ;  /* 0x00097c00012b7983 */ /* 0x000ee80000300800 */
[----:B------:R0:W-:Y:S04]  /*6aea0*/  STL.64 [R1+0x1a0], R28 ;  /* 0x0001a01c01007387 */ /* 0x0001e80000100a00 */
[----:B------:R1:W-:Y:S04]  /*6aeb0*/  STL.64 [R1+0x1a8], R30 ;  /* 0x0001a81e01007387 */ /* 0x0003e80000100a00 */
[----:B0-----:R-:W4:Y:S04]  /*6aec0*/  LDL.LU.64 R28, [R1+0x4298] ;  /* 0x00429800011c7983 */ /* 0x001f280000300a00 */
[----:B------:R-:W3:Y:S01]  /*6aed0*/  LDL.LU.64 R44, [R1+0x4290] ;  /* 0x00429000012c7983 */ /* 0x000ee20000300a00 */
[C---:B------:R-:W-:Y:S06]  /*6aee0*/  HMMA.16816.F32 R20, R24.reuse, R12, R20 ;  /* 0x0000000c1814723c */ /* 0x040fec0000001814 */
[----:B------:R-:W-:Y:S06]  /*6aef0*/  HMMA.16816.F32 R8, R24, R36, R8 ;  /* 0x000000241808723c */ /* 0x000fec0000001808 */
[----:B-1----:R-:W-:-:S02]  /*6af00*/  IMAD.MOV.U32 R31, RZ, RZ, R36 ;  /* 0x000000ffff1f7224 */ /* 0x002fc400078e0024 */
[----:B------:R-:W-:Y:S01]  /*6af10*/  IMAD.MOV.U32 R30, RZ, RZ, R37 ;  /* 0x000000ffff1e7224 */ /* 0x000fe200078e0025 */
[----:B---3--:R-:W-:-:S15]  /*6af20*/  HMMA.16816.F32 R40, R24, R44, R40 ;  /* 0x0000002c1828723c */ /* 0x008fde0000001828 */
[----:B------:R-:W-:-:S08]  /*6af30*/  NOP ;  /* 0x0000000000007918 */ /* 0x000fd00000000000 */
[----:B------:R0:W-:Y:S04]  /*6af40*/  STL.64 [R1+0x110], R40 ;  /* 0x0001102801007387 */ /* 0x0001e80000100a00 */
[----:B------:R1:W-:Y:S01]  /*6af50*/  STL.64 [R1+0x118], R42 ;  /* 0x0001182a01007387 */ /* 0x0003e20000100a00 */
[----:B0-----:R-:W-:Y:S02]  /*6af60*/  IMAD.MOV.U32 R41, RZ, RZ, R44 ;  /* 0x000000ffff297224 */ /* 0x001fe400078e002c */
[----:B------:R-:W-:Y:S02]  /*6af70*/  IMAD.MOV.U32 R40, RZ, RZ, R45 ;  /* 0x000000ffff287224 */ /* 0x000fe400078e002d */
[----:B------:R-:W4:Y:S04]  /*6af80*/  LDL.LU.64 R44, [R1+0x4288] ;  /* 0x00428800012c7983 */ /* 0x000f280000300a00 */
[----:B------:R-:W4:Y:S04]  /*6af90*/  LDL.LU R46, [R1+0x858] ;  /* 0x00085800012e7983 */ /* 0x000f280000300800 */
[----:B------:R-:W4:Y:S04]  /*6afa0*/  LDL.LU R47, [R1+0x85c] ;  /* 0x00085c00012f7983 */ /* 0x000f280000300800 */
[----:B------:R-:W-:Y:S04]  /*6afb0*/  STL.64 [R1+0x100], R20 ;  /* 0x0001001401007387 */ /* 0x000fe80000100a00 */
[----:B------:R0:W-:Y:S01]  /*6afc0*/  STL.64 [R1+0x108], R22 ;  /* 0x0001081601007387 */ /* 0x0001e20000100a00 */
[----:B-1----:R-:W-:-:S02]  /*6afd0*/  IMAD.MOV.U32 R43, RZ, RZ, R12 ;  /* 0x000000ffff2b7224 */ /* 0x002fc400078e000c */
[----:B------:R-:W-:Y:S01]  /*6afe0*/  IMAD.MOV.U32 R42, RZ, RZ, R13 ;  /* 0x000000ffff2a7224 */ /* 0x000fe200078e000d */
[----:B0-----:R-:W3:Y:S04]  /*6aff0*/  LDL.LU.64 R22, [R1+0x4280] ;  /* 0x0042800001167983 */ /* 0x001ee80000300a00 */
[----:B------:R-:W4:Y:S04]  /*6b000*/  LDL.LU.64 R20, [R1+0x4278] ;  /* 0x0042780001147983 */ /* 0x000f280000300a00 */
[----:B------:R-:W3:Y:S04]  /*6b010*/  LDL.LU.64 R14, [R1+0x4270] ;  /* 0x00427000010e7983 */ /* 0x000ee80000300a00 */
[----:B------:R-:W2:Y:S04]  /*6b020*/  LDL.LU.64 R12, [R1+0x4268] ;  /* 0x00426800010c7983 */ /* 0x000ea80000300a00 */
[----:B------:R-:W-:Y:S04]  /*6b030*/  STL.64 [R1+0xf0], R8 ;  /* 0x0000f00801007387 */ /* 0x000fe80000100a00 */
[----:B------:R0:W-:Y:S04]  /*6b040*/  STL.64 [R1+0xf8], R10 ;  /* 0x0000f80a01007387 */ /* 0x0001e80000100a00 */
[----:B0-----:R-:W4:Y:S04]  /*6b050*/  LDL.LU.64 R10, [R1+0x4260] ;  /* 0x00426000010a7983 */ /* 0x001f280000300a00 */
[----:B------:R-:W3:Y:S04]  /*6b060*/  LDL.LU.64 R8, [R1+0x4258] ;  /* 0x0042580001087983 */ /* 0x000ee80000300a00 */
[----:B------:R-:W2:Y:S02]  /*6b070*/  LDL.LU.64 R36, [R1+0x4250] ;  /* 0x0042500001247983 */ /* 0x000ea40000300a00 */
[----:B--2---:R-:W-:Y:S02]  /*6b080*/  HMMA.16816.F32 R36, R24, R36, R4 ;  /* 0x000000241824723c */ /* 0x004fe40000001804 */
[----:B------:R-:W2:Y:S04]  /*6b090*/  LDL.LU.64 R6, [R1+0x4248] ;  /* 0x0042480001067983 */ /* 0x000ea80000300a00 */
[----:B------:R-:W4:-:S15]  /*6b0a0*/  LDL.LU.64 R4, [R1+0x4240] ;  /* 0x0042400001047983 */ /* 0x000f1e0000300a00 */
[----:B------:R-:W-:-:S02]  /*6b0b0*/  NOP ;  /* 0x0000000000007918 */ /* 0x000fc40000000000 */
        /* <DEDUP_REMOVED lines=15> */
[----:B------:R-:W2:Y:S01]  /*6b1b0*/  LDL.LU R7, [R1+0x92c] ;  /* 0x00092c0001077983 */ /* 0x000ea20000300800 */
[C---:B------:R-:W-:Y:S03]  /*6b1c0*/  HMMA.16816.F32 R52, R24.reuse, R12, R52 ;  /* 0x0000000c1834723c */ /* 0x040fe60000001834 */
[----:B------:R-:W-:Y:S04]  /*6b1d0*/  STL.64 [R1+0x4188], R10 ;  /* 0x0041880a01007387 */ /* 0x000fe80000100a00 */
[----:B---3--:R-:W-:Y:S01]  /*6b1e0*/  STL.64 [R1+0x4180], R8 ;  /* 0x0041800801007387 */ /* 0x008fe20000100a00 */
[----:B--2---:R-:W-:-:S15]  /*6b1f0*/  HMMA.16816.F32 R4, R24, R8, R4 ;  /* 0x000000081804723c */ /* 0x004fde0000001804 */
[----:B------:R-:W-:-:S08]  /*6b200*/  NOP ;  /* 0x0000000000007918 */ /* 0x000fd00000000000 */
[----:B------:R-:W-:Y:S04]  /*6b210*/  STL.64 [R1+0xc0], R4 ;  /* 0x0000c00401007387 */ /* 0x000fe80000100a00 */
[----:B------:R-:W-:Y:S04]  /*6b220*/  STL.64 [R1+0xc8], R6 ;  /* 0x0000c80601007387 */ /* 0x000fe80000100a00 */
[----:B------:R-:W-:Y:S04]  /*6b230*/  STL.64 [R1+0x4198], R14 ;  /* 0x0041980e01007387 */ /* 0x000fe80000100a00 */
[----:B------:R-:W-:Y:S04]  /*6b240*/  STL.64 [R1+0x4190], R12 ;  /* 0x0041900c01007387 */ /* 0x000fe80000100a00 */
[----:B------:R-:W-:Y:S04]  /*6b250*/  STL.64 [R1+0x3c90], R54 ;  /* 0x003c903601007387 */ /* 0x000fe80000100a00 */
[----:B------:R0:W-:Y:S02]  /*6b260*/  STL.64 [R1+0x3c88], R52 ;  /* 0x003c883401007387 */ /* 0x0001e40000100a00 */
[----:B0-----:R-:W-:-:S02]  /*6b270*/  IMAD.MOV.U32 R52, RZ, RZ, R2 ;  /* 0x000000ffff347224 */ /* 0x001fc400078e0002 */
[----:B------:R-:W-:Y:S01]  /*6b280*/  IMAD.MOV.U32 R53, RZ, RZ, R0 ;  /* 0x000000ffff357224 */ /* 0x000fe200078e0000 */
[----:B------:R-:W2:Y:S04]  /*6b290*/  LDL.LU R2, [R1+0x421c] ;  /* 0x00421c0001027983 */ /* 0x000ea80000300800 */
[----:B------:R-:W3:Y:S04]  /*6b2a0*/  LDL.LU R0, [R1+0x4218] ;  /* 0x0042180001007983 */ /* 0x000ee80000300800 */
[----:B------:R-:W2:Y:S04]  /*6b2b0*/  LDL R54, [R1+0x188] ;  /* 0x0001880001367983 */ /* 0x000ea80000100800 */
[----:B------:R-:W2:Y:S01]  /*6b2c0*/  LDL R55, [R1+0x18c] ;  /* 0x00018c0001377983 */ /* 0x000ea20000100800 */
[----:B----4-:R-:W-:Y:S03]  /*6b2d0*/  HMMA.16816.F32 R48, R36, R20, R48 ;  /* 0x000000142430723c */ /* 0x010fe60000001830 */
[----:B--2---:R-:W-:Y:S04]  /*6b2e0*/  STL.64 [R1+0x4208], R54 ;  /* 0x0042083601007387 */ /* 0x004fe80000100a00 */
[----:B------:R-:W-:Y:S04]  /*6b2f0*/  STL.64 [R1+0x4200], R52 ;  /* 0x0042003401007387 */ /* 0x000fe80000100a00 */
[----:B------:R-:W-:-:S12]  /*6b300*/  STL.64 [R1+0x41a0], R22 ;  /* 0x0041a01601007387 */ /* 0x000fd80000100a00 */
[----:B------:R-:W-:Y:S04]  /*6b310*/  STL.64 [R1+0x3ca0], R50 ;  /* 0x003ca03201007387 */ /* 0x000fe80000100a00 */
[----:B------:R0:W-:Y:S04]  /*6b320*/  STL.64 [R1+0x3c98], R48 ;  /* 0x003c983001007387 */ /* 0x0001e80000100a00 */
[----:B0-----:R-:W2:Y:S04]  /*6b330*/  LDL.LU.64 R48, [R1] ;  /* 0x0000000001307983 */ /* 0x001ea80000300a00 */
[----:B------:R-:W4:Y:S01]  /*6b340*/  LDL.64 R50, [R1+0x8] ;  /* 0x0000080001327983 */ /* 0x000f220000100a00 */
[----:B------:R-:W-:-:S02]  /*6b350*/  IMAD.MOV.U32 R4, RZ, RZ, R43 ;  /* 0x000000ffff047224 */ /* 0x000fc400078e002b */
[----:B------:R-:W-:Y:S01]  /*6b360*/  IMAD.MOV.U32 R5, RZ, RZ, R42 ;  /* 0x000000ffff057224 */ /* 0x000fe200078e002a */
[----:B----4-:R-:W-:Y:S04]  /*6b370*/  STL.64 [R1+0x41b0], R50 ;  /* 0x0041b03201007387 */ /* 0x010fe80000100a00 */
[----:B--2---:R-:W-:Y:S04]  /*6b380*/  STL.64 [R1+0x41a8], R48 ;  /* 0x0041a83001007387 */ /* 0x004fe80000100a00 */
[----:B------:R-:W-:Y:S04]  /*6b390*/  STL.64 [R1+0x41c0], R30 ;  /* 0x0041c01e01007387 */ /* 0x000fe80000100a00 */
[----:B------:R0:W-:Y:S04]  /*6b3a0*/  STL.64 [R1+0x41d8], R4 ;  /* 0x0041d80401007387 */ /* 0x0001e80000100a00 */
[----:B------:R-:W2:Y:S04]  /*6b3b0*/  LDL.LU R8, [R1+0x7d0] ;  /* 0x0007d00001087983 */ /* 0x000ea80000300800 */
[----:B------:R-:W2:Y:S04]  /*6b3c0*/  LDL.LU R9, [R1+0x7d4] ;  /* 0x0007d40001097983 */ /* 0x000ea80000300800 */
[----:B------:R-:W4:Y:S04]  /*6b3d0*/  LDL.LU R10, [R1+0x7d8] ;  /* 0x0007d800010a7983 */ /* 0x000f280000300800 */
[----:B------:R-:W4:Y:S01]  /*6b3e0*/  LDL.LU R11, [R1+0x7dc] ;  /* 0x0007dc00010b7983 */ /* 0x000f220000300800 */
[----:B------:R-:W-:-:S02]  /*6b3f0*/  IMAD.MOV.U32 R12, RZ, RZ, R41 ;  /* 0x000000ffff0c7224 */ /* 0x000fc400078e0029 */
[----:B------:R-:W-:Y:S02]  /*6b400*/  IMAD.MOV.U32 R13, RZ, RZ, R40 ;  /* 0x000000ffff0d7224 */ /* 0x000fe400078e0028 */
[----:B------:R-:W-:Y:S02]  /*6b410*/  IMAD.MOV.U32 R41, RZ, RZ, R56 ;  /* 0x000000ffff297224 */ /* 0x000fe400078e0038 */
[----:B------:R-:W-:Y:S02]  /*6b420*/  IMAD.MOV.U32 R40, RZ, RZ, R57 ;  /* 0x000000ffff287224 */ /* 0x000fe400078e0039 */
[----:B------:R-:W-:Y:S02]  /*6b430*/  IMAD.MOV.U32 R52, RZ, RZ, R19 ;  /* 0x000000ffff347224 */ /* 0x000fe400078e0013 */
[----:B------:R-:W1:Y:S01]  /*6b440*/  S2R R19, SR_TID.X ;  /* 0x0000000000137919 */ /* 0x000e620000002100 */
[----:B----4-:R-:W-:Y:S04]  /*6b450*/  STL.64 [R1+0x41e8], R10 ;  /* 0x0041e80a01007387 */ /* 0x010fe80000100a00 */
[----:B--2---:R2:W-:Y:S04]  /*6b460*/  STL.64 [R1+0x41e0], R8 ;  /* 0x0041e00801007387 */ /* 0x0045e80000100a00 */
[----:B------:R4:W-:Y:S04]  /*6b470*/  STL.64 [R1+0x4210], R12 ;  /* 0x0042100c01007387 */ /* 0x0009e80000100a00 */
[----:B0-----:R-:W3:Y:S04]  /*6b480*/  LDL.LU R4, [R1+0x810] ;  /* 0x0008100001047983 */ /* 0x001ee80000300800 */
[----:B------:R-:W3:Y:S04]  /*6b490*/  LDL.LU R5, [R1+0x814] ;  /* 0x0008140001057983 */ /* 0x000ee80000300800 */
[----:B------:R-:W3:Y:S04]  /*6b4a0*/  LDL.LU R6, [R1+0x818] ;  /* 0x0008180001067983 */ /* 0x000ee80000300800 */
[----:B------:R-:W3:Y:S04]  /*6b4b0*/  LDL.LU R7, [R1+0x81c] ;  /* 0x00081c0001077983 */ /* 0x000ee80000300800 */
[----:B--2---:R-:W2:Y:S04]  /*6b4c0*/  LDL.LU R8, [R1+0x820] ;  /* 0x0008200001087983 */ /* 0x004ea80000300800 */
        /* <DEDUP_REMOVED lines=11> */
[----:B----4-:R-:W4:Y:S04]  /*6b580*/  LDL.LU R12, [R1+0x840] ;  /* 0x00084000010c7983 */ /* 0x010f280000300800 */
[----:B------:R-:W4:Y:S04]  /*6b590*/  LDL.LU R13, [R1+0x844] ;  /* 0x00084400010d7983 */ /* 0x000f280000300800 */
[----:B------:R-:W4:Y:S04]  /*6b5a0*/  LDL.LU R14, [R1+0x848] ;  /* 0x00084800010e7983 */ /* 0x000f280000300800 */
[----:B------:R-:W4:Y:S01]  /*6b5b0*/  LDL.LU R15, [R1+0x84c] ;  /* 0x00084c00010f7983 */ /* 0x000f220000300800 */
[----:B------:R-:W-:Y:S03]  /*6b5c0*/  HMMA.16816.F32 R44, R36, R28, R44 ;  /* 0x0000001c242c723c */ /* 0x000fe6000000182c */
[----:B------:R-:W3:Y:S01]  /*6b5d0*/  LDL.LU R28, [R1+0x800] ;  /* 0x00080000011c7983 */ /* 0x000ee20000300800 */
[----:B------:R-:W-:-:S03]  /*6b5e0*/  IMAD.MOV.U32 R53, RZ, RZ, R18 ;  /* 0x000000ffff357224 */ /* 0x000fc600078e0012 */
[----:B------:R-:W3:Y:S04]  /*6b5f0*/  LDL.LU R29, [R1+0x804] ;  /* 0x00080400011d7983 */ /* 0x000ee80000300800 */
[----:B------:R-:W3:Y:S01]  /*6b600*/  LDL.LU R30, [R1+0x808] ;  /* 0x00080800011e7983 */ /* 0x000ee20000300800 */
[----:B-1----:R-:W-:-:S03]  /*6b610*/  LOP3.LUT R18, R19, 0x7, RZ, 0xc0, !PT ;  /* 0x0000000713127812 */ /* 0x002fc600078ec0ff */
[----:B------:R-:W3:Y:S04]  /*6b620*/  LDL.LU R31, [R1+0x80c] ;  /* 0x00080c00011f7983 */ /* 0x000ee80000300800 */
[----:B------:R-:W3:Y:S04]  /*6b630*/  LDL.LU R48, [R1+0x7f0] ;  /* 0x0007f00001307983 */ /* 0x000ee80000300800 */
[----:B------:R-:W3:Y:S04]  /*6b640*/  LDL.LU R49, [R1+0x7f4] ;  /* 0x0007f40001317983 */ /* 0x000ee80000300800 */
[----:B------:R-:W3:Y:S04]  /*6b650*/  LDL.LU R50, [R1+0x7f8] ;  /* 0x0007f80001327983 */ /* 0x000ee80000300800 */
[----:B------:R-:W3:Y:S01]  /*6b660*/  LDL.LU R51, [R1+0x7fc] ;  /* 0x0007fc0001337983 */ /* 0x000ee20000300800 */
[----:B------:R-:W-:-:S02]  /*6b670*/  IMAD R18, R18, 0x110, RZ ;  /* 0x0000011012127824 */ /* 0x000fc400078e02ff */
[C---:B------:R-:W-:Y:S01]  /*6b680*/  IMAD.SHL.U32 R43, R19.reuse, 0x2, RZ ;  /* 0x00000002132b7824 */ /* 0x040fe200078e00ff */
[----:B------:R-:W3:Y:S04]  /*6b690*/  LDL.LU R20, [R1+0x7e0] ;  /* 0x0007e00001147983 */ /* 0x000ee80000300800 */
[----:B------:R-:W3:Y:S04]  /*6b6a0*/  LDL.LU R21, [R1+0x7e4] ;  /* 0x0007e40001157983 */ /* 0x000ee80000300800 */
[----:B------:R-:W3:Y:S04]  /*6b6b0*/  LDL.LU R22, [R1+0x7e8] ;  /* 0x0007e80001167983 */ /* 0x000ee80000300800 */
[----:B------:R-:W3:Y:S01]  /*6b6c0*/  LDL.LU R23, [R1+0x7ec] ;  /* 0x0007ec0001177983 */ /* 0x000ee20000300800 */
[----:B------:R-:W-:Y:S01]  /*6b6d0*/  IMAD.SHL.U32 R19, R19, 0x80, RZ ;  /* 0x0000008013137824 */ /* 0x000fe200078e00ff */
[----:B------:R-:W-:-:S02]  /*6b6e0*/  LOP3.LUT R43, R18, 0x10, R43, 0x78, !PT ;  /* 0x00000010122b7812 */ /* 0x000fc400078e782b */
[----:B------:R0:W-:Y:S04]  /*6b6f0*/  STL.64 [R1+0x3cb0], R46 ;  /* 0x003cb02e01007387 */ /* 0x0001e80000100a00 */
[----:B------:R1:W-:Y:S01]  /*6b700*/  STL.64 [R1+0x3ca8], R44 ;  /* 0x003ca82c01007387 */ /* 0x0003e20000100a00 */
[----:B------:R-:W-:-:S03]  /*6b710*/  LOP3.LUT R43, R43, 0x800, R19, 0xf8, !PT ;  /* 0x000008002b2b7812 */ /* 0x000fc600078ef813 */
[----:B0-----:R-:W3:Y:S01]  /*6b720*/  LDL R46, [R1+0x148] ;  /* 0x00014800012e7983 */ /* 0x001ee20000100800 */
[----:B-1----:R-:W-:-:S03]  /*6b730*/  IMAD.MOV.U32 R45, RZ, RZ, R16 ;  /* 0x000000ffff2d7224 */ /* 0x002fc600078e0010 */
[----:B------:R-:W3:Y:S01]  /*6b740*/  LDL R47, [R1+0x14c] ;  /* 0x00014c00012f7983 */ /* 0x000ee20000100800 */
[----:B------:R-:W-:-:S03]  /*6b750*/  IMAD.MOV.U32 R44, RZ, RZ, R17 ;  /* 0x000000ffff2c7224 */ /* 0x000fc600078e0011 */
[----:B------:R-:W3:Y:S04]  /*6b760*/  LDL.LU R16, [R1+0x7b0] ;  /* 0x0007b00001107983 */ /* 0x000ee80000300800 */
[----:B------:R-:W3:Y:S04]  /*6b770*/  LDL.LU R17, [R1+0x7b4] ;  /* 0x0007b40001117983 */ /* 0x000ee80000300800 */
[----:B------:R-:W3:Y:S04]  /*6b780*/  LDL.LU R18, [R1+0x7b8] ;  /* 0x0007b80001127983 */ /* 0x000ee80000300800 */
[----:B------:R-:W3:Y:S01]  /*6b790*/  LDL.LU R19, [R1+0x7bc] ;  /* 0x0007bc0001137983 */ /* 0x000ee20000300800 */
[----:B--2---:R-:W-:-:S15]  /*6b7a0*/  HMMA.16816.F32 R24, R36, R32, R24 ;  /* 0x000000202418723c */ /* 0x004fde0000001818 */
[----:B------:R-:W-:-:S08]  /*6b7b0*/  NOP ;  /* 0x0000000000007918 */ /* 0x000fd00000000000 */
[----:B------:R-:W-:Y:S04]  /*6b7c0*/  STL.64 [R1+0x790], R24 ;  /* 0x0007901801007387 */ /* 0x000fe80000100a00 */
[----:B------:R-:W-:Y:S04]  /*6b7d0*/  STL.64 [R1+0x798], R26 ;  /* 0x0007981a01007387 */ /* 0x000fe80000100a00 */
[----:B------:R-:W0:Y:S01]  /*6b7e0*/  LDSM.16.MT88.4 R24, [R43+UR4+0x5080] ;  /* 0x005080042b18783b */ /* 0x000e220008004200 */
[C---:B----4-:R-:W-:Y:S03]  /*6b7f0*/  HMMA.16816.F32 R52, R36.reuse, R52, R12 ;  /* 0x000000342434723c */ /* 0x050fe6000000180c */
[----:B0-----:R-:W-:Y:S04]  /*6b800*/  STL.64 [R1+0x4098], R26 ;  /* 0x0040981a01007387 */ /* 0x001fe80000100a00 */
[----:B------:R0:W-:Y:S04]  /*6b810*/  STL.64 [R1+0x4090], R24 ;  /* 0x0040901801007387 */ /* 0x0001e80000100a00 */
[----:B0-----:R-:W2:Y:S04]  /*6b820*/  LDL.LU R24, [R1+0x7a0] ;  /* 0x0007a00001187983 */ /* 0x001ea80000300800 */
[----:B------:R-:W2:Y:S04]  /*6b830*/  LDL.LU R25, [R1+0x7a4] ;  /* 0x0007a40001197983 */ /* 0x000ea80000300800 */
[----:B------:R-:W2:Y:S04]  /*6b840*/  LDL.LU R26, [R1+0x7a8] ;  /* 0x0007a800011a7983 */ /* 0x000ea80000300800 */
[----:B------:R-:W2:Y:S04]  /*6b850*/  LDL.LU R27, [R1+0x7ac] ;  /* 0x0007ac00011b7983 */ /* 0x000ea80000300800 */
[----:B------:R-:W4:Y:S04]  /*6b860*/  LDL.LU.64 R12, [R1+0x4210] ;  /* 0x00421000010c7983 */ /* 0x000f280000300a00 */
[----:B------:R-:W-:Y:S04]  /*6b870*/  STL.64 [R1+0xc10], R52 ;  /* 0x000c103401007387 */ /* 0x000fe80000100a00 */
[----:B------:R0:W-:Y:S04]  /*6b880*/  STL.64 [R1+0xc18], R54 ;  /* 0x000c183601007387 */ /* 0x0001e80000100a00 */
[----:B0-----:R-:W2:Y:S04]  /*6b890*/  LDL.LU.64 R54, [R1+0x4208] ;  /* 0x0042080001367983 */ /* 0x001ea80000300a00 */
[----:B------:R-:W3:Y:S02]  /*6b8a0*/  LDL.LU.64 R52, [R1+0x4200] ;  /* 0x0042000001347983 */ /* 0x000ee40000300a00 */
[----:B---3--:R-:W-:-:S15]  /*6b8b0*/  HMMA.16816.F32 R56, R36, R52, R56 ;  /* 0x000000342438723c */ /* 0x008fde0000001838 */
[----:B------:R-:W-:-:S08]  /*6b8c0*/  NOP ;  /* 0x0000000000007918 */ /* 0x000fd00000000000 */
[----:B------:R-:W-:Y:S04]  /*6b8d0*/  STL.64 [R1+0xc00], R56 ;  /* 0x000c003801007387 */ /* 0x000fe80000100a00 */
[----:B------:R0:W-:Y:S04]  /*6b8e0*/  STL.64 [R1+0xc08], R58 ;  /* 0x000c083a01007387 */ /* 0x0001e80000100a00 */
[----:B0-----:R-:W3:Y:S04]  /*6b8f0*/  LDL.LU.64 R58, [R1+0x41f8] ;  /* 0x0041f800013a7983 */ /* 0x001ee80000300a00 */
[----:B------:R-:W4:Y:S01]  /*6b900*/  LDL.LU.64 R56, [R1+0x41f0] ;  /* 0x0041f00001387983 */ /* 0x000f220000300a00 */
[C---:B------:R-:W-:Y:S06]  /*6b910*/  HMMA.16816.F32 R40, R36.reuse, R40, R4 ;  /* 0x000000282428723c */ /* 0x040fec0000001804 */
[----:B----4-:R-:W-:-:S15]  /*6b920*/  HMMA.16816.F32 R8, R36, R56, R8 ;  /* 0x000000382408723c */ /* 0x010fde0000001808 */
[----:B------:R-:W-:-:S08]  /*6b930*/  NOP ;  /* 0x0000000000007918 */ /* 0x000fd00000000000 */
[----:B------:R-:W-:Y:S04]  /*6b940*/  STL.64 [R1+0xbf0], R8 ;  /* 0x000bf00801007387 */ /* 0x000fe80000100a00 */
[----:B------:R0:W-:Y:S04]  /*6b950*/  STL.64 [R1+0xbf8], R10 ;  /* 0x000bf80a01007387 */ /* 0x0001e80000100a00 */
[----:B0-----:R-:W4:Y:S04]  /*6b960*/  LDL.LU.64 R10, [R1+0x41e8] ;  /* 0x0041e800010a7983 */ /* 0x001f280000300a00 */
[----:B------:R-:W4:Y:S04]  /*6b970*/  LDL.LU.64 R8, [R1+0x41e0] ;  /* 0x0041e00001087983 */ /* 0x000f280000300a00 */
        /* <DEDUP_REMOVED lines=9> */
[----:B0-----:R-:W3:Y:S01]  /*6ba10*/  LDL.LU.64 R30, [R1+0x41c0] ;  /* 0x0041c000011e7983 */ /* 0x001ee20000300a00 */
[C---:B------:R-:W-:Y:S03]  /*6ba20*/  HMMA.16816.F32 R48, R36.reuse, R44, R48 ;  /* 0x0000002c2430723c */ /* 0x040fe60000001830 */
[----:B--2---:R-:W-:Y:S03]  /*6ba30*/  STL.64 [R1+0x4118], R42 ;  /* 0x0041182a01007387 */ /* 0x004fe60000100a00 */
[C---:B------:R-:W-:Y:S06]  /*6ba40*/  HMMA.16816.F32 R12, R36.reuse, R12, R20 ;  /* 0x0000000c240c723c */ /* 0x040fec0000001814 */
[----:B----4-:R-:W-:Y:S01]  /*6ba50*/  HMMA.16816.F32 R4, R36, R4, R8 ;  /* 0x000000042404723c */ /* 0x010fe20000001808 */
[----:B---3--:R-:W-:-:S02]  /*6ba60*/  IMAD.MOV.U32 R40, RZ, RZ, R31 ;  /* 0x000000ffff287224 */ /* 0x008fc400078e001f */
[----:B------:R-:W-:Y:S01]  /*6ba70*/  IMAD.MOV.U32 R41, RZ, RZ, R30 ;  /* 0x000000ffff297224 */ /* 0x000fe200078e001e */
[----:B------:R-:W2:Y:S04]  /*6ba80*/  LDL.LU R31, [R1+0x41bc] ;  /* 0x0041bc00011f7983 */ /* 0x000ea80000300800 */
[----:B------:R-:W3:Y:S04]  /*6ba90*/  LDL.LU R30, [R1+0x41b8] ;  /* 0x0041b800011e7983 */ /* 0x000ee80000300800 */
[----:B------:R-:W-:Y:S04]  /*6baa0*/  STL.64 [R1+0xbc0], R48 ;  /* 0x000bc03001007387 */ /* 0x000fe80000100a00 */
[----:B------:R0:W-:Y:S04]  /*6bab0*/  STL.64 [R1+0xbc8], R50 ;  /* 0x000bc83201007387 */ /* 0x0001e80000100a00 */
[----:B0-----:R-:W4:Y:S04]  /*6bac0*/  LDL.LU.64 R50, [R1+0x41b0] ;  /* 0x0041b00001327983 */ /* 0x001f280000300a00 */
[----:B------:R-:W2:Y:S04]  /*6bad0*/  LDL.LU.64 R48, [R1+0x41a8] ;  /* 0x0041a80001307983 */ /* 0x000ea80000300a00 */
[----:B------:R0:W-:Y:S04]  /*6bae0*/  STL.64 [R1+0x4110], R46 ;  /* 0x0041102e01007387 */ /* 0x0001e80000100a00 */
[----:B------:R-:W3:Y:S04]  /*6baf0*/  LDL.LU R44, [R1+0x7c0] ;  /* 0x0007c000012c7983 */ /* 0x000ee80000300800 */
[----:B------:R-:W3:Y:S04]  /*6bb00*/  LDL.LU R45, [R1+0x7c4] ;  /* 0x0007c400012d7983 */ /* 0x000ee80000300800 */
[----:B0-----:R-:W3:Y:S04]  /*6bb10*/  LDL.LU R46, [R1+0x7c8] ;  /* 0x0007c800012e7983 */ /* 0x001ee80000300800 */
[----:B------:R-:W3:Y:S04]  /*6bb20*/  LDL.LU R47, [R1+0x7cc] ;  /* 0x0007cc00012f7983 */ /* 0x000ee80000300800 */
[----:B------:R-:W4:Y:S04]  /*6bb30*/  LDL.LU.64 R22, [R1+0x41a0] ;  /* 0x0041a00001167983 */ /* 0x000f280000300a00 */
        /* <DEDUP_REMOVED lines=9> */
[----:B------:R-:W4:Y:S01]  /*6bbd0*/  LDL.LU.64 R4, [R1+0x4170] ;  /* 0x0041700001047983 */ /* 0x000f220000300a00 */
[C---:B--2---:R-:W-:Y:S06]  /*6bbe0*/  HMMA.16816.F32 R16, R36.reuse, R48, R16 ;  /* 0x000000302410723c */ /* 0x044fec0000001810 */
[----:B---3--:R-:W-:Y:S01]  /*6bbf0*/  HMMA.16816.F32 R40, R36, R40, R44 ;  /* 0x000000282428723c */ /* 0x008fe2000000182c */
[----:B------:R-:W2:-:S15]  /*6bc00*/  LDL.LU R44, [R1+0x2b0] ;  /* 0x0002b000012c7983 */ /* 0x000e9e0000300800 */
[----:B------:R-:W-:-:S07]  /*6bc10*/  NOP ;  /* 0x0000000000007918 */ /* 0x000fce0000000000 */
[----:B------:R0:W-:Y:S04]  /*6bc20*/  STL.64 [R1+0xb90], R40 ;  /* 0x000b902801007387 */ /* 0x0001e80000100a00 */
[----:B------:R1:W-:Y:S04]  /*6bc30*/  STL.64 [R1+0xb98], R42 ;  /* 0x000b982a01007387 */ /* 0x0003e80000100a00 */
[----:B------:R-:W2:Y:S04]  /*6bc40*/  LDL.LU R45, [R1+0x2b4] ;  /* 0x0002b400012d7983 */ /* 0x000ea80000300800 */
[----:B------:R-:W2:Y:S04]  /*6bc50*/  LDL.LU R46, [R1+0x2b8] ;  /* 0x0002b800012e7983 */ /* 0x000ea80000300800 */
[----:B------:R-:W2:Y:S04]  /*6bc60*/  LDL.LU R47, [R1+0x2bc] ;  /* 0x0002bc00012f7983 */ /* 0x000ea80000300800 */
[----:B0-----:R-:W3:Y:S04]  /*6bc70*/  LDL.LU R40, [R1+0x2a0] ;  /* 0x0002a00001287983 */ /* 0x001ee80000300800 */
[----:B------:R-:W3:Y:S04]  /*6bc80*/  LDL.LU R41, [R1+0x2a4] ;  /* 0x0002a40001297983 */ /* 0x000ee80000300800 */
[----:B-1----:R-:W3:Y:S04]  /*6bc90*/  LDL.LU R42, [R1+0x2a8] ;  /* 0x0002a800012a7983 */ /* 0x002ee80000300800 */
[----:B------:R-:W3:Y:S04]  /*6bca0*/  LDL.LU R43, [R1+0x2ac] ;  /* 0x0002ac00012b7983 */ /* 0x000ee80000300800 */
[----:B------:R-:W-:Y:S04]  /*6bcb0*/  STL.64 [R1+0xb80], R16 ;  /* 0x000b801001007387 */ /* 0x000fe80000100a00 */
[----:B------:R0:W-:Y:S01]  /*6bcc0*/  STL.64 [R1+0xb88], R18 ;  /* 0x000b881201007387 */ /* 0x0001e20000100a00 */
[----:B----4-:R-:W-:Y:S03]  /*6bcd0*/  HMMA.16816.F32 R24, R36, R4, R24 ;  /* 0x000000042418723c */ /* 0x010fe60000001818 */
[----:B0-----:R-:W3:Y:S04]  /*6bce0*/  LDL.LU.64 R18, [R1+0x4168] ;  /* 0x0041680001127983 */ /* 0x001ee80000300a00 */
[----:B------:R-:W3:Y:S04]  /*6bcf0*/  LDL.LU.64 R16, [R1+0x4160] ;  /* 0x0041600001107983 */ /* 0x000ee80000300a00 */
[----:B------:R0:W-:Y:S04]  /*6bd00*/  STL.64 [R1+0x40a0], R50 ;  /* 0x0040a03201007387 */ /* 0x0001e80000100a00 */
[----:B------:R-:W4:Y:S04]  /*6bd10*/  LDL.LU R48, [R1+0x780] ;  /* 0x0007800001307983 */ /* 0x000f280000300800 */
[----:B------:R-:W4:Y:S04]  /*6bd20*/  LDL.LU R49, [R1+0x784] ;  /* 0x0007840001317983 */ /* 0x000f280000300800 */
[----:B0-----:R-:W4:Y:S04]  /*6bd30*/  LDL.LU R50, [R1+0x788] ;  /* 0x0007880001327983 */ /* 0x001f280000300800 */
[----:B------:R-:W4:Y:S04]  /*6bd40*/  LDL.LU R51, [R1+0x78c] ;  /* 0x00078c0001337983 */ /* 0x000f280000300800 */
[----:B------:R0:W-:Y:S04]  /*6bd50*/  STL.64 [R1+0xb70], R24 ;  /* 0x000b701801007387 */ /* 0x0001e80000100a00 */
[----:B------:R1:W-:Y:S04]  /*6bd60*/  STL.64 [R1+0xb78], R26 ;  /* 0x000b781a01007387 */ /* 0x0003e80000100a00 */
[----:B0-----:R-:W3:Y:S04]  /*6bd70*/  LDL.LU R24, [R1+0x290] ;  /* 0x0002900001187983 */ /* 0x001ee80000300800 */
[----:B------:R-:W3:Y:S01]  /*6bd80*/  LDL.LU R25, [R1+0x294] ;  /* 0x0002940001197983 */ /* 0x000ee20000300800 */
[----:B-1----:R-:W-:-:S02]  /*6bd90*/  IMAD.MOV.U32 R26, RZ, RZ, R6 ;  /* 0x000000ffff1a7224 */ /* 0x002fc400078e0006 */
[----:B------:R-:W-:Y:S01]  /*6bda0*/  IMAD.MOV.U32 R27, RZ, RZ, R7 ;  /* 0x000000ffff1b7224 */ /* 0x000fe200078e0007 */
[----:B------:R-:W2:Y:S04]  /*6bdb0*/  LDL.LU R6, [R1+0x415c] ;  /* 0x00415c0001067983 */ /* 0x000ea80000300800 */
[----:B------:R-:W2:Y:S01]  /*6bdc0*/  LDL.LU R7, [R1+0x4158] ;  /* 0x0041580001077983 */ /* 0x000ea20000300800 */
[----:B------:R-:W0:Y:S01]  /*6bdd0*/  S2R R57, SR_TID.X ;  /* 0x0000000000397919 */ /* 0x000e220000002100 */
[----:B------:R-:W1:Y:S01]  /*6bde0*/  S2R R53, SR_TID.X ;  /* 0x0000000000357919 */ /* 0x000e620000002100 */
[----:B------:R-:W-:Y:S01]  /*6bdf0*/  IMAD.MOV.U32 R4, RZ, RZ, R22 ;  /* 0x000000ffff047224 */ /* 0x000fe200078e0016 */
[----:B0-----:R-:W-:Y:S01]  /*6be00*/  LOP3.LUT R52, R57, 0x7, RZ, 0xc0, !PT ;  /* 0x0000000739347812 */ /* 0x001fe200078ec0ff */
[----:B-1----:R-:W-:-:S04]  /*6be10*/  IMAD.SHL.U32 R20, R53, 0x2, RZ ;  /* 0x0000000235147824 */ /* 0x002fc800078e00ff */
[----:B------:R-:W-:Y:S02]  /*6be20*/  IMAD R21, R52, 0x110, RZ ;  /* 0x0000011034157824 */ /* 0x000fe400078e02ff */
[----:B------:R-:W-:Y:S01]  /*6be30*/  IMAD.SHL.U32 R5, R53, 0x80, RZ ;  /* 0x0000008035057824 */ /* 0x000fe200078e00ff */
[----:B----4-:R-:W-:Y:S07]  /*6be40*/  HMMA.16816.F32 R48, R36, R8, R48 ;  /* 0x000000082430723c */ /* 0x010fee0000001830 */
[----:B------:R-:W-:-:S04]  /*6be50*/  LOP3.LUT R9, R21, 0x10, R20, 0x78, !PT ;  /* 0x0000001015097812 */ /* 0x000fc800078e7814 */
[----:B------:R-:W-:-:S13]  /*6be60*/  LOP3.LUT R9, R9, 0x800, R5, 0xf8, !PT ;  /* 0x0000080009097812 */ /* 0x000fda00078ef805 */
[----:B------:R-:W-:Y:S02]  /*6be70*/  IMAD.MOV.U32 R32, RZ, RZ, R51 ;  /* 0x000000ffff207224 */ /* 0x000fe400078e0033 */
[----:B------:R-:W-:Y:S01]  /*6be80*/  IMAD.MOV.U32 R33, RZ, RZ, R50 ;  /* 0x000000ffff217224 */ /* 0x000fe200078e0032 */
[----:B------:R-:W-:Y:S04]  /*6be90*/  STL.64 [R1+0xb60], R48 ;  /* 0x000b603001007387 */ /* 0x000fe80000100a00 */
[----:B------:R-:W-:Y:S04]  /*6bea0*/  STL [R1+0x3c84], R32 ;  /* 0x003c842001007387 */ /* 0x000fe80000100800 */
[----:B------:R-:W-:Y:S04]  /*6beb0*/  STL [R1+0x3c80], R33 ;  /* 0x003c802101007387 */ /* 0x000fe80000100800 */
[----:B--2---:R-:W-:Y:S04]  /*6bec0*/  STL.64 [R1+0x40b0], R6 ;  /* 0x0040b00601007387 */ /* 0x004fe80000100a00 */
[----:B------:R0:W-:Y:S04]  /*6bed0*/  STL [R1+0x40a8], R5 ;  /* 0x0040a80501007387 */ /* 0x0001e80000100800 */
[----:B------:R-:W3:Y:S01]  /*6bee0*/  LDL.LU R22, [R1+0x4154] ;  /* 0x0041540001167983 */ /* 0x000ee20000300800 */
[----:B0-----:R-:W-:-:S03]  /*6bef0*/  IMAD.MOV.U32 R5, RZ, RZ, R23 ;  /* 0x000000ffff057224 */ /* 0x001fc600078e0017 */
[----:B------:R-:W3:Y:S01]  /*6bf00*/  LDL.LU R23, [R1+0x4150] ;  /* 0x0041500001177983 */ /* 0x000ee20000300800 */
[----:B------:R-:W-:Y:S03]  /*6bf10*/  HMMA.16816.F32 R36, R36, R12, R44 ;  /* 0x0000000c2424723c */ /* 0x000fe6000000182c */
[----:B------:R-:W2:Y:S04]  /*6bf20*/  LDL.LU R6, [R1+0x758] ;  /* 0x0007580001067983 */ /* 0x000ea80000300800 */
[----:B------:R-:W2:Y:S04]  /*6bf30*/  LDL.LU R7, [R1+0x75c] ;  /* 0x00075c0001077983 */ /* 0x000ea80000300800 */
[----:B------:R-:W4:-:S13]  /*6bf40*/  LDL.LU R48, [R1+0x740] ;  /* 0x0007400001307983 */ /* 0x000f1a0000300800 */
[----:B------:R-:W-:Y:S02]  /*6bf50*/  IMAD.MOV.U32 R32, RZ, RZ, R36 ;  /* 0x000000ffff207224 */ /* 0x000fe400078e0024 */
[----:B------:R-:W-:Y:S02]  /*6bf60*/  IMAD.MOV.U32 R33, RZ, RZ, R37 ;  /* 0x000000ffff217224 */ /* 0x000fe400078e0025 */
[----:B------:R-:W-:Y:S02]  /*6bf70*/  IMAD.MOV.U32 R29, RZ, RZ, R38 ;  /* 0x000000ffff1d7224 */ /* 0x000fe400078e0026 */
[----:B------:R-:W-:Y:S02]  /*6bf80*/  IMAD.MOV.U32 R28, RZ, RZ, R39 ;  /* 0x000000ffff1c7224 */ /* 0x000fe400078e0027 */
[----:B------:R-:W-:Y:S02]  /*6bf90*/  IMAD.MOV.U32 R50, RZ, RZ, R30 ;  /* 0x000000ffff327224 */ /* 0x000fe400078e001e */
[----:B------:R-:W-:Y:S01]  /*6bfa0*/  IMAD.MOV.U32 R51, RZ, RZ, R31 ;  /* 0x000000ffff337224 */ /* 0x000fe200078e001f */
[----:B---3--:R-:W-:-:S15]  /*6bfb0*/  HMMA.16816.F32 R36, R16, R22, R40 ;  /* 0x000000161024723c */ /* 0x008fde0000001828 */
[----:B------:R-:W-:-:S08]  /*6bfc0*/  NOP ;  /* 0x0000000000007918 */ /* 0x000fd00000000000 */
[----:B------:R-:W-:Y:S04]  /*6bfd0*/  STL.64 [R1+0x7a0], R36 ;  /* 0x0007a02401007387 */ /* 0x000fe80000100a00 */
[----:B------:R-:W-:Y:S04]  /*6bfe0*/  STL.64 [R1+0x7a8], R38 ;  /* 0x0007a82601007387 */ /* 0x000fe80000100a00 */
[----:B------:R-:W4:Y:S04]  /*6bff0*/  LDL.LU R49, [R1+0x744] ;  /* 0x0007440001317983 */ /* 0x000f280000300800 */
[----:B------:R-:W3:Y:S04]  /*6c000*/  LDL.LU R30, [R1+0x414c] ;  /* 0x00414c00011e7983 */ /* 0x000ee80000300800 */
[----:B------:R-:W3:Y:S04]  /*6c010*/  LDL.LU R31, [R1+0x4148] ;  /* 0x00414800011f7983 */ /* 0x000ee80000300800 */
[----:B------:R-:W4:Y:S04]  /*6c020*/  LDL.64 R46, [R1+0x198] ;  /* 0x00019800012e7983 */ /* 0x000f280000100a00 */
[----:B------:R-:W4:Y:S04]  /*6c030*/  LDL.LU R40, [R1+0x730] ;  /* 0x0007300001287983 */ /* 0x000f280000300800 */
[----:B------:R-:W4:Y:S01]  /*6c040*/  LDL.LU R41, [R1+0x734] ;  /* 0x0007340001297983 */ /* 0x000f220000300800 */
[----:B------:R-:W-:-:S02]  /*6c050*/  IMAD.MOV.U32 R42, RZ, RZ, R0 ;  /* 0x000000ffff2a7224 */ /* 0x000fc400078e0000 */
[----:B------:R-:W-:Y:S01]  /*6c060*/  IMAD.MOV.U32 R43, RZ, RZ, R2 ;  /* 0x000000ffff2b7224 */ /* 0x000fe200078e0002 */
[----:B------:R-:W2:Y:S04]  /*6c070*/  LDL.LU R0, [R1+0x4144] ;  /* 0x0041440001007983 */ /* 0x000ea80000300800 */
[----:B------:R-:W4:Y:S04]  /*6c080*/  LDL.LU R2, [R1+0x4140] ;  /* 0x0041400001027983 */ /* 0x000f280000300800 */
[----:B------:R-:W-:Y:S04]  /*6c090*/  STL.64 [R1+0x40d0], R22 ;  /* 0x0040d01601007387 */ /* 0x000fe80000100a00 */
[----:B------:R3:W-:Y:S02]  /*6c0a0*/  STL.64 [R1+0x40c8], R20 ;  /* 0x0040c81401007387 */ /* 0x0007e40000100a00 */
[----:B---3--:R-:W-:Y:S07]  /*6c0b0*/  HMMA.16816.F32 R20, R16, R30, R24 ;  /* 0x0000001e1014723c */ /* 0x008fee0000001818 */
[----:B------:R-:W-:-:S02]  /*6c0c0*/  IMAD.MOV.U32 R24, RZ, RZ, R34 ;  /* 0x000000ffff187224 */ /* 0x000fc400078e0022 */
[----:B------:R-:W3:Y:S01]  /*6c0d0*/  LDL.LU R34, [R1+0x413c] ;  /* 0x00413c0001227983 */ /* 0x000ee20000300800 */
[----:B------:R-:W-:-:S13]  /*6c0e0*/  IMAD.MOV.U32 R25, RZ, RZ, R35 ;  /* 0x000000ffff197224 */ /* 0x000fda00078e0023 */
[----:B------:R-:W-:Y:S04]  /*6c0f0*/  STL.64 [R1+0x780], R20 ;  /* 0x0007801401007387 */ /* 0x000fe80000100a00 */
[----:B------:R-:W-:Y:S04]  /*6c100*/  STL.64 [R1+0x788], R22 ;  /* 0x0007881601007387 */ /* 0x000fe80000100a00 */
[----:B------:R-:W3:Y:S01]  /*6c110*/  LDL.LU R35, [R1+0x4138] ;  /* 0x0041380001237983 */ /* 0x000ee20000300800 */
[----:B------:R-:W-:-:S05]  /*6c120*/  LOP3.LUT R9, R9, 0x20, RZ, 0x3c, !PT ;  /* 0x0000002009097812 */ /* 0x000fca00078e3cff */
[----:B------:R-:W0:Y:S04]  /*6c130*/  LDSM.16.MT88.4 R36, [R9+UR4+0x5000] ;  /* 0x005000040924783b */ /* 0x000e280008004200 */
[----:B------:R-:W-:Y:S04]  /*6c140*/  STL.64 [R1+0x40e0], R30 ;  /* 0x0040e01e01007387 */ /* 0x000fe80000100a00 */
[----:B------:R-:W-:Y:S04]  /*6c150*/  STL.64 [R1+0x40d8], R28 ;  /* 0x0040d81c01007387 */ /* 0x000fe80000100a00 */
[----:B------:R-:W-:Y:S04]  /*6c160*/  STL.64 [R1+0x4128], R10 ;  /* 0x0041280a01007387 */ /* 0x000fe80000100a00 */
[----:B------:R-:W-:Y:S01]  /*6c170*/  STL [R1+0x4120], R9 ;  /* 0x0041200901007387 */ /* 0x000fe20000100800 */
[----:B------:R-:W-:-:S02]  /*6c180*/  IMAD.MOV.U32 R26, RZ, RZ, R60 ;  /* 0x000000ffff1a7224 */ /* 0x000fc400078e003c */
[----:B------:R-:W-:Y:S01]  /*6c190*/  IMAD.MOV.U32 R27, RZ, RZ, R3 ;  /* 0x000000ffff1b7224 */ /* 0x000fe200078e0003 */
[----:B0-----:R4:W-:Y:S02]  /*6c1a0*/  STL.64 [R1+0x3fd8], R38 ;  /* 0x003fd82601007387 */ /* 0x0019e40000100a00 */
[----:B----4-:R-:W-:Y:S02]  /*6c1b0*/  IMAD.MOV.U32 R38, RZ, RZ, R2 ;  /* 0x000000ffff267224 */ /* 0x010fe400078e0002 */
[----:B--2---:R-:W-:Y:S01]  /*6c1c0*/  IMAD.MOV.U32 R39, RZ, RZ, R0 ;  /* 0x000000ffff277224 */ /* 0x004fe200078e0000 */
[----:B------:R-:W-:Y:S04]  /*6c1d0*/  STL.64 [R1+0x3fd0], R36 ;  /* 0x003fd02401007387 */ /* 0x000fe80000100a00 */
[----:B------:R-:W-:Y:S01]  /*6c1e0*/  STL.64 [R1+0x40e8], R38 ;  /* 0x0040e82601007387 */ /* 0x000fe20000100a00 */
[----:B---3--:R-:W-:Y:S06]  /*6c1f0*/  HMMA.16816.F32 R4, R16, R34, R4 ;  /* 0x000000221004723c */ /* 0x008fec0000001804 */
[----:B------:R-:W-:Y:S04]  /*6c200*/  STL.64 [R1+0x40f8], R34 ;  /* 0x0040f82201007387 */ /* 0x000fe80000100a00 */
[----:B------:R-:W-:-:S14]  /*6c210*/  STL.64 [R1+0x40f0], R32 ;  /* 0x0040f02001007387 */ /* 0x000fdc0000100a00 */
[----:B------:R-:W-:Y:S02]  /*6c220*/  IMAD.MOV.U32 R60, RZ, RZ, R4 ;  /* 0x000000ffff3c7224 */ /* 0x000fe400078e0004 */
[----:B------:R-:W-:Y:S02]  /*6c230*/  IMAD.MOV.U32 R3, RZ, RZ, R5 ;  /* 0x000000ffff037224 */ /* 0x000fe400078e0005 */
[----:B------:R-:W-:Y:S02]  /*6c240*/  IMAD.MOV.U32 R2, RZ, RZ, R6 ;  /* 0x000000ffff027224 */ /* 0x000fe400078e0006 */
[----:B------:R-:W-:Y:S02]  /*6c250*/  IMAD.MOV.U32 R0, RZ, RZ, R7 ;  /* 0x000000ffff007224 */ /* 0x000fe400078e0007 */
[C---:B------:R-:W-:Y:S03]  /*6c260*/  HMMA.16816.F32 R4, R16.reuse, R46, R48 ;  /* 0x0000002e1004723c */ /* 0x040fe60000001830 */
[----:B------:R-:W-:Y:S04]  /*6c270*/  STL [R1+0x3b84], R0 ;  /* 0x003b840001007387 */ /* 0x000fe80000100800 */
[----:B------:R-:W-:Y:S04]  /*6c280*/  STL [R1+0x3b80], R2 ;  /* 0x003b800201007387 */ /* 0x000fe80000100800 */
[----:B------:R-:W-:Y:S04]  /*6c290*/  STL [R1+0x3b7c], R3 ;  /* 0x003b7c0301007387 */ /* 0x000fe80000100800 */
[----:B------:R-:W-:Y:S08]  /*6c2a0*/  STL [R1+0x3b78], R60 ;  /* 0x003b783c01007387 */ /* 0x000ff00000100800 */
[----:B------:R-:W-:Y:S04]  /*6c2b0*/  STL.64 [R1+0x860], R4 ;  /* 0x0008600401007387 */ /* 0x000fe80000100a00 */
[----:B------:R0:W-:Y:S02]  /*6c2c0*/  STL.64 [R1+0x868], R6 ;  /* 0x0008680601007387 */ /* 0x0001e40000100a00 */
[----:B0-----:R-:W-:-:S15]  /*6c2d0*/  HMMA.16816.F32 R4, R16, R54, R40 ;  /* 0x000000361004723c */ /* 0x001fde0000001828 */
[----:B------:R-:W-:-:S08]  /*6c2e0*/  NOP ;  /* 0x0000000000007918 */ /* 0x000fd00000000000 */
[----:B------:R0:W-:Y:S01]  /*6c2f0*/  STL [R1+0x850], R4 ;  /* 0x0008500401007387 */ /* 0x0001e20000100800 */
[----:B------:R-:W-:Y:S02]  /*6c300*/  IMAD.MOV.U32 R0, RZ, RZ, R5 ;  /* 0x000000ffff007224 */ /* 0x000fe400078e0005 */
[----:B------:R-:W-:Y:S02]  /*6c310*/  IMAD.MOV.U32 R2, RZ, RZ, R6 ;  /* 0x000000ffff027224 */ /* 0x000fe400078e0006 */
[----:B------:R-:W-:Y:S02]  /*6c320*/  IMAD.MOV.U32 R3, RZ, RZ, R7 ;  /* 0x000000ffff037224 */ /* 0x000fe400078e0007 */
[----:B0-----:R-:W-:Y:S01]  /*6c330*/  HMMA.16816.F32 R4, R16, R58, R24 ;  /* 0x0000003a1004723c */ /* 0x001fe20000001818 */
[----:B------:R0:W-:Y:S04]  /*6c340*/  STL.64 [R1+0x4068], R54 ;  /* 0x0040683601007387 */ /* 0x0001e80000100a00 */
[----:B------:R1:W-:Y:S01]  /*6c350*/  STL.64 [R1+0x4060], R52 ;  /* 0x0040603401007387 */ /* 0x0003e20000100a00 */
[----:B0-----:R-:W-:-:S03]  /*6c360*/  IMAD.MOV.U32 R54, RZ, RZ, R14 ;  /* 0x000000ffff367224 */ /* 0x001fc600078e000e */
[----:B-1----:R-:W2:Y:S04]  /*6c370*/  LDL.LU R52, [R1+0xa0] ;  /* 0x0000a00001347983 */ /* 0x002ea80000300800 */
[----:B------:R-:W2:Y:S04]  /*6c380*/  LDL.LU R53, [R1+0xa4] ;  /* 0x0000a40001357983 */ /* 0x000ea80000300800 */
[----:B------:R-:W3:Y:S01]  /*6c390*/  LDL.LU R14, [R1+0x4134] ;  /* 0x00413400010e7983 */ /* 0x000ee20000300800 */
[----:B------:R-:W-:-:S03]  /*6c3a0*/  IMAD.MOV.U32 R55, RZ, RZ, R15 ;  /* 0x000000ffff377224 */ /* 0x000fc600078e000f */
[----:B------:R-:W4:Y:S04]  /*6c3b0*/  LDL.LU R15, [R1+0x4130] ;  /* 0x00413000010f7983 */ /* 0x000f280000300800 */
[----:B------:R-:W-:Y:S04]  /*6c3c0*/  STL [R1+0x3c58], R3 ;  /* 0x003c580301007387 */ /* 0x000fe80000100800 */
[----:B------:R-:W-:Y:S04]  /*6c3d0*/  STL [R1+0x3b8c], R2 ;  /* 0x003b8c0201007387 */ /* 0x000fe80000100800 */
[----:B------:R-:W-:Y:S04]  /*6c3e0*/  STL [R1+0x3b88], R0 ;  /* 0x003b880001007387 */ /* 0x000fe80000100800 */
[----:B------:R-:W2:Y:S04]  /*6c3f0*/  LDL R42, [R1+0x168] ;  /* 0x00016800012a7983 */ /* 0x000ea80000100800 */
[----:B------:R0:W-:Y:S04]  /*6c400*/  STL.64 [R1+0x840], R4 ;  /* 0x0008400401007387 */ /* 0x0001e80000100a00 */
[----:B------:R1:W-:Y:S04]  /*6c410*/  STL.64 [R1+0x848], R6 ;  /* 0x0008480601007387 */ /* 0x0003e80000100a00 */
[----:B------:R-:W2:Y:S04]  /*6c420*/  LDL R43, [R1+0x16c] ;  /* 0x00016c00012b7983 */ /* 0x000ea80000100800 */
[----:B------:R-:W2:Y:S04]  /*6c430*/  LDL.LU R8, [R1+0x710] ;  /* 0x0007100001087983 */ /* 0x000ea80000300800 */
[----:B------:R-:W2:Y:S04]  /*6c440*/  LDL.LU R9, [R1+0x714] ;  /* 0x0007140001097983 */ /* 0x000ea80000300800 */
[----:B------:R-:W2:Y:S04]  /*6c450*/  LDL.LU R10, [R1+0x718] ;  /* 0x00071800010a7983 */ /* 0x000ea80000300800 */
[----:B------:R-:W2:Y:S04]  /*6c460*/  LDL.LU R11, [R1+0x71c] ;  /* 0x00071c00010b7983 */ /* 0x000ea80000300800 */
[----:B------:R-:W3:Y:S01]  /*6c470*/  LDL.LU R44, [R1+0x700] ;  /* 0x00070000012c7983 */ /* 0x000ee20000300800 */
[----:B------:R-:W-:-:S03]  /*6c480*/  IMAD.MOV.U32 R13, RZ, RZ, R46 ;  /* 0x000000ffff0d7224 */ /* 0x000fc600078e002e */
[----:B------:R-:W3:Y:S01]  /*6c490*/  LDL.LU R45, [R1+0x704] ;  /* 0x00070400012d7983 */ /* 0x000ee20000300800 */
[----:B------:R-:W-:-:S03]  /*6c4a0*/  IMAD.MOV.U32 R12, RZ, RZ, R47 ;  /* 0x000000ffff0c7224 */ /* 0x000fc600078e002f */
[----:B------:R-:W3:Y:S04]  /*6c4b0*/  LDL.LU R46, [R1+0x708] ;  /* 0x00070800012e7983 */ /* 0x000ee80000300800 */
[----:B------:R-:W3:Y:S04]  /*6c4c0*/  LDL.LU R47, [R1+0x70c] ;  /* 0x00070c00012f7983 */ /* 0x000ee80000300800 */
[----:B------:R-:W4:Y:S04]  /*6c4d0*/  LDL R50, [R1+0x18] ;  /* 0x0000180001327983 */ /* 0x000f280000100800 */
        /* <DEDUP_REMOVED lines=23> */
[----:B------:R0:W-:Y:S04]  /*6c650*/  STL [R1+0x4050], R57 ;  /* 0x0040503901007387 */ /* 0x0001e80000100800 */
[----:B------:R-:W4:Y:S04]  /*6c660*/  LDL.LU R56, [R1+0xb0] ;  /* 0x0000b00001387983 */ /* 0x000f280000300800 */
[----:B0-----:R-:W4:Y:S04]  /*6c670*/  LDL.LU R57, [R1+0xb4] ;  /* 0x0000b40001397983 */ /* 0x001f280000300800 */
[----:B------:R-:W4:Y:S04]  /*6c680*/  LDL.LU R58, [R1+0xb8] ;  /* 0x0000b800013a7983 */ /* 0x000f280000300800 */
[----:B------:R-:W4:Y:S01]  /*6c690*/  LDL.LU R59, [R1+0xbc] ;  /* 0x0000bc00013b7983 */ /* 0x000f220000300800 */
[----:B--2---:R-:W-:Y:S03]  /*6c6a0*/  HMMA.16816.F32 R40, R16, R42, R8 ;  /* 0x0000002a1028723c */ /* 0x004fe60000001808 */
[----:B------:R-:W2:Y:S04]  /*6c6b0*/  LDL.LU.64 R10, [R1+0x4128] ;  /* 0x00412800010a7983 */ /* 0x000ea80000300a00 */
[----:B------:R-:W2:-:S15]  /*6c6c0*/  LDL.LU R9, [R1+0x4120] ;  /* 0x0041200001097983 */ /* 0x000e9e0000300800 */
[----:B------:R-:W-:-:S01]  /*6c6d0*/  NOP ;  /* 0x0000000000007918 */ /* 0x000fc20000000000 */
[----:B------:R-:W-:Y:S04]  /*6c6e0*/  STL.64 [R1+0x830], R40 ;  /* 0x0008302801007387 */ /* 0x000fe80000100a00 */
[----:B------:R0:W-:Y:S01]  /*6c6f0*/  STL [R1+0x838], R42 ;  /* 0x0008382a01007387 */ /* 0x0001e20000100800 */
[----:B------:R-:W-:-:S03]  /*6c700*/  IMAD.MOV.U32 R8, RZ, RZ, R43 ;  /* 0x000000ffff087224 */ /* 0x000fc600078e002b */
[----:B0-----:R-:W3:Y:S02]  /*6c710*/  LDL.LU.64 R42, [R1+0x4118] ;  /* 0x00411800012a7983 */ /* 0x001ee40000300a00 */
[----:B---3--:R-:W-:-:S15]  /*6c720*/  HMMA.16816.F32 R44, R16, R42, R44 ;  /* 0x0000002a102c723c */ /* 0x008fde000000182c */
[----:B------:R-:W-:-:S08]  /*6c730*/  NOP ;  /* 0x0000000000007918 */ /* 0x000fd00000000000 */
[----:B------:R-:W-:Y:S04]  /*6c740*/  STL.64 [R1+0x820], R44 ;  /* 0x0008202c01007387 */ /* 0x000fe80000100a00 */
[----:B------:R0:W-:Y:S04]  /*6c750*/  STL.64 [R1+0x828], R46 ;  /* 0x0008282e01007387 */ /* 0x0001e80000100a00 */
[----:B0-----:R-:W3:Y:S01]  /*6c760*/  LDL.LU.64 R46, [R1+0x4110] ;  /* 0x00411000012e7983 */ /* 0x001ee20000300a00 */
[----:B----4-:R-:W-:Y:S03]  /*6c770*/  HMMA.16816.F32 R36, R16, R30, R36 ;  /* 0x0000001e1024723c */ /* 0x010fe60000001824 */
[----:B------:R0:W-:Y:S01]  /*6c780*/  STL.64 [R1+0x4030], R42 ;  /* 0x0040302a01007387 */ /* 0x0001e20000100a00 */
[----:B--2---:R-:W-:-:S02]  /*6c790*/  IMAD.MOV.U32 R40, RZ, RZ, R11 ;  /* 0x000000ffff287224 */ /* 0x004fc400078e000b */
[----:B------:R-:W-:Y:S01]  /*6c7a0*/  IMAD.MOV.U32 R41, RZ, RZ, R10 ;  /* 0x000000ffff297224 */ /* 0x000fe200078e000a */
[----:B------:R-:W2:Y:S04]  /*6c7b0*/  LDL.LU R11, [R1+0x410c] ;  /* 0x00410c00010b7983 */ /* 0x000ea80000300800 */
[----:B------:R-:W4:Y:S01]  /*6c7c0*/  LDL.LU R10, [R1+0x4108] ;  /* 0x00410800010a7983 */ /* 0x000f220000300800 */
[----:B0-----:R-:W-:Y:S02]  /*6c7d0*/  IMAD.MOV.U32 R42, RZ, RZ, R15 ;  /* 0x000000ffff2a7224 */ /* 0x001fe400078e000f */
[----:B------:R-:W-:Y:S01]  /*6c7e0*/  IMAD.MOV.U32 R43, RZ, RZ, R14 ;  /* 0x000000ffff2b7224 */ /* 0x000fe200078e000e */
[----:B------:R-:W2:Y:S04]  /*6c7f0*/  LDL.LU R15, [R1+0x4104] ;  /* 0x00410400010f7983 */ /* 0x000ea80000300800 */
[----:B------:R-:W4:Y:S01]  /*6c800*/  LDL.LU R14, [R1+0x4100] ;  /* 0x00410000010e7983 */ /* 0x000f220000300800 */
[----:B---3--:R-:W-:-:S15]  /*6c810*/  HMMA.16816.F32 R32, R16, R46, R32 ;  /* 0x0000002e1020723c */ /* 0x008fde0000001820 */
[----:B------:R-:W-:-:S08]  /*6c820*/  NOP ;  /* 0x0000000000007918 */ /* 0x000fd00000000000 */
[----:B------:R-:W-:Y:S04]  /*6c830*/  STL.64 [R1+0x810], R32 ;  /* 0x0008102001007387 */ /* 0x000fe80000100a00 */
[----:B------:R0:W-:Y:S04]  /*6c840*/  STL.64 [R1+0x818], R34 ;  /* 0x0008182201007387 */ /* 0x0001e80000100a00 */
[----:B0-----:R-:W3:Y:S04]  /*6c850*/  LDL.LU.64 R34, [R1+0x40f8] ;  /* 0x0040f80001227983 */ /* 0x001ee80000300a00 */
[----:B------:R-:W3:Y:S04]  /*6c860*/  LDL.LU.64 R32, [R1+0x40f0] ;  /* 0x0040f00001207983 */ /* 0x000ee80000300a00 */
[----:B------:R0:W-:Y:S04]  /*6c870*/  STL.64 [R1+0x4038], R46 ;  /* 0x0040382e01007387 */ /* 0x0001e80000100a00 */
[----:B------:R-:W3:Y:S04]  /*6c880*/  LDL.LU R44, [R1+0x690] ;  /* 0x00069000012c7983 */ /* 0x000ee80000300800 */
[----:B------:R-:W3:Y:S04]  /*6c890*/  LDL.LU R45, [R1+0x694] ;  /* 0x00069400012d7983 */ /* 0x000ee80000300800 */
[----:B0-----:R-:W3:Y:S04]  /*6c8a0*/  LDL.LU R46, [R1+0x698] ;  /* 0x00069800012e7983 */ /* 0x001ee80000300800 */
[----:B------:R-:W3:Y:S04]  /*6c8b0*/  LDL.LU R47, [R1+0x69c] ;  /* 0x00069c00012f7983 */ /* 0x000ee80000300800 */
[----:B------:R-:W-:Y:S04]  /*6c8c0*/  STL.64 [R1+0x800], R36 ;  /* 0x0008002401007387 */ /* 0x000fe80000100a00 */
[----:B------:R0:W-:Y:S04]  /*6c8d0*/  STL.64 [R1+0x808], R38 ;  /* 0x0008082601007387 */ /* 0x0001e80000100a00 */
[----:B0-----:R-:W3:Y:S01]  /*6c8e0*/  LDL.LU.64 R38, [R1+0x40e8] ;  /* 0x0040e80001267983 */ /* 0x001ee20000300a00 */
[----:B------:R-:W-:Y:S01]  /*6c8f0*/  HMMA.16816.F32 R48, R16, R50, R4 ;  /* 0x000000321030723c */ /* 0x000fe20000001804 */
[----:B------:R-:W-:-:S02]  /*6c900*/  IMAD.MOV.U32 R2, RZ, RZ, R30 ;  /* 0x000000ffff027224 */ /* 0x000fc400078e001e */
[----:B------:R-:W-:Y:S02]  /*6c910*/  IMAD.MOV.U32 R0, RZ, RZ, R31 ;  /* 0x000000ffff007224 */ /* 0x000fe400078e001f */
[----:B------:R-:W3:Y:S04]  /*6c920*/  LDL.LU.64 R30, [R1+0x40e0] ;  /* 0x0040e000011e7983 */ /* 0x000ee80000300a00 */
[----:B------:R-:W3:Y:S01]  /*6c930*/  LDL.LU.64 R28, [R1+0x40d8] ;  /* 0x0040d800011c7983 */ /* 0x000ee20000300a00 */
[----:B----4-:R-:W-:Y:S02]  /*6c940*/  IMAD.MOV.U32 R36, RZ, RZ, R14 ;  /* 0x000000ffff247224 */ /* 0x010fe400078e000e */
[----:B--2---:R-:W-:Y:S01]  /*6c950*/  IMAD.MOV.U32 R37, RZ, RZ, R15 ;  /* 0x000000ffff257224 */ /* 0x004fe200078e000f */
[----:B---3--:R-:W-:-:S15]  /*6c960*/  HMMA.16816.F32 R20, R16, R38, R20 ;  /* 0x000000261014723c */ /* 0x008fde0000001814 */
[----:B------:R-:W-:-:S08]  /*6c970*/  NOP ;  /* 0x0000000000007918 */ /* 0x000fd00000000000 */
[----:B------:R-:W-:Y:S04]  /*6c980*/  STL.64 [R1+0x7f0], R20 ;  /* 0x0007f01401007387 */ /* 0x000fe80000100a00 */
[----:B------:R0:W-:Y:S04]  /*6c990*/  STL.64 [R1+0x7f8], R22 ;  /* 0x0007f81601007387 */ /* 0x0001e80000100a00 */
[----:B0-----:R-:W2:Y:S04]  /*6c9a0*/  LDL.LU.64 R22, [R1+0x40d0] ;  /* 0x0040d00001167983 */ /* 0x001ea80000300a00 */
[----:B------:R-:W3:Y:S04]  /*6c9b0*/  LDL.LU.64 R20, [R1+0x40c8] ;  /* 0x0040c80001147983 */ /* 0x000ee80000300a00 */
[----:B------:R0:W-:Y:S04]  /*6c9c0*/  STL.64 [R1+0x4010], R38 ;  /* 0x0040102601007387 */ /* 0x0001e80000100a00 */
[----:B------:R-:W4:Y:S04]  /*6c9d0*/  LDL.LU R14, [R1+0x40c4] ;  /* 0x0040c400010e7983 */ /* 0x000f280000300800 */
[----:B------:R-:W4:Y:S01]  /*6c9e0*/  LDL.LU R15, [R1+0x40c0] ;  /* 0x0040c000010f7983 */ /* 0x000f220000300800 */
[----:B0-----:R-:W-:-:S02]  /*6c9f0*/  IMAD.MOV.U32 R38, RZ, RZ, R10 ;  /* 0x000000ffff267224 */ /* 0x001fc400078e000a */
[----:B------:R-:W-:Y:S01]  /*6ca00*/  IMAD.MOV.U32 R39, RZ, RZ, R11 ;  /* 0x000000ffff277224 */ /* 0x000fe200078e000b */
[----:B------:R-:W2:Y:S04]  /*6ca10*/  LDL.LU R10, [R1+0x40bc] ;  /* 0x0040bc00010a7983 */ /* 0x000ea80000300800 */
[----:B------:R-:W2:Y:S04]  /*6ca20*/  LDL.LU R11, [R1+0x40b8] ;  /* 0x0040b800010b7983 */ /* 0x000ea80000300800 */
[----:B------:R-:W3:Y:S04]  /*6ca30*/  LDL.LU.64 R6, [R1+0x40b0] ;  /* 0x0040b00001067983 */ /* 0x000ee80000300a00 */
[----:B------:R-:W4:Y:S04]  /*6ca40*/  LDL.LU R5, [R1+0x40a8] ;  /* 0x0040a80001057983 */ /* 0x000f280000300800 */
[----:B------:R-:W-:Y:S04]  /*6ca50*/  STL.64 [R1+0x7e0], R48 ;  /* 0x0007e03001007387 */ /* 0x000fe80000100a00 */
[----:B------:R0:W-:Y:S04]  /*6ca60*/  STL.64 [R1+0x7e8], R50 ;  /* 0x0007e83201007387 */ /* 0x0001e80000100a00 */
[----:B0-----:R-:W2:Y:S02]  /*6ca70*/  LDL.LU.64 R50, [R1+0x40a0] ;  /* 0x0040a00001327983 */ /* 0x001ea40000300a00 */
[----:B--2---:R-:W-:-:S15]  /*6ca80*/  HMMA.16816.F32 R24, R16, R50, R24 ;  /* 0x000000321018723c */ /* 0x004fde0000001818 */
[----:B------:R-:W-:-:S08]  /*6ca90*/  NOP ;  /* 0x0000000000007918 */ /* 0x000fd00000000000 */
[----:B------:R-:W-:Y:S04]  /*6caa0*/  STL.64 [R1+0x7d0], R24 ;  /* 0x0007d01801007387 */ /* 0x000fe80000100a00 */
[----:B------:R0:W-:Y:S04]  /*6cab0*/  STL.64 [R1+0x7d8], R26 ;  /* 0x0007d81a01007387 */ /* 0x0001e80000100a00 */
[----:B0-----:R-:W2:Y:S04]  /*6cac0*/  LDL.LU.64 R26, [R1+0x4098] ;  /* 0x00409800011a7983 */ /* 0x001ea80000300a00 */
[----:B------:R-:W2:Y:S04]  /*6cad0*/  LDL.LU.64 R24, [R1+0x4090] ;  /* 0x0040900001187983 */ /* 0x000ea80000300a00 */
[----:B------:R-:W-:Y:S01]  /*6cae0*/  STL.64 [R1+0x3fe8], R50 ;  /* 0x003fe83201007387 */ /* 0x000fe20000100a00 */
[C---:B---3--:R-:W-:Y:S06]  /*6caf0*/  HMMA.16816.F32 R36, R16.reuse, R6, R36 ;  /* 0x000000061024723c */ /* 0x048fec0000001824 */
[----:B------:R-:W-:Y:S04]  /*6cb00*/  STL.64 [R1+0x4048], R6 ;  /* 0x0040480601007387 */ /* 0x000fe80000100a00 */
[----:B----4-:R0:W-:Y:S02]  /*6cb10*/  STL [R1+0x4040], R5 ;  /* 0x0040400501007387 */ /* 0x0101e40000100800 */
[C---:B0-----:R-:W-:Y:S06]  /*6cb20*/  HMMA.16816.F32 R4, R16.reuse, R10, R44 ;  /* 0x0000000a1004723c */ /* 0x041fec000000182c */
[----:B------:R-:W-:Y:S05]  /*6cb30*/  HMMA.16816.F32 R16, R16, R14, R40 ;  /* 0x0000000e1010723c */ /* 0x000fea0000001828 */
[----:B------:R-:W-:Y:S04]  /*6cb40*/  STL.64 [R1+0x7c0], R36 ;  /* 0x0007c02401007387 */ /* 0x000fe80000100a00 */
[----:B------:R0:W-:Y:S04]  /*6cb50*/  STL.64 [R1+0x7c8], R38 ;  /* 0x0007c82601007387 */ /* 0x0001e80000100a00 */
[----:B------:R-:W-:Y:S04]  /*6cb60*/  STL.64 [R1+0x3fe0], R14 ;  /* 0x003fe00e01007387 */ /* 0x000fe80000100a00 */
[----:B------:R-:W-:Y:S04]  /*6cb70*/  STL.64 [R1+0xb50], R4 ;  /* 0x000b500401007387 */ /* 0x000fe80000100a00 */
[----:B------:R2:W-:Y:S04]  /*6cb80*/  STL.64 [R1+0xb58], R6 ;  /* 0x000b580601007387 */ /* 0x0005e80000100a00 */
[----:B------:R-:W-:Y:S04]  /*6cb90*/  STL.64 [R1+0x690], R16 ;  /* 0x0006901001007387 */ /* 0x000fe80000100a00 */
[----:B------:R-:W-:Y:S04]  /*6cba0*/  STL.64 [R1+0x698], R18 ;  /* 0x0006981201007387 */ /* 0x000fe80000100a00 */
[----:B------:R-:W-:Y:S04]  /*6cbb0*/  STL.64 [R1+0x3ff8], R22 ;  /* 0x003ff81601007387 */ /* 0x000fe80000100a00 */
[----:B------:R1:W-:Y:S01]  /*6cbc0*/  STL.64 [R1+0x3ff0], R20 ;  /* 0x003ff01401007387 */ /* 0x0003e20000100a00 */
[----:B0-----:R-:W-:-:S02]  /*6cbd0*/  IMAD.MOV.U32 R38, RZ, RZ, R2 ;  /* 0x000000ffff267224 */ /* 0x001fc400078e0002 */
[----:B------:R-:W-:Y:S01]  /*6cbe0*/  IMAD.MOV.U32 R39, RZ, RZ, R0 ;  /* 0x000000ffff277224 */ /* 0x000fe200078e0000 */
[----:B------:R-:W0:Y:S01]  /*6cbf0*/  LDSM.16.MT88.4 R16, [R9+UR4+0x5080] ;  /* 0x005080040910783b */ /* 0x000e220008004200 */
[----:B--2---:R-:W-:-:S15]  /*6cc00*/  HMMA.16816.F32 R4, R24, R22, R56 ;  /* 0x000000161804723c */ /* 0x004fde0000001838 */
[----:B------:R-:W-:-:S08]  /*6cc10*/  NOP ;  /* 0x0000000000007918 */ /* 0x000fd00000000000 */
[----:B------:R-:W-:Y:S04]  /*6cc20*/  STL.64 [R1+0x2b0], R4 ;  /* 0x0002b00401007387 */ /* 0x000fe80000100a00 */
[----:B------:R2:W-:Y:S04]  /*6cc30*/  STL.64 [R1+0x2b8], R6 ;  /* 0x0002b80601007387 */ /* 0x0005e80000100a00 */
[----:B-1----:R-:W3:Y:S01]  /*6cc40*/  LDL.LU R20, [R1+0x460] ;  /* 0x0004600001147983 */ /* 0x002ee20000300800 */
[----:B--2---:R-:W-:-:S15]  /*6cc50*/  HMMA.16816.F32 R4, R24, R30, R52 ;  /* 0x0000001e1804723c */ /* 0x004fde0000001834 */
[----:B------:R-:W-:-:S08]  /*6cc60*/  NOP ;  /* 0x0000000000007918 */ /* 0x000fd00000000000 */
[----:B------:R-:W-:Y:S04]  /*6cc70*/  STL.64 [R1+0x2a0], R4 ;  /* 0x0002a00401007387 */ /* 0x000fe80000100a00 */
[----:B------:R-:W-:Y:S04]  /*6cc80*/  STL.64 [R1+0x2a8], R6 ;  /* 0x0002a80601007387 */ /* 0x000fe80000100a00 */
[----:B------:R-:W3:Y:S04]  /*6cc90*/  LDL.LU R21, [R1+0x464] ;  /* 0x0004640001157983 */ /* 0x000ee80000300800 */
[----:B------:R-:W2:Y:S04]  /*6cca0*/  LDL.LU R22, [R1+0x468] ;  /* 0x0004680001167983 */ /* 0x000ea80000300800 */
[----:B------:R-:W2:Y:S04]  /*6ccb0*/  LDL.LU R23, [R1+0x46c] ;  /* 0x00046c0001177983 */ /* 0x000ea80000300800 */
[----:B------:R-:W-:Y:S04]  /*6ccc0*/  STL.64 [R1+0x4028], R38 ;  /* 0x0040282601007387 */ /* 0x000fe80000100a00 */
[----:B--2---:R-:W-:Y:S04]  /*6ccd0*/  STL.64 [R1+0x4008], R22 ;  /* 0x0040081601007387 */ /* 0x004fe80000100a00 */
[----:B---3--:R1:W-:Y:S04]  /*6cce0*/  STL.64 [R1+0x4000], R20 ;  /* 0x0040001401007387 */ /* 0x0083e80000100a00 */
[----:B-1----:R-:W2:Y:S04]  /*6ccf0*/  LDL.LU R20, [R1+0x470] ;  /* 0x0004700001147983 */ /* 0x002ea80000300800 */
[----:B------:R-:W2:Y:S04]  /*6cd00*/  LDL.LU R21, [R1+0x474] ;  /* 0x0004740001157983 */ /* 0x000ea80000300800 */
[----:B------:R-:W3:Y:S04]  /*6cd10*/  LDL.LU R22, [R1+0x478] ;  /* 0x0004780001167983 */ /* 0x000ee80000300800 */
[----:B------:R-:W3:Y:S04]  /*6cd20*/  LDL.LU R23, [R1+0x47c] ;  /* 0x00047c0001177983 */ /* 0x000ee80000300800 */
[----:B------:R-:W4:Y:S04]  /*6cd30*/  LDL.LU R44, [R1+0x4b0] ;  /* 0x0004b000012c7983 */ /* 0x000f280000300800 */
[----:B------:R-:W4:Y:S04]  /*6cd40*/  LDL.LU R45, [R1+0x4b4] ;  /* 0x0004b400012d7983 */ /* 0x000f280000300800 */
[----:B------:R-:W2:Y:S04]  /*6cd50*/  LDL.LU R46, [R1+0x4b8] ;  /* 0x0004b800012e7983 */ /* 0x000ea80000300800 */
[----:B------:R-:W2:Y:S04]  /*6cd60*/  LDL.LU R47, [R1+0x4bc] ;  /* 0x0004bc00012f7983 */ /* 0x000ea80000300800 */
[----:B--2---:R-:W-:Y:S04]  /*6cd70*/  STL.64 [R1+0x4078], R46 ;  /* 0x0040782e01007387 */ /* 0x004fe80000100a00 */
[----:B----4-:R-:W-:Y:S04]  /*6cd80*/  STL.64 [R1+0x4070], R44 ;  /* 0x0040702c01007387 */ /* 0x010fe80000100a00 */
[----:B------:R-:W2:Y:S04]  /*6cd90*/  LDL.LU R4, [R1+0x4c0] ;  /* 0x0004c00001047983 */ /* 0x000ea80000300800 */
[----:B------:R-:W2:Y:S04]  /*6cda0*/  LDL.LU R5, [R1+0x4c4] ;  /* 0x0004c40001057983 */ /* 0x000ea80000300800 */
[----:B------:R-:W4:Y:S04]  /*6cdb0*/  LDL.LU R6, [R1+0x4c8] ;  /* 0x0004c80001067983 */ /* 0x000f280000300800 */
[----:B------:R-:W4:Y:S04]  /*6cdc0*/  LDL.LU R7, [R1+0x4cc] ;  /* 0x0004cc0001077983 */ /* 0x000f280000300800 */
[----:B----4-:R-:W-:Y:S04]  /*6cdd0*/  STL.64 [R1+0x4088], R6 ;  /* 0x0040880601007387 */ /* 0x010fe80000100a00 */
[----:B--2---:R1:W-:Y:S04]  /*6cde0*/  STL.64 [R1+0x4080], R4 ;  /* 0x0040800401007387 */ /* 0x0043e80000100a00 */
[----:B------:R-:W2:Y:S04]  /*6cdf0*/  LDL.LU R56, [R1+0x4d0] ;  /* 0x0004d00001387983 */ /* 0x000ea80000300800 */
[----:B------:R-:W2:Y:S04]  /*6ce00*/  LDL.LU R57, [R1+0x4d4] ;  /* 0x0004d40001397983 */ /* 0x000ea80000300800 */
[----:B------:R-:W2:Y:S04]  /*6ce10*/  LDL.LU R58, [R1+0x4d8] ;  /* 0x0004d800013a7983 */ /* 0x000ea80000300800 */
[----:B------:R-:W2:Y:S04]  /*6ce20*/  LDL.LU R59, [R1+0x4dc] ;  /* 0x0004dc00013b7983 */ /* 0x000ea80000300800 */
[----:B-1----:R-:W4:Y:S04]  /*6ce30*/  LDL.LU R4, [R1+0x4f0] ;  /* 0x0004f00001047983 */ /* 0x002f280000300800 */
[----:B------:R-:W4:Y:S04]  /*6ce40*/  LDL.LU R5, [R1+0x4f4] ;  /* 0x0004f40001057983 */ /* 0x000f280000300800 */
[----:B------:R-:W4:Y:S04]  /*6ce50*/  LDL.LU R6, [R1+0x4f8] ;  /* 0x0004f80001067983 */ /* 0x000f280000300800 */
[----:B------:R-:W4:Y:S04]  /*6ce60*/  LDL.LU R7, [R1+0x4fc] ;  /* 0x0004fc0001077983 */ /* 0x000f280000300800 */
[----:B------:R-:W2:Y:S04]  /*6ce70*/  LDL.LU R44, [R1+0x4e0] ;  /* 0x0004e000012c7983 */ /* 0x000ea80000300800 */
[----:B------:R-:W2:Y:S04]  /*6ce80*/  LDL.LU R45, [R1+0x4e4] ;  /* 0x0004e400012d7983 */ /* 0x000ea80000300800 */
[----:B------:R-:W2:Y:S04]  /*6ce90*/  LDL.LU R46, [R1+0x4e8] ;  /* 0x0004e800012e7983 */ /* 0x000ea80000300800 */
[----:B------:R-:W2:Y:S01]  /*6cea0*/  LDL.LU R47, [R1+0x4ec] ;  /* 0x0004ec00012f7983 */ /* 0x000ea20000300800 */
[----:B------:R-:W-:-:S03]  /*6ceb0*/  IMAD.MOV.U32 R55, RZ, RZ, R12 ;  /* 0x000000ffff377224 */ /* 0x000fc600078e000c */
[----:B------:R-:W2:Y:S01]  /*6cec0*/  LDL.64 R42, [R1+0x168] ;  /* 0x00016800012a7983 */ /* 0x000ea20000100a00 */
        /* <DEDUP_REMOVED lines=9> */
[----:B---3--:R-:W-:Y:S04]  /*6cf60*/  STL.64 [R1+0x4020], R22 ;  /* 0x0040201601007387 */ /* 0x008fe80000100a00 */
[----:B------:R1:W-:Y:S04]  /*6cf70*/  STL.64 [R1+0x4018], R20 ;  /* 0x0040181401007387 */ /* 0x0003e80000100a00 */
[----:B-1----:R-:W3:Y:S04]  /*6cf80*/  LDL.LU R20, [R1+0x480] ;  /* 0x0004800001147983 */ /* 0x002ee80000300800 */
[----:B------:R-:W3:Y:S04]  /*6cf90*/  LDL.LU R21, [R1+0x484] ;  /* 0x0004840001157983 */ /* 0x000ee80000300800 */
[----:B------:R-:W3:Y:S04]  /*6cfa0*/  LDL.LU R22, [R1+0x488] ;  /* 0x0004880001167983 */ /* 0x000ee80000300800 */
[----:B------:R-:W3:Y:S04]  /*6cfb0*/  LDL.LU R23, [R1+0x48c] ;  /* 0x00048c0001177983 */ /* 0x000ee80000300800 */
[----:B------:R-:W3:Y:S04]  /*6cfc0*/  LDL.64 R50, [R1+0x18] ;  /* 0x0000180001327983 */ /* 0x000ee80000100a00 */
[----:B------:R-:W-:Y:S04]  /*6cfd0*/  STL.64 [R1+0x3fc8], R30 ;  /* 0x003fc81e01007387 */ /* 0x000fe80000100a00 */
[----:B------:R1:W-:Y:S04]  /*6cfe0*/  STL.64 [R1+0x3fc0], R28 ;  /* 0x003fc01c01007387 */ /* 0x0003e80000100a00 */
[----:B-1----:R-:W3:Y:S04]  /*6cff0*/  LDL.LU R28, [R1+0x440] ;  /* 0x00044000011c7983 */ /* 0x002ee80000300800 */
[----:B------:R-:W3:Y:S04]  /*6d000*/  LDL.LU R29, [R1+0x444] ;  /* 0x00044400011d7983 */ /* 0x000ee80000300800 */
[----:B------:R-:W3:Y:S04]  /*6d010*/  LDL.LU R30, [R1+0x448] ;  /* 0x00044800011e7983 */ /* 0x000ee80000300800 */
[----:B------:R-:W3:Y:S04]  /*6d020*/  LDL.LU R31, [R1+0x44c] ;  /* 0x00044c00011f7983 */ /* 0x000ee80000300800 */
[----:B0-----:R-:W-:Y:S04]  /*6d030*/  STL.64 [R1+0x3f50], R18 ;  /* 0x003f501201007387 */ /* 0x001fe80000100a00 */
[----:B------:R0:W-:Y:S04]  /*6d040*/  STL.64 [R1+0x3f48], R16 ;  /* 0x003f481001007387 */ /* 0x0001e80000100a00 */
[----:B0-----:R-:W3:Y:S04]  /*6d050*/  LDL.LU R16, [R1+0x450] ;  /* 0x0004500001107983 */ /* 0x001ee80000300800 */
[----:B------:R-:W3:Y:S04]  /*6d060*/  LDL.LU R17, [R1+0x454] ;  /* 0x0004540001117983 */ /* 0x000ee80000300800 */
[----:B------:R-:W3:Y:S04]  /*6d070*/  LDL.LU R18, [R1+0x458] ;  /* 0x0004580001127983 */ /* 0x000ee80000300800 */
[----:B------:R-:W3:Y:S01]  /*6d080*/  LDL.LU R19, [R1+0x45c] ;  /* 0x00045c0001137983 */ /* 0x000ee20000300800 */
[C---:B----4-:R-:W-:Y:S06]  /*6d090*/  HMMA.16816.F32 R4, R24.reuse, R34, R4 ;  /* 0x000000221804723c */ /* 0x050fec0000001804 */
[----:B--2---:R-:W-:-:S15]  /*6d0a0*/  HMMA.16816.F32 R52, R24, R54, R44 ;  /* 0x000000361834723c */ /* 0x004fde000000182c */
[----:B------:R-:W-:-:S02]  /*6d0b0*/  NOP ;  /* 0x0000000000007918 */ /* 0x000fc40000000000 */
[----:B------:R-:W-:Y:S04]  /*6d0c0*/  STL.64 [R1+0x8a0], R4 ;  /* 0x0008a00401007387 */ /* 0x000fe80000100a00 */
[----:B------:R0:W-:Y:S04]  /*6d0d0*/  STL.64 [R1+0x8a8], R6 ;  /* 0x0008a80601007387 */ /* 0x0001e80000100a00 */
[----:B0-----:R-:W2:Y:S04]  /*6d0e0*/  LDL.LU.64 R6, [R1+0x4088] ;  /* 0x0040880001067983 */ /* 0x001ea80000300a00 */
[----:B------:R-:W2:Y:S04]  /*6d0f0*/  LDL.LU.64 R4, [R1+0x4080] ;  /* 0x0040800001047983 */ /* 0x000ea80000300a00 */
[----:B------:R-:W4:Y:S04]  /*6d100*/  LDL.LU.64 R46, [R1+0x4078] ;  /* 0x00407800012e7983 */ /* 0x000f280000300a00 */
[----:B------:R-:W4:Y:S04]  /*6d110*/  LDL.LU.64 R44, [R1+0x4070] ;  /* 0x00407000012c7983 */ /* 0x000f280000300a00 */
[----:B------:R-:W-:Y:S04]  /*6d120*/  STL.64 [R1+0x890], R52 ;  /* 0x0008903401007387 */ /* 0x000fe80000100a00 */
[----:B------:R0:W-:Y:S04]  /*6d130*/  STL.64 [R1+0x898], R54 ;  /* 0x0008983601007387 */ /* 0x0001e80000100a00 */
[----:B0-----:R-:W3:Y:S04]  /*6d140*/  LDL.LU.64 R54, [R1+0x4068] ;  /* 0x0040680001367983 */ /* 0x001ee80000300a00 */
[----:B------:R-:W2:Y:S01]  /*6d150*/  LDL.LU.64 R52, [R1+0x4060] ;  /* 0x0040600001347983 */ /* 0x000ea20000300a00 */
[----:B---3--:R-:W-:-:S15]  /*6d160*/  HMMA.16816.F32 R56, R24, R54, R56 ;  /* 0x000000361838723c */ /* 0x008fde0000001838 */
[----:B------:R-:W-:-:S08]  /*6d170*/  NOP ;  /* 0x0000000000007918 */ /* 0x000fd00000000000 */
[----:B------:R-:W-:Y:S04]  /*6d180*/  STL.64 [R1+0x750], R56 ;  /* 0x0007503801007387 */ /* 0x000fe80000100a00 */
[----:B------:R0:W-:Y:S04]  /*6d190*/  STL.64 [R1+0x758], R58 ;  /* 0x0007583a01007387 */ /* 0x0001e80000100a00 */
[----:B0-----:R-:W2:Y:S01]  /*6d1a0*/  LDL.LU.64 R58, [R1+0x4058] ;  /* 0x00405800013a7983 */ /* 0x001ea20000300a00 */
[C---:B----4-:R-:W-:Y:S03]  /*6d1b0*/  HMMA.16816.F32 R44, R24.reuse, R42, R44 ;  /* 0x0000002a182c723c */ /* 0x050fe6000000182c */
[----:B------:R-:W3:Y:S03]  /*6d1c0*/  LDL.LU R57, [R1+0x4050] ;  /* 0x0040500001397983 */ /* 0x000ee60000300800 */
[----:B------:R-:W-:Y:S01]  /*6d1d0*/  IMAD.MOV.U32 R3, RZ, RZ, R43 ;  /* 0x000000ffff037224 */ /* 0x000fe200078e002b */
[----:B--2---:R-:W-:-:S15]  /*6d1e0*/  HMMA.16816.F32 R4, R24, R58, R4 ;  /* 0x0000003a1804723c */ /* 0x004fde0000001804 */
[----:B------:R-:W-:-:S08]  /*6d1f0*/  NOP ;  /* 0x0000000000007918 */ /* 0x000fd00000000000 */
[----:B------:R-:W-:Y:S04]  /*6d200*/  STL.64 [R1+0x740], R4 ;  /* 0x0007400401007387 */ /* 0x000fe80000100a00 */
[----:B------:R0:W-:Y:S04]  /*6d210*/  STL.64 [R1+0x748], R6 ;  /* 0x0007480601007387 */ /* 0x0001e80000100a00 */
[----:B0-----:R-:W2:Y:S04]  /*6d220*/  LDL.LU.64 R6, [R1+0x4048] ;  /* 0x0040480001067983 */ /* 0x001ea80000300a00 */
[----:B------:R-:W4:Y:S04]  /*6d230*/  LDL.LU R5, [R1+0x4040] ;  /* 0x0040400001057983 */ /* 0x000f280000300800 */
[----:B------:R-:W-:Y:S04]  /*6d240*/  STL.64 [R1+0x730], R44 ;  /* 0x0007302c01007387 */ /* 0x000fe80000100a00 */
[----:B------:R0:W-:Y:S01]  /*6d250*/  STL.64 [R1+0x738], R46 ;  /* 0x0007382e01007387 */ /* 0x0001e20000100a00 */
[----:B------:R-:W-:-:S03]  /*6d260*/  IMAD.MOV.U32 R4, RZ, RZ, R42 ;  /* 0x000000ffff047224 */ /* 0x000fc600078e002a */
[----:B0-----:R-:W3:Y:S04]  /*6d270*/  LDL.LU.64 R46, [R1+0x4038] ;  /* 0x00403800012e7983 */ /* 0x001ee80000300a00 */
[----:B------:R-:W2:Y:S02]  /*6d280*/  LDL.LU.64 R42, [R1+0x4030] ;  /* 0x00403000012a7983 */ /* 0x000ea40000300a00 */
[C---:B--2---:R-:W-:Y:S06]  /*6d290*/  HMMA.16816.F32 R12, R24.reuse, R42, R12 ;  /* 0x0000002a180c723c */ /* 0x044fec000000180c */
[----:B---3--:R-:W-:-:S15]  /*6d2a0*/  HMMA.16816.F32 R36, R24, R46, R36 ;  /* 0x0000002e1824723c */ /* 0x008fde0000001824 */
        /* <DEDUP_REMOVED lines=9> */
[----:B0-----:R-:W3:Y:S02]  /*6d340*/  LDL.LU.64 R38, [R1+0x4028] ;  /* 0x0040280001267983 */ /* 0x001ee40000300a00 */
[----:B---3--:R-:W-:Y:S02]  /*6d350*/  HMMA.16816.F32 R36, R24, R38, R20 ;  /* 0x000000261824723c */ /* 0x008fe40000001814 */
[----:B------:R-:W3:Y:S04]  /*6d360*/  LDL.LU.64 R22, [R1+0x4020] ;  /* 0x0040200001167983 */ /* 0x000ee80000300a00 */
[----:B------:R-:W3:-:S15]  /*6d370*/  LDL.LU.64 R20, [R1+0x4018] ;  /* 0x0040180001147983 */ /* 0x000ede0000300a00 */
[----:B------:R-:W-:-:S02]  /*6d380*/  NOP ;  /* 0x0000000000007918 */ /* 0x000fc40000000000 */
[----:B------:R-:W-:Y:S04]  /*6d390*/  STL.64 [R1+0x700], R36 ;  /* 0x0007002401007387 */ /* 0x000fe80000100a00 */
[----:B------:R0:W-:Y:S04]  /*6d3a0*/  STL.64 [R1+0x708], R38 ;  /* 0x0007082601007387 */ /* 0x0001e80000100a00 */
[----:B0-----:R-:W3:Y:S02]  /*6d3b0*/  LDL.LU.64 R38, [R1+0x4010] ;  /* 0x0040100001267983 */ /* 0x001ee40000300a00 */
[----:B---3--:R-:W-:Y:S02]  /*6d3c0*/  HMMA.16816.F32 R36, R24, R38, R20 ;  /* 0x000000261824723c */ /* 0x008fe40000001814 */
[----:B------:R-:W3:Y:S04]  /*6d3d0*/  LDL.LU.64 R22, [R1+0x4008] ;  /* 0x0040080001167983 */ /* 0x000ee80000300a00 */
[----:B------:R-:W3:Y:S01]  /*6d3e0*/  LDL.LU.64 R20, [R1+0x4000] ;  /* 0x0040000001147983 */ /* 0x000ee20000300a00 */
[----:B------:R-:W-:-:S02]  /*6d3f0*/  IMAD.MOV.U32 R2, RZ, RZ, R50 ;  /* 0x000000ffff027224 */ /* 0x000fc400078e0032 */
[----:B------:R-:W-:-:S14]  /*6d400*/  IMAD.MOV.U32 R0, RZ, RZ, R51 ;  /* 0x000000ffff007224 */ /* 0x000fdc00078e0033 */
[----:B------:R0:W-:Y:S04]  /*6d410*/  STL.64 [R1+0x6f0], R36 ;  /* 0x0006f02401007387 */ /* 0x0001e80000100a00 */
[----:B------:R1:W-:Y:S04]  /*6d420*/  STL.64 [R1+0x6f8], R38 ;  /* 0x0006f82601007387 */ /* 0x0003e80000100a00 */
[----:B0-----:R-:W4:Y:S04]  /*6d430*/  LDL.LU R36, [R1+0x90] ;  /* 0x0000900001247983 */ /* 0x001f280000300800 */
[----:B------:R-:W4:Y:S04]  /*6d440*/  LDL.LU R37, [R1+0x94] ;  /* 0x0000940001257983 */ /* 0x000f280000300800 */
[----:B-1----:R-:W4:Y:S04]  /*6d450*/  LDL.LU R38, [R1+0x98] ;  /* 0x0000980001267983 */ /* 0x002f280000300800 */
[----:B------:R-:W4:Y:S01]  /*6d460*/  LDL.LU R39, [R1+0x9c] ;  /* 0x00009c0001277983 */ /* 0x000f220000300800 */
[----:B---3--:R-:W-:-:S15]  /*6d470*/  HMMA.16816.F32 R20, R24, R50, R20 ;  /* 0x000000321814723c */ /* 0x008fde0000001814 */
[----:B------:R-:W-:-:S08]  /*6d480*/  NOP ;  /* 0x0000000000007918 */ /* 0x000fd00000000000 */
[----:B------:R-:W-:Y:S04]  /*6d490*/  STL.64 [R1+0x6e0], R20 ;  /* 0x0006e01401007387 */ /* 0x000fe80000100a00 */
[----:B------:R0:W-:Y:S04]  /*6d4a0*/  STL.64 [R1+0x6e8], R22 ;  /* 0x0006e81601007387 */ /* 0x0001e80000100a00 */
[----:B0-----:R-:W3:Y:S04]  /*6d4b0*/  LDL.LU.64 R22, [R1+0x3ff8] ;  /* 0x003ff80001167983 */ /* 0x001ee80000300a00 */
[----:B------:R-:W3:Y:S04]  /*6d4c0*/  LDL.LU.64 R20, [R1+0x3ff0] ;  /* 0x003ff00001147983 */ /* 0x000ee80000300a00 */
[----:B------:R-:W4:Y:S01]  /*6d4d0*/  LDL.LU.64 R50, [R1+0x3fe8] ;  /* 0x003fe80001327983 */ /* 0x000f220000300a00 */
[C---:B--2---:R-:W-:Y:S06]  /*6d4e0*/  HMMA.16816.F32 R12, R24.reuse, R10, R12 ;  /* 0x0000000a180c723c */ /* 0x044fec000000180c */
[----:B----4-:R-:W-:Y:S06]  /*6d4f0*/  HMMA.16816.F32 R16, R24, R50, R16 ;  /* 0x000000321810723c */ /* 0x010fec0000001810 */
[----:B------:R-:W-:-:S15]  /*6d500*/  STL.64 [R1+0x3f68], R50 ;  /* 0x003f683201007387 */ /* 0x000fde0000100a00 */
[----:B------:R-:W-:-:S02]  /*6d510*/  NOP ;  /* 0x0000000000007918 */ /* 0x000fc40000000000 */
[----:B------:R-:W-:Y:S04]  /*6d520*/  STL.64 [R1+0x6d0], R16 ;  /* 0x0006d01001007387 */ /* 0x000fe80000100a00 */
[----:B------:R0:W-:Y:S02]  /*6d530*/  STL.64 [R1+0x6d8], R18 ;  /* 0x0006d81201007387 */ /* 0x0001e40000100a00 */
[----:B0-----:R-:W-:Y:S02]  /*6d540*/  HMMA.16816.F32 R16, R24, R6, R28 ;  /* 0x000000061810723c */ /* 0x001fe4000000181c */
[----:B------:R-:W3:Y:S01]  /*6d550*/  LDL.LU R28, [R1+0x270] ;  /* 0x00027000011c7983 */ /* 0x000ee20000300800 */
[----:B------:R-:W-:-:S15]  /*6d560*/  IMAD.MOV.U32 R50, RZ, RZ, R4 ;  /* 0x000000ffff327224 */ /* 0x000fde00078e0004 */
[----:B------:R-:W-:-:S05]  /*6d570*/  NOP ;  /* 0x0000000000007918 */ /* 0x000fca0000000000 */
[----:B------:R0:W-:Y:S04]  /*6d580*/  STL.64 [R1+0x6c0], R16 ;  /* 0x0006c01001007387 */ /* 0x0001e80000100a00 */
[----:B------:R1:W-:Y:S04]  /*6d590*/  STL.64 [R1+0x6c8], R18 ;  /* 0x0006c81201007387 */ /* 0x0003e80000100a00 */
[----:B------:R-:W3:Y:S04]  /*6d5a0*/  LDL.LU R29, [R1+0x274] ;  /* 0x00027400011d7983 */ /* 0x000ee80000300800 */
[----:B------:R-:W3:Y:S04]  /*6d5b0*/  LDL.LU R30, [R1+0x278] ;  /* 0x00027800011e7983 */ /* 0x000ee80000300800 */
[----:B------:R-:W3:Y:S04]  /*6d5c0*/  LDL.LU R31, [R1+0x27c] ;  /* 0x00027c00011f7983 */ /* 0x000ee80000300800 */
[----:B0-----:R-:W2:Y:S04]  /*6d5d0*/  LDL.LU R16, [R1+0x630] ;  /* 0x0006300001107983 */ /* 0x001ea80000300800 */
[----:B------:R-:W2:Y:S04]  /*6d5e0*/  LDL.LU R17, [R1+0x634] ;  /* 0x0006340001117983 */ /* 0x000ea80000300800 */
[----:B-1----:R-:W2:Y:S04]  /*6d5f0*/  LDL.LU R18, [R1+0x638] ;  /* 0x0006380001127983 */ /* 0x002ea80000300800 */
[----:B------:R-:W2:Y:S04]  /*6d600*/  LDL.LU R19, [R1+0x63c] ;  /* 0x00063c0001137983 */ /* 0x000ea80000300800 */
[----:B------:R-:W-:Y:S04]  /*6d610*/  STL.64 [R1+0x3fb8], R6 ;  /* 0x003fb80601007387 */ /* 0x000fe80000100a00 */
[----:B------:R0:W-:Y:S04]  /*6d620*/  STL [R1+0x3fb0], R5 ;  /* 0x003fb00501007387 */ /* 0x0001e80000100800 */
[----:B------:R-:W4:Y:S04]  /*6d630*/  LDL.LU R4, [R1+0x640] ;  /* 0x0006400001047983 */ /* 0x000f280000300800 */
[----:B0-----:R-:W4:Y:S04]  /*6d640*/  LDL.LU R5, [R1+0x644] ;  /* 0x0006440001057983 */ /* 0x001f280000300800 */
[----:B------:R-:W4:Y:S04]  /*6d650*/  LDL.LU R6, [R1+0x648] ;  /* 0x0006480001067983 */ /* 0x000f280000300800 */
[----:B------:R-:W4:Y:S04]  /*6d660*/  LDL.LU R7, [R1+0x64c] ;  /* 0x00064c0001077983 */ /* 0x000f280000300800 */
[----:B------:R-:W-:Y:S04]  /*6d670*/  STL.64 [R1+0x6b0], R12 ;  /* 0x0006b00c01007387 */ /* 0x000fe80000100a00 */
[----:B------:R0:W-:Y:S04]  /*6d680*/  STL.64 [R1+0x6b8], R14 ;  /* 0x0006b80e01007387 */ /* 0x0001e80000100a00 */
[----:B0-----:R-:W3:Y:S04]  /*6d690*/  LDL.LU.64 R14, [R1+0x3fe0] ;  /* 0x003fe000010e7983 */ /* 0x001ee80000300a00 */
[----:B------:R-:W-:Y:S04]  /*6d6a0*/  STL.64 [R1+0x3f60], R10 ;  /* 0x003f600a01007387 */ /* 0x000fe80000100a00 */
[----:B------:R0:W-:Y:S04]  /*6d6b0*/  STL.64 [R1+0x3f58], R8 ;  /* 0x003f580801007387 */ /* 0x0001e80000100a00 */
[----:B0-----:R-:W2:Y:S04]  /*6d6c0*/  LDL.LU R8, [R1+0x650] ;  /* 0x0006500001087983 */ /* 0x001ea80000300800 */
[----:B------:R-:W2:Y:S04]  /*6d6d0*/  LDL.LU R9, [R1+0x654] ;  /* 0x0006540001097983 */ /* 0x000ea80000300800 */
[----:B------:R-:W2:Y:S04]  /*6d6e0*/  LDL.LU R10, [R1+0x658] ;  /* 0x00065800010a7983 */ /* 0x000ea80000300800 */
[----:B------:R-:W2:Y:S01]  /*6d6f0*/  LDL.LU R11, [R1+0x65c] ;  /* 0x00065c00010b7983 */ /* 0x000ea20000300800 */
[----:B---3--:R-:W-:Y:S03]  /*6d700*/  HMMA.16816.F32 R24, R24, R14, R36 ;  /* 0x0000000e1818723c */ /* 0x008fe60000001824 */
[----:B------:R-:W3:Y:S04]  /*6d710*/  LDL.LU.64 R38, [R1+0x3fd8] ;  /* 0x003fd80001267983 */ /* 0x000ee80000300a00 */
[----:B------:R-:W3:-:S15]  /*6d720*/  LDL.LU.64 R36, [R1+0x3fd0] ;  /* 0x003fd00001247983 */ /* 0x000ede0000300a00 */
[----:B------:R-:W-:-:S01]  /*6d730*/  NOP ;  /* 0x0000000000007918 */ /* 0x000fc20000000000 */
[----:B------:R0:W-:Y:S04]  /*6d740*/  STL.64 [R1+0x290], R24 ;  /* 0x0002901801007387 */ /* 0x0001e80000100a00 */
[----:B------:R1:W-:Y:S04]  /*6d750*/  STL.64 [R1+0x298], R26 ;  /* 0x0002981a01007387 */ /* 0x0003e80000100a00 */
[----:B0-----:R-:W4:Y:S04]  /*6d760*/  LDL.LU R24, [R1+0x260] ;  /* 0x0002600001187983 */ /* 0x001f280000300800 */
[----:B------:R-:W4:Y:S04]  /*6d770*/  LDL.LU R25, [R1+0x264] ;  /* 0x0002640001197983 */ /* 0x000f280000300800 */
[----:B-1----:R-:W4:Y:S04]  /*6d780*/  LDL.LU R26, [R1+0x268] ;  /* 0x00026800011a7983 */ /* 0x002f280000300800 */
[----:B------:R-:W4:Y:S04]  /*6d790*/  LDL.LU R27, [R1+0x26c] ;  /* 0x00026c00011b7983 */ /* 0x000f280000300800 */
        /* <DEDUP_REMOVED lines=9> */
[----:B0-----:R-:W4:Y:S04]  /*6d830*/  LDL.LU.64 R30, [R1+0x3fc8] ;  /* 0x003fc800011e7983 */ /* 0x001f280000300a00 */
[----:B------:R-:W3:Y:S01]  /*6d840*/  LDL.LU.64 R28, [R1+0x3fc0] ;  /* 0x003fc000011c7983 */ /* 0x000ee20000300a00 */
[----:B------:R-:W0:Y:S01]  /*6d850*/  S2R R56, SR_TID.X ;  /* 0x0000000000387919 */ /* 0x000e220000002100 */
[----:B------:R-:W-:-:S02]  /*6d860*/  IMAD.SHL.U32 R41, R57, 0x2, RZ ;  /* 0x0000000239297824 */ /* 0x000fc400078e00ff */
[----:B------:R-:W-:Y:S01]  /*6d870*/  IMAD.SHL.U32 R57, R57, 0x80, RZ ;  /* 0x0000008039397824 */ /* 0x000fe200078e00ff */
[----:B------:R1:W-:Y:S04]  /*6d880*/  STL.64 [R1+0x3f78], R22 ;  /* 0x003f781601007387 */ /* 0x0003e80000100a00 */
[----:B------:R-:W-:Y:S04]  /*6d890*/  STL.64 [R1+0x3f70], R20 ;  /* 0x003f701401007387 */ /* 0x000fe80000100a00 */
[----:B-1----:R-:W2:Y:S01]  /*6d8a0*/  LDL.64 R22, [R1+0x198] ;  /* 0x0001980001167983 */ /* 0x002ea20000100a00 */
[----:B0-----:R-:W-:-:S05]  /*6d8b0*/  LOP3.LUT R56, R56, 0x7, RZ, 0xc0, !PT ;  /* 0x0000000738387812 */ /* 0x001fca00078ec0ff */
[----:B------:R-:W-:-:S05]  /*6d8c0*/  IMAD R56, R56, 0x110, RZ ;  /* 0x0000011038387824 */ /* 0x000fca00078e02ff */
[----:B------:R-:W-:-:S04]  /*6d8d0*/  LOP3.LUT R44, R56, 0x10, R41, 0x78, !PT ;  /* 0x00000010382c7812 */ /* 0x000fc800078e7829 */
[----:B------:R-:W-:-:S04]  /*6d8e0*/  LOP3.LUT R44, R44, 0x800, R57, 0xf8, !PT ;  /* 0x000008002c2c7812 */ /* 0x000fc800078ef839 */
[----:B------:R-:W-:Y:S01]  /*6d8f0*/  LOP3.LUT R44, R44, 0x40, RZ, 0x3c, !PT ;  /* 0x000000402c2c7812 */ /* 0x000fe200078e3cff */
[----:B----4-:R-:W-:Y:S06]  /*6d900*/  HMMA.16816.F32 R24, R36, R30, R24 ;  /* 0x0000001e2418723c */ /* 0x010fec0000001818 */
[----:B------:R-:W-:Y:S04]  /*6d910*/  STL.64 [R1+0x3f88], R30 ;  /* 0x003f881e01007387 */ /* 0x000fe80000100a00 */
[----:B---3--:R0:W-:-:S13]  /*6d920*/  STL.64 [R1+0x3f80], R28 ;  /* 0x003f801c01007387 */ /* 0x0081da0000100a00 */
[----:B------:R-:W-:Y:S04]  /*6d930*/  STL.64 [R1+0x440], R24 ;  /* 0x0004401801007387 */ /* 0x000fe80000100a00 */
[----:B------:R-:W-:Y:S04]  /*6d940*/  STL.64 [R1+0x448], R26 ;  /* 0x0004481a01007387 */ /* 0x000fe80000100a00 */
[----:B------:R-:W1:Y:S04]  /*6d950*/  LDSM.16.MT88.4 R24, [R44+UR4+0x5000] ;  /* 0x005000042c18783b */ /* 0x000e680008004200 */
[----:B0-----:R-:W3:Y:S04]  /*6d960*/  LDL.LU R28, [R1+0x670] ;  /* 0x00067000011c7983 */ /* 0x001ee80000300800 */
[----:B------:R-:W3:Y:S04]  /*6d970*/  LDL.LU R29, [R1+0x674] ;  /* 0x00067400011d7983 */ /* 0x000ee80000300800 */
[----:B------:R-:W3:Y:S04]  /*6d980*/  LDL.LU R30, [R1+0x678] ;  /* 0x00067800011e7983 */ /* 0x000ee80000300800 */
[----:B------:R-:W3:Y:S04]  /*6d990*/  LDL.LU R31, [R1+0x67c] ;  /* 0x00067c00011f7983 */ /* 0x000ee80000300800 */
[----:B-1----:R-:W-:Y:S04]  /*6d9a0*/  STL.64 [R1+0x3e80], R26 ;  /* 0x003e801a01007387 */ /* 0x002fe80000100a00 */
[----:B------:R0:W-:Y:S04]  /*6d9b0*/  STL.64 [R1+0x3e78], R24 ;  /* 0x003e781801007387 */ /* 0x0001e80000100a00 */
[----:B0-----:R-:W4:Y:S04]  /*6d9c0*/  LDL.LU R24, [R1+0x680] ;  /* 0x0006800001187983 */ /* 0x001f280000300800 */
[----:B------:R-:W4:Y:S04]  /*6d9d0*/  LDL.LU R25, [R1+0x684] ;  /* 0x0006840001197983 */ /* 0x000f280000300800 */
[----:B------:R-:W4:Y:S04]  /*6d9e0*/  LDL.LU R26, [R1+0x688] ;  /* 0x00068800011a7983 */ /* 0x000f280000300800 */
[----:B------:R-:W4:Y:S01]  /*6d9f0*/  LDL.LU R27, [R1+0x68c] ;  /* 0x00068c00011b7983 */ /* 0x000f220000300800 */
[C---:B--2---:R-:W-:Y:S03]  /*6da00*/  HMMA.16816.F32 R12, R36.reuse, R54, R12 ;  /* 0x00000036240c723c */ /* 0x044fe6000000180c */
[----:B------:R-:W-:Y:S04]  /*6da10*/  STL.64 [R1+0x3f98], R34 ;  /* 0x003f982201007387 */ /* 0x000fe80000100a00 */
[----:B------:R-:W-:Y:S01]  /*6da20*/  STL.64 [R1+0x3f90], R32 ;  /* 0x003f902001007387 */ /* 0x000fe20000100a00 */
[----:B------:R-:W-:Y:S01]  /*6da30*/  IMAD.MOV.U32 R51, RZ, RZ, R3 ;  /* 0x000000ffff337224 */ /* 0x000fe200078e0003 */
[C---:B------:R-:W-:Y:S06]  /*6da40*/  HMMA.16816.F32 R8, R36.reuse, R58, R8 ;  /* 0x0000003a2408723c */ /* 0x040fec0000001808 */
[C---:B---3--:R-:W-:Y:S06]  /*6da50*/  HMMA.16816.F32 R28, R36.reuse, R22, R28 ;  /* 0x00000016241c723c */ /* 0x048fec000000181c */
[----:B----4-:R-:W-:-:S15]  /*6da60*/  HMMA.16816.F32 R24, R36, R34, R24 ;  /* 0x000000222418723c */ /* 0x010fde0000001818 */
[----:B------:R-:W-:-:S08]  /*6da70*/  NOP ;  /* 0x0000000000007918 */ /* 0x000fd00000000000 */
[----:B------:R0:W-:Y:S04]  /*6da80*/  STL.64 [R1+0xb40], R24 ;  /* 0x000b401801007387 */ /* 0x0001e80000100a00 */
[----:B------:R-:W-:Y:S04]  /*6da90*/  STL.64 [R1+0xb48], R26 ;  /* 0x000b481a01007387 */ /* 0x000fe80000100a00 */
[----:B------:R-:W-:Y:S04]  /*6daa0*/  STL.64 [R1+0xb30], R28 ;  /* 0x000b301c01007387 */ /* 0x000fe80000100a00 */
[----:B------:R-:W-:Y:S01]  /*6dab0*/  STL.64 [R1+0xb38], R30 ;  /* 0x000b381e01007387 */ /* 0x000fe20000100a00 */
[----:B0-----:R-:W-:-:S02]  /*6dac0*/  IMAD.MOV.U32 R25, RZ, RZ, R22 ;  /* 0x000000ffff197224 */ /* 0x001fc400078e0016 */
[----:B------:R-:W-:-:S05]  /*6dad0*/  IMAD.MOV.U32 R24, RZ, RZ, R23 ;  /* 0x000000ffff187224 */ /* 0x000fca00078e0017 */
[----:B------:R-:W-:Y:S04]  /*6dae0*/  STL.64 [R1+0x3fa0], R24 ;  /* 0x003fa01801007387 */ /* 0x000fe80000100a00 */
[----:B------:R-:W-:Y:S04]  /*6daf0*/  STL.64 [R1+0x3f30], R54 ;  /* 0x003f303601007387 */ /* 0x000fe80000100a00 */
[----:B------:R-:W-:Y:S04]  /*6db00*/  STL.64 [R1+0x3f28], R52 ;  /* 0x003f283401007387 */ /* 0x000fe80000100a00 */
[----:B------:R-:W-:Y:S04]  /*6db10*/  STL.64 [R1+0xb20], R12 ;  /* 0x000b200c01007387 */ /* 0x000fe80000100a00 */
[----:B------:R0:W-:Y:S02]  /*6db20*/  STL.64 [R1+0xb28], R14 ;  /* 0x000b280e01007387 */ /* 0x0001e40000100a00 */
[C---:B0-----:R-:W-:Y:S06]  /*6db30*/  HMMA.16816.F32 R12, R36.reuse, R50, R4 ;  /* 0x00000032240c723c */ /* 0x041fec0000001804 */
[----:B------:R-:W-:Y:S01]  /*6db40*/  HMMA.16816.F32 R4, R36, R42, R16 ;  /* 0x0000002a2404723c */ /* 0x000fe20000001810 */
[----:B------:R-:W-:Y:S04]  /*6db50*/  STL.64 [R1+0x3f20], R58 ;  /* 0x003f203a01007387 */ /* 0x000fe80000100a00 */
[----:B------:R0:W-:Y:S04]  /*6db60*/  STL.64 [R1+0xb10], R8 ;  /* 0x000b100801007387 */ /* 0x0001e80000100a00 */
[----:B------:R1:W-:Y:S04]  /*6db70*/  STL.64 [R1+0xb18], R10 ;  /* 0x000b180a01007387 */ /* 0x0003e80000100a00 */
[----:B0-----:R-:W2:Y:S04]  /*6db80*/  LDL.LU R8, [R1+0x5e0] ;  /* 0x0005e00001087983 */ /* 0x001ea80000300800 */
[----:B------:R-:W-:Y:S04]  /*6db90*/  STL.64 [R1+0xb00], R12 ;  /* 0x000b000c01007387 */ /* 0x000fe80000100a00 */
[----:B------:R-:W-:Y:S04]  /*6dba0*/  STL.64 [R1+0xb08], R14 ;  /* 0x000b080e01007387 */ /* 0x000fe80000100a00 */
[----:B------:R0:W-:Y:S04]  /*6dbb0*/  STL.64 [R1+0xaf0], R4 ;  /* 0x000af00401007387 */ /* 0x0001e80000100a00 */
[----:B------:R3:W-:Y:S04]  /*6dbc0*/  STL.64 [R1+0xaf8], R6 ;  /* 0x000af80601007387 */ /* 0x0007e80000100a00 */
[----:B------:R-:W2:Y:S04]  /*6dbd0*/  LDL.LU R9, [R1+0x5e4] ;  /* 0x0005e40001097983 */ /* 0x000ea80000300800 */
[----:B-1----:R-:W2:Y:S04]  /*6dbe0*/  LDL.LU R10, [R1+0x5e8] ;  /* 0x0005e800010a7983 */ /* 0x002ea80000300800 */
[----:B------:R-:W2:Y:S04]  /*6dbf0*/  LDL.LU R11, [R1+0x5ec] ;  /* 0x0005ec00010b7983 */ /* 0x000ea80000300800 */
[----:B0-----:R-:W4:Y:S04]  /*6dc00*/  LDL.LU R4, [R1+0x620] ;  /* 0x0006200001047983 */ /* 0x001f280000300800 */
[----:B------:R-:W4:Y:S04]  /*6dc10*/  LDL.LU R5, [R1+0x624] ;  /* 0x0006240001057983 */ /* 0x000f280000300800 */
[----:B---3--:R-:W4:Y:S04]  /*6dc20*/  LDL.LU R6, [R1+0x628] ;  /* 0x0006280001067983 */ /* 0x008f280000300800 */
[----:B------:R-:W4:Y:S04]  /*6dc30*/  LDL.LU R7, [R1+0x62c] ;  /* 0x00062c0001077983 */ /* 0x000f280000300800 */
[----:B------:R-:W3:Y:S04]  /*6dc40*/  LDL.LU R24, [R1+0x610] ;  /* 0x0006100001187983 */ /* 0x000ee80000300800 */
[----:B------:R-:W3:Y:S04]  /*6dc50*/  LDL.LU R25, [R1+0x614] ;  /* 0x0006140001197983 */ /* 0x000ee80000300800 */
[----:B------:R-:W3:Y:S04]  /*6dc60*/  LDL.LU R26, [R1+0x618] ;  /* 0x00061800011a7983 */ /* 0x000ee80000300800 */
[----:B------:R-:W3:Y:S04]  /*6dc70*/  LDL.LU R27, [R1+0x61c] ;  /* 0x00061c00011b7983 */ /* 0x000ee80000300800 */
[----:B------:R-:W3:Y:S04]  /*6dc80*/  LDL.64 R14, [R1+0x138] ;  /* 0x00013800010e7983 */ /* 0x000ee80000100a00 */
        /* <DEDUP_REMOVED lines=17> */
[----:B------:R-:W-:-:S02]  /*6dda0*/  IMAD.MOV.U32 R50, RZ, RZ, R2 ;  /* 0x000000ffff327224 */ /* 0x000fc400078e0002 */
[----:B------:R-:W-:Y:S01]  /*6ddb0*/  IMAD.MOV.U32 R51, RZ, RZ, R0 ;  /* 0x000000ffff337224 */ /* 0x000fe200078e0000 */
        /* <DEDUP_REMOVED lines=8> */
[C---:B----4-:R-:W-:Y:S06]  /*6de40*/  HMMA.16816.F32 R4, R36.reuse, R46, R4 ;  /* 0x0000002e2404723c */ /* 0x050fec0000001804 */
[C---:B---3--:R-:W-:Y:S06]  /*6de50*/  HMMA.16816.F32 R24, R36.reuse, R14, R24 ;  /* 0x0000000e2418723c */ /* 0x048fec0000001818 */
[C---:B--2---:R-:W-:Y:S06]  /*6de60*/  HMMA.16816.F32 R32, R36.reuse, R30, R32 ;  /* 0x0000001e2420723c */ /* 0x044fec0000001820 */
[----:B------:R-:W-:Y:S01]  /*6de70*/  HMMA.16816.F32 R48, R36, R50, R20 ;  /* 0x000000322430723c */ /* 0x000fe20000001814 */
[----:B------:R-:W-:-:S04]  /*6de80*/  IMAD.MOV.U32 R3, RZ, RZ, R15 ;  /* 0x000000ffff037224 */ /* 0x000fc800078e000f */
[----:B------:R-:W-:Y:S04]  /*6de90*/  STL.64 [R1+0xae0], R4 ;  /* 0x000ae00401007387 */ /* 0x000fe80000100a00 */
[----:B------:R0:W-:Y:S03]  /*6dea0*/  STL.64 [R1+0xae8], R6 ;  /* 0x000ae80601007387 */ /* 0x0001e60000100a00 */
[----:B------:R-:W-:Y:S01]  /*6deb0*/  IMAD.MOV.U32 R13, RZ, RZ, R26 ;  /* 0x000000ffff0d7224 */ /* 0x000fe200078e001a */
[----:B0-----:R-:W2:Y:S04]  /*6dec0*/  LDL.LU.64 R6, [R1+0x3fb8] ;  /* 0x003fb80001067983 */ /* 0x001ea80000300a00 */
[----:B------:R-:W3:Y:S04]  /*6ded0*/  LDL.LU R5, [R1+0x3fb0] ;  /* 0x003fb00001057983 */ /* 0x000ee80000300800 */
[----:B------:R-:W-:Y:S04]  /*6dee0*/  STL.64 [R1+0x3f10], R46 ;  /* 0x003f102e01007387 */ /* 0x000fe80000100a00 */
[----:B------:R0:W-:Y:S01]  /*6def0*/  STL [R1+0x3f08], R44 ;  /* 0x003f082c01007387 */ /* 0x0001e20000100800 */
[----:B------:R-:W-:-:S03]  /*6df00*/  IMAD.MOV.U32 R4, RZ, RZ, R14 ;  /* 0x000000ffff047224 */ /* 0x000fc600078e000e */
[----:B0-----:R-:W4:Y:S04]  /*6df10*/  LDL.LU R44, [R1+0x250] ;  /* 0x00025000012c7983 */ /* 0x001f280000300800 */
[----:B------:R-:W4:Y:S04]  /*6df20*/  LDL.LU R45, [R1+0x254] ;  /* 0x00025400012d7983 */ /* 0x000f280000300800 */
[----:B------:R-:W4:Y:S04]  /*6df30*/  LDL.LU R46, [R1+0x258] ;  /* 0x00025800012e7983 */ /* 0x000f280000300800 */
[----:B------:R-:W4:Y:S04]  /*6df40*/  LDL.LU R47, [R1+0x25c] ;  /* 0x00025c00012f7983 */ /* 0x000f280000300800 */
[----:B------:R-:W4:Y:S04]  /*6df50*/  LDL.LU.64 R14, [R1+0x3fa8] ;  /* 0x003fa800010e7983 */ /* 0x000f280000300a00 */
[----:B------:R0:W-:Y:S01]  /*6df60*/  STL.64 [R1+0xad0], R24 ;  /* 0x000ad01801007387 */ /* 0x0001e20000100a00 */
[----:B------:R-:W-:-:S02]  /*6df70*/  IMAD.MOV.U32 R2, RZ, RZ, R30 ;  /* 0x000000ffff027224 */ /* 0x000fc400078e001e */
[----:B------:R-:W-:Y:S01]  /*6df80*/  IMAD.MOV.U32 R0, RZ, RZ, R31 ;  /* 0x000000ffff007224 */ /* 0x000fe200078e001f */
[----:B0-----:R-:W4:Y:S04]  /*6df90*/  LDL.LU.64 R24, [R1+0x3fa0] ;  /* 0x003fa00001187983 */ /* 0x001f280000300a00 */
[----:B------:R-:W-:Y:S04]  /*6dfa0*/  STL [R1+0x3a40], R13 ;  /* 0x003a400d01007387 */ /* 0x000fe80000100800 */
[----:B------:R-:W-:Y:S04]  /*6dfb0*/  STL.64 [R1+0xac0], R32 ;  /* 0x000ac02001007387 */ /* 0x000fe80000100a00 */
[----:B------:R0:W-:Y:S04]  /*6dfc0*/  STL.64 [R1+0xac8], R34 ;  /* 0x000ac82201007387 */ /* 0x0001e80000100a00 */
[----:B0-----:R-:W4:Y:S04]  /*6dfd0*/  LDL.LU.64 R34, [R1+0x3f98] ;  /* 0x003f980001227983 */ /* 0x001f280000300a00 */
[----:B------:R-:W4:Y:S04]  /*6dfe0*/  LDL.LU.64 R32, [R1+0x3f90] ;  /* 0x003f900001207983 */ /* 0x000f280000300a00 */
[----:B------:R-:W4:Y:S04]  /*6dff0*/  LDL.LU.64 R30, [R1+0x3f88] ;  /* 0x003f8800011e7983 */ /* 0x000f280000300a00 */
[----:B------:R-:W4:Y:S04]  /*6e000*/  LDL.LU.64 R28, [R1+0x3f80] ;  /* 0x003f8000011c7983 */ /* 0x000f280000300a00 */
[----:B------:R-:W4:Y:S04]  /*6e010*/  LDL.LU.64 R22, [R1+0x3f78] ;  /* 0x003f780001167983 */ /* 0x000f280000300a00 */
[----:B------:R-:W4:Y:S04]  /*6e020*/  LDL.LU.64 R20, [R1+0x3f70] ;  /* 0x003f700001147983 */ /* 0x000f280000300a00 */
[----:B------:R-:W-:Y:S04]  /*6e030*/  STL.64 [R1+0xab0], R48 ;  /* 0x000ab03001007387 */ /* 0x000fe80000100a00 */
[----:B------:R0:W-:Y:S04]  /*6e040*/  STL.64 [R1+0xab8], R50 ;  /* 0x000ab83201007387 */ /* 0x0001e80000100a00 */
[----:B0-----:R-:W3:Y:S01]  /*6e050*/  LDL.LU.64 R50, [R1+0x3f68] ;  /* 0x003f680001327983 */ /* 0x001ee20000300a00 */
[C---:B--2---:R-:W-:Y:S06]  /*6e060*/  HMMA.16816.F32 R16, R36.reuse, R6, R16 ;  /* 0x000000062410723c */ /* 0x044fec0000001810 */
        /* <DEDUP_REMOVED lines=8> */
[----:B------:R-:W4:Y:S04]  /*6e0f0*/  LDL.LU R49, [R1+0x5c4] ;  /* 0x0005c40001317983 */ /* 0x000f280000300800 */
[----:B0-----:R-:W4:Y:S04]  /*6e100*/  LDL.LU R50, [R1+0x5c8] ;  /* 0x0005c80001327983 */ /* 0x001f280000300800 */
[----:B------:R-:W4:Y:S04]  /*6e110*/  LDL.LU R51, [R1+0x5cc] ;  /* 0x0005cc0001337983 */ /* 0x000f280000300800 */
[----:B------:R-:W-:Y:S04]  /*6e120*/  STL.64 [R1+0xa90], R16 ;  /* 0x000a901001007387 */ /* 0x000fe80000100a00 */
[----:B------:R0:W-:Y:S04]  /*6e130*/  STL.64 [R1+0xa98], R18 ;  /* 0x000a981201007387 */ /* 0x0001e80000100a00 */
[----:B0-----:R-:W4:Y:S04]  /*6e140*/  LDL.LU.64 R18, [R1+0x3f50] ;  /* 0x003f500001127983 */ /* 0x001f280000300a00 */
[----:B------:R-:W4:Y:S04]  /*6e150*/  LDL.LU.64 R16, [R1+0x3f48] ;  /* 0x003f480001107983 */ /* 0x000f280000300a00 */
[----:B------:R-:W-:Y:S04]  /*6e160*/  STL.64 [R1+0x3e90], R6 ;  /* 0x003e900601007387 */ /* 0x000fe80000100a00 */
[----:B------:R-:W-:Y:S01]  /*6e170*/  STL [R1+0x3e88], R5 ;  /* 0x003e880501007387 */ /* 0x000fe20000100800 */
[----:B------:R-:W-:-:S03]  /*6e180*/  IMAD.MOV.U32 R12, RZ, RZ, R27 ;  /* 0x000000ffff0c7224 */ /* 0x000fc600078e001b */
        /* <DEDUP_REMOVED lines=8> */
[----:B------:R-:W-:Y:S04]  /*6e210*/  STL [R1+0x3ea8], R12 ;  /* 0x003ea80c01007387 */ /* 0x000fe80000100800 */
[----:B------:R-:W-:Y:S04]  /*6e220*/  STL.64 [R1+0x430], R8 ;  /* 0x0004300801007387 */ /* 0x000fe80000100a00 */
[----:B------:R0:W-:Y:S02]  /*6e230*/  STL.64 [R1+0x438], R10 ;  /* 0x0004380a01007387 */ /* 0x0001e40000100a00 */
[----:B0-----:R-:W-:Y:S06]  /*6e240*/  HMMA.16816.F32 R8, R16, R22, R56 ;  /* 0x000000161008723c */ /* 0x001fec0000001838 */
[----:B------:R-:W-:Y:S04]  /*6e250*/  STL.64 [R1+0x3ec0], R22 ;  /* 0x003ec01601007387 */ /* 0x000fe80000100a00 */
[----:B------:R-:W-:-:S13]  /*6e260*/  STL.64 [R1+0x3eb8], R20 ;  /* 0x003eb81401007387 */ /* 0x000fda0000100a00 */
        /* <DEDUP_REMOVED lines=10> */
[----:B------:R0:W-:Y:S04]  /*6e310*/  STL.64 [R1+0x6a0], R8 ;  /* 0x0006a00801007387 */ /* 0x0001e80000100a00 */
[----:B------:R1:W-:Y:S04]  /*6e320*/  STL.64 [R1+0x6a8], R10 ;  /* 0x0006a80a01007387 */ /* 0x0003e80000100a00 */
[----:B0-----:R-:W2:Y:S04]  /*6e330*/  LDL.LU R8, [R1+0x3e0] ;  /* 0x0003e00001087983 */ /* 0x001ea80000300800 */
[----:B------:R-:W2:Y:S04]  /*6e340*/  LDL.LU R9, [R1+0x3e4] ;  /* 0x0003e40001097983 */ /* 0x000ea80000300800 */
[----:B-1----:R-:W3:Y:S04]  /*6e350*/  LDL.LU R10, [R1+0x3e8] ;  /* 0x0003e800010a7983 */ /* 0x002ee80000300800 */
[----:B------:R-:W3:Y:S04]  /*6e360*/  LDL.LU R11, [R1+0x3ec] ;  /* 0x0003ec00010b7983 */ /* 0x000ee80000300800 */
        /* <DEDUP_REMOVED lines=11> */
[----:B----4-:R0:W-:Y:S04]  /*6e420*/  STL.64 [R1+0x3f38], R48 ;  /* 0x003f383001007387 */ /* 0x0101e80000100a00 */
[----:B------:R-:W2:Y:S04]  /*6e430*/  LDL.LU R56, [R1+0x40] ;  /* 0x0000400001387983 */ /* 0x000ea80000300800 */
[----:B------:R-:W2:Y:S04]  /*6e440*/  LDL.LU R57, [R1+0x44] ;  /* 0x0000440001397983 */ /* 0x000ea80000300800 */
[----:B------:R-:W2:Y:S04]  /*6e450*/  LDL.LU R58, [R1+0x48] ;  /* 0x00004800013a7983 */ /* 0x000ea80000300800 */
[----:B------:R-:W2:Y:S04]  /*6e460*/  LDL.LU R59, [R1+0x4c] ;  /* 0x00004c00013b7983 */ /* 0x000ea80000300800 */
[----:B0-----:R-:W4:Y:S04]  /*6e470*/  LDL.LU R48, [R1+0x50] ;  /* 0x0000500001307983 */ /* 0x001f280000300800 */
[----:B------:R-:W4:Y:S04]  /*6e480*/  LDL.LU R49, [R1+0x54] ;  /* 0x0000540001317983 */ /* 0x000f280000300800 */
[----:B------:R-:W4:Y:S04]  /*6e490*/  LDL.LU R50, [R1+0x58] ;  /* 0x0000580001327983 */ /* 0x000f280000300800 */
[----:B------:R-:W4:Y:S04]  /*6e4a0*/  LDL.LU R51, [R1+0x5c] ;  /* 0x00005c0001337983 */ /* 0x000f280000300800 */
[----:B---3--:R-:W-:Y:S01]  /*6e4b0*/  STL.64 [R1+0x3f00], R14 ;  /* 0x003f000e01007387 */ /* 0x008fe20000100a00 */
[----:B------:R-:W-:-:S02]  /*6e4c0*/  IMAD.MOV.U32 R54, RZ, RZ, R25 ;  /* 0x000000ffff367224 */ /* 0x000fc400078e0019 */
[----:B------:R-:W-:Y:S01]  /*6e4d0*/  IMAD.MOV.U32 R55, RZ, RZ, R24 ;  /* 0x000000ffff377224 */ /* 0x000fe200078e0018 */
[----:B------:R0:W-:Y:S04]  /*6e4e0*/  STL.64 [R1+0x3ef8], R12 ;  /* 0x003ef80c01007387 */ /* 0x0001e80000100a00 */
[----:B------:R-:W3:Y:S04]  /*6e4f0*/  LDL.LU R44, [R1+0x20] ;  /* 0x00002000012c7983 */ /* 0x000ee80000300800 */
[----:B------:R-:W3:Y:S04]  /*6e500*/  LDL.LU R45, [R1+0x24] ;  /* 0x00002400012d7983 */ /* 0x000ee80000300800 */
[----:B------:R-:W3:Y:S04]  /*6e510*/  LDL.LU R46, [R1+0x28] ;  /* 0x00002800012e7983 */ /* 0x000ee80000300800 */
[----:B------:R-:W3:Y:S04]  /*6e520*/  LDL.LU R47, [R1+0x2c] ;  /* 0x00002c00012f7983 */ /* 0x000ee80000300800 */
[----:B------:R-:W3:Y:S04]  /*6e530*/  LDL.64 R38, [R1+0x168] ;  /* 0x0001680001267983 */ /* 0x000ee80000100a00 */
[----:B0-----:R-:W3:Y:S04]  /*6e540*/  LDL.LU R12, [R1+0x420] ;  /* 0x00042000010c7983 */ /* 0x001ee80000300800 */
        /* <DEDUP_REMOVED lines=21> */
[----:B----4-:R-:W-:Y:S03]  /*6e6a0*/  HMMA.16816.F32 R52, R16, R54, R48 ;  /* 0x000000361034723c */ /* 0x010fe60000001830 */
[----:B------:R-:W4:Y:S04]  /*6e6b0*/  LDL.LU.64 R50, [R1+0x3f40] ;  /* 0x003f400001327983 */ /* 0x000f280000300a00 */
[----:B------:R-:W4:-:S15]  /*6e6c0*/  LDL.LU.64 R48, [R1+0x3f38] ;  /* 0x003f380001307983 */ /* 0x000f1e0000300a00 */
[----:B------:R-:W-:-:S01]  /*6e6d0*/  NOP ;  /* 0x0000000000007918 */ /* 0x000fc20000000000 */
        /* <DEDUP_REMOVED lines=8> */
[----:B0-----:R-:W4:Y:S01]  /*6e760*/  LDL.LU.64 R58, [R1+0x3f20] ;  /* 0x003f2000013a7983 */ /* 0x001f220000300a00 */
[C---:B---3--:R-:W-:Y:S06]  /*6e770*/  HMMA.16816.F32 R44, R16.reuse, R38, R44 ;  /* 0x00000026102c723c */ /* 0x048fec000000182c */
[----:B----4-:R-:W-:-:S15]  /*6e780*/  HMMA.16816.F32 R48, R16, R58, R48 ;  /* 0x0000003a1030723c */ /* 0x010fde0000001830 */
[----:B------:R-:W-:-:S08]  /*6e790*/  NOP ;  /* 0x0000000000007918 */ /* 0x000fd00000000000 */
[----:B------:R-:W-:Y:S04]  /*6e7a0*/  STL.64 [R1+0x660], R48 ;  /* 0x0006603001007387 */ /* 0x000fe80000100a00 */
[----:B------:R0:W-:Y:S04]  /*6e7b0*/  STL.64 [R1+0x668], R50 ;  /* 0x0006683201007387 */ /* 0x0001e80000100a00 */
[----:B0-----:R-:W2:Y:S04]  /*6e7c0*/  LDL.LU.64 R50, [R1+0x3f18] ;  /* 0x003f180001327983 */ /* 0x001ea80000300a00 */
[----:B------:R0:W-:Y:S04]  /*6e7d0*/  STL.64 [R1+0x3e60], R58 ;  /* 0x003e603a01007387 */ /* 0x0001e80000100a00 */
[----:B------:R-:W2:Y:S04]  /*6e7e0*/  LDL.LU R56, [R1+0x3d0] ;  /* 0x0003d00001387983 */ /* 0x000ea80000300800 */
[----:B------:R-:W2:Y:S04]  /*6e7f0*/  LDL.LU R57, [R1+0x3d4] ;  /* 0x0003d40001397983 */ /* 0x000ea80000300800 */
[----:B0-----:R-:W2:Y:S04]  /*6e800*/  LDL.LU R58, [R1+0x3d8] ;  /* 0x0003d800013a7983 */ /* 0x001ea80000300800 */
[----:B------:R-:W2:Y:S04]  /*6e810*/  LDL.LU R59, [R1+0x3dc] ;  /* 0x0003dc00013b7983 */ /* 0x000ea80000300800 */
[----:B------:R-:W-:Y:S04]  /*6e820*/  STL.64 [R1+0x650], R44 ;  /* 0x0006502c01007387 */ /* 0x000fe80000100a00 */
[----:B------:R0:W-:Y:S04]  /*6e830*/  STL.64 [R1+0x658], R46 ;  /* 0x0006582e01007387 */ /* 0x0001e80000100a00 */
[----:B0-----:R-:W3:Y:S04]  /*6e840*/  LDL.LU.64 R46, [R1+0x3f10] ;  /* 0x003f1000012e7983 */ /* 0x001ee80000300a00 */
[----:B------:R-:W4:Y:S01]  /*6e850*/  LDL.LU R44, [R1+0x3f08] ;  /* 0x003f0800012c7983 */ /* 0x000f220000300800 */
[----:B------:R-:W-:-:S02]  /*6e860*/  IMAD.MOV.U32 R48, RZ, RZ, R38 ;  /* 0x000000ffff307224 */ /* 0x000fc400078e0026 */
[----:B------:R-:W-:Y:S01]  /*6e870*/  IMAD.MOV.U32 R45, RZ, RZ, R39 ;  /* 0x000000ffff2d7224 */ /* 0x000fe200078e0027 */
[----:B------:R-:W-:Y:S01]  /*6e880*/  HMMA.16816.F32 R12, R16, R10, R12 ;  /* 0x0000000a100c723c */ /* 0x000fe2000000180c */
[----:B----4-:R-:W0:Y:S04]  /*6e890*/  LDSM.16.MT88.4 R36, [R44+UR4+0x5080] ;  /* 0x005080042c24783b */ /* 0x010e280008004200 */
[----:B0-----:R0:W-:Y:S04]  /*6e8a0*/  STL.64 [R1+0x3de8], R38 ;  /* 0x003de82601007387 */ /* 0x0011e80000100a00 */
[----:B------:R-:W-:-:S14]  /*6e8b0*/  STL.64 [R1+0x3de0], R36 ;  /* 0x003de02401007387 */ /* 0x000fdc0000100a00 */
[----:B------:R-:W-:Y:S04]  /*6e8c0*/  STL.64 [R1+0x640], R12 ;  /* 0x0006400c01007387 */ /* 0x000fe80000100a00 */
[----:B------:R1:W-:Y:S01]  /*6e8d0*/  STL.64 [R1+0x648], R14 ;  /* 0x0006480e01007387 */ /* 0x0003e20000100a00 */
[----:B0-----:R-:W-:-:S03]  /*6e8e0*/  IMAD.MOV.U32 R38, RZ, RZ, R2 ;  /* 0x000000ffff267224 */ /* 0x001fc600078e0002 */
[----:B-1----:R-:W4:Y:S04]  /*6e8f0*/  LDL.LU.64 R14, [R1+0x3f00] ;  /* 0x003f0000010e7983 */ /* 0x002f280000300a00 */
[----:B------:R-:W4:Y:S01]  /*6e900*/  LDL.LU.64 R12, [R1+0x3ef8] ;  /* 0x003ef800010c7983 */ /* 0x000f220000300a00 */
[----:B------:R-:W-:Y:S02]  /*6e910*/  IMAD.MOV.U32 R39, RZ, RZ, R0 ;  /* 0x000000ffff277224 */ /* 0x000fe400078e0000 */
[----:B------:R-:W-:Y:S02]  /*6e920*/  IMAD.MOV.U32 R2, RZ, RZ, R10 ;  /* 0x000000ffff027224 */ /* 0x000fe400078e000a */
[----:B------:R-:W-:Y:S02]  /*6e930*/  IMAD.MOV.U32 R0, RZ, RZ, R11 ;  /* 0x000000ffff007224 */ /* 0x000fe400078e000b */
[----:B------:R-:W2:Y:S04]  /*6e940*/  LDL.LU.64 R10, [R1+0x3ef0] ;  /* 0x003ef000010a7983 */ /* 0x000ea80000300a00 */
[----:B------:R-:W2:Y:S01]  /*6e950*/  LDL.LU.64 R8, [R1+0x3ee8] ;  /* 0x003ee80001087983 */ /* 0x000ea20000300a00 */
[----:B------:R-:W-:-:S02]  /*6e960*/  IMAD.MOV.U32 R22, RZ, RZ, R4 ;  /* 0x000000ffff167224 */ /* 0x000fc400078e0004 */
[----:B------:R-:W-:Y:S01]  /*6e970*/  IMAD.MOV.U32 R23, RZ, RZ, R3 ;  /* 0x000000ffff177224 */ /* 0x000fe200078e0003 */
[C---:B---3--:R-:W-:Y:S06]  /*6e980*/  HMMA.16816.F32 R32, R16.reuse, R46, R32 ;  /* 0x0000002e1020723c */ /* 0x048fec0000001820 */
[----:B------:R-:W-:-:S15]  /*6e990*/  HMMA.16816.F32 R20, R16, R22, R28 ;  /* 0x000000161014723c */ /* 0x000fde000000181c */
[----:B------:R-:W-:-:S02]  /*6e9a0*/  NOP ;  /* 0x0000000000007918 */ /* 0x000fc40000000000 */
[----:B------:R-:W-:Y:S04]  /*6e9b0*/  STL.64 [R1+0x630], R32 ;  /* 0x0006302001007387 */ /* 0x000fe80000100a00 */
[----:B------:R0:W-:Y:S04]  /*6e9c0*/  STL.64 [R1+0x638], R34 ;  /* 0x0006382201007387 */ /* 0x0001e80000100a00 */
[----:B0-----:R-:W3:Y:S04]  /*6e9d0*/  LDL.LU.64 R34, [R1+0x3ee0] ;  /* 0x003ee00001227983 */ /* 0x001ee80000300a00 */
[----:B------:R-:W3:Y:S04]  /*6e9e0*/  LDL.LU.64 R32, [R1+0x3ed8] ;  /* 0x003ed80001207983 */ /* 0x000ee80000300a00 */
[----:B------:R-:W-:Y:S04]  /*6e9f0*/  STL.64 [R1+0x3e38], R46 ;  /* 0x003e382e01007387 */ /* 0x000fe80000100a00 */
[----:B------:R-:W3:Y:S04]  /*6ea00*/  LDL.LU.64 R30, [R1+0x3ed0] ;  /* 0x003ed000011e7983 */ /* 0x000ee80000300a00 */
[----:B------:R-:W3:Y:S04]  /*6ea10*/  LDL.LU.64 R28, [R1+0x3ec8] ;  /* 0x003ec800011c7983 */ /* 0x000ee80000300a00 */
[----:B------:R-:W-:Y:S04]  /*6ea20*/  STL.64 [R1+0x620], R20 ;  /* 0x0006201401007387 */ /* 0x000fe80000100a00 */
[----:B------:R0:W-:Y:S04]  /*6ea30*/  STL.64 [R1+0x628], R22 ;  /* 0x0006281601007387 */ /* 0x0001e80000100a00 */
[----:B0-----:R-:W3:Y:S04]  /*6ea40*/  LDL.LU.64 R22, [R1+0x3ec0] ;  /* 0x003ec00001167983 */ /* 0x001ee80000300a00 */
[----:B------:R-:W3:Y:S01]  /*6ea50*/  LDL.LU.64 R20, [R1+0x3eb8] ;  /* 0x003eb80001147983 */ /* 0x000ee20000300a00 */
[----:B------:R-:W-:Y:S01]  /*6ea60*/  IMAD.MOV.U32 R44, RZ, RZ, R6 ;  /* 0x000000ffff2c7224 */ /* 0x000fe200078e0006 */
[C---:B----4-:R-:W-:Y:S02]  /*6ea70*/  HMMA.16816.F32 R36, R16.reuse, R38, R12 ;  /* 0x000000261024723c */ /* 0x050fe4000000180c */
[----:B------:R-:W4:Y:S04]  /*6ea80*/  LDL.LU.64 R14, [R1+0x3eb0] ;  /* 0x003eb000010e7983 */ /* 0x000f280000300a00 */
[----:B------:R-:W3:Y:S01]  /*6ea90*/  LDL.LU R12, [R1+0x3ea8] ;  /* 0x003ea800010c7983 */ /* 0x000ee20000300800 */
[----:B--2---:R-:W-:Y:S06]  /*6eaa0*/  HMMA.16816.F32 R8, R16, R6, R8 ;  /* 0x000000061008723c */ /* 0x004fec0000001808 */
[----:B------:R-:W-:-:S10]  /*6eab0*/  IMAD.MOV.U32 R13, RZ, RZ, R7 ;  /* 0x000000ffff0d7224 */ /* 0x000fd400078e0007 */
[----:B------:R0:W-:Y:S04]  /*6eac0*/  STL.64 [R1+0x4f0], R36 ;  /* 0x0004f02401007387 */ /* 0x0001e80000100a00 */
[----:B------:R1:W-:Y:S04]  /*6ead0*/  STL.64 [R1+0x4f8], R38 ;  /* 0x0004f82601007387 */ /* 0x0003e80000100a00 */
[----:B0-----:R-:W2:Y:S04]  /*6eae0*/  LDL.LU R36, [R1+0x230] ;  /* 0x0002300001247983 */ /* 0x001ea80000300800 */
[----:B------:R-:W2:Y:S04]  /*6eaf0*/  LDL.LU R37, [R1+0x234] ;  /* 0x0002340001257983 */ /* 0x000ea80000300800 */
[----:B-1----:R-:W2:Y:S04]  /*6eb00*/  LDL.LU R38, [R1+0x238] ;  /* 0x0002380001267983 */ /* 0x002ea80000300800 */
[----:B------:R-:W-:Y:S04]  /*6eb10*/  STL.64 [R1+0x4e0], R8 ;  /* 0x0004e00801007387 */ /* 0x000fe80000100a00 */
[----:B------:R0:W-:Y:S04]  /*6eb20*/  STL.64 [R1+0x4e8], R10 ;  /* 0x0004e80a01007387 */ /* 0x0001e80000100a00 */
[----:B0-----:R-:W4:Y:S04]  /*6eb30*/  LDL.LU.64 R10, [R1+0x3ea0] ;  /* 0x003ea000010a7983 */ /* 0x001f280000300a00 */
[----:B------:R-:W3:Y:S04]  /*6eb40*/  LDL.LU.64 R8, [R1+0x3e98] ;  /* 0x003e980001087983 */ /* 0x000ee80000300a00 */
[----:B------:R-:W2:Y:S01]  /*6eb50*/  LDL.LU.64 R6, [R1+0x3e90] ;  /* 0x003e900001067983 */ /* 0x000ea20000300a00 */
[----:B------:R-:W-:Y:S01]  /*6eb60*/  HMMA.16816.F32 R56, R16, R50, R56 ;  /* 0x000000321038723c */ /* 0x000fe20000001838 */
[----:B------:R-:W-:-:S02]  /*6eb70*/  IMAD.MOV.U32 R39, RZ, RZ, R61 ;  /* 0x000000ffff277224 */ /* 0x000fc400078e003d */
[----:B------:R-:W3:-:S15]  /*6eb80*/  LDL.LU R5, [R1+0x3e88] ;  /* 0x003e880001057983 */ /* 0x000ede0000300800 */
[----:B------:R-:W-:-:S05]  /*6eb90*/  NOP ;  /* 0x0000000000007918 */ /* 0x000fca0000000000 */
[----:B------:R-:W-:Y:S01]  /*6eba0*/  STL.64 [R1+0x4d0], R56 ;  /* 0x0004d03801007387 */ /* 0x000fe20000100a00 */
[----:B------:R-:W-:-:S03]  /*6ebb0*/  IMAD.MOV.U32 R61, RZ, RZ, R59 ;  /* 0x000000ffff3d7224 */ /* 0x000fc600078e003b */
[----:B------:R0:W-:Y:S04]  /*6ebc0*/  STL [R1+0x4d8], R58 ;  /* 0x0004d83a01007387 */ /* 0x0001e80000100800 */
[----:B0-----:R-:W3:Y:S04]  /*6ebd0*/  LDL.64 R58, [R1+0x198] ;  /* 0x00019800013a7983 */ /* 0x001ee80000100a00 */
[----:B------:R-:W-:Y:S04]  /*6ebe0*/  STL.64 [R1+0x3df0], R50 ;  /* 0x003df03201007387 */ /* 0x000fe80000100a00 */
[----:B------:R-:W-:Y:S01]  /*6ebf0*/  STL [R1+0x38f0], R61 ;  /* 0x0038f03d01007387 */ /* 0x000fe20000100800 */
[C---:B--2---:R-:W-:Y:S06]  /*6ec00*/  HMMA.16816.F32 R24, R16.reuse, R6, R24 ;  /* 0x000000061018723c */ /* 0x044fec0000001818 */
[----:B----4-:R-:W-:-:S15]  /*6ec10*/  HMMA.16816.F32 R40, R16, R10, R40 ;  /* 0x0000000a1028723c */ /* 0x010fde0000001828 */
[----:B------:R-:W-:-:S02]  /*6ec20*/  NOP ;  /* 0x0000000000007918 */ /* 0x000fc40000000000 */
[----:B------:R-:W-:Y:S04]  /*6ec30*/  STL.64 [R1+0x4c0], R24 ;  /* 0x0004c01801007387 */ /* 0x000fe80000100a00 */
[----:B------:R0:W-:Y:S04]  /*6ec40*/  STL.64 [R1+0x4c8], R26 ;  /* 0x0004c81a01007387 */ /* 0x0001e80000100a00 */
[----:B0-----:R-:W2:Y:S04]  /*6ec50*/  LDL.LU.64 R26, [R1+0x3e80] ;  /* 0x003e8000011a7983 */ /* 0x001ea80000300a00 */
[----:B------:R-:W2:Y:S04]  /*6ec60*/  LDL.LU.64 R24, [R1+0x3e78] ;  /* 0x003e780001187983 */ /* 0x000ea80000300a00 */
[----:B------:R-:W-:Y:S04]  /*6ec70*/  STL.64 [R1+0x4b0], R40 ;  /* 0x0004b02801007387 */ /* 0x000fe80000100a00 */
[----:B------:R0:W-:Y:S04]  /*6ec80*/  STL.64 [R1+0x4b8], R42 ;  /* 0x0004b82a01007387 */ /* 0x0001e80000100a00 */
[----:B0-----:R-:W4:Y:S04]  /*6ec90*/  LDL.LU.64 R42, [R1+0x3e70] ;  /* 0x003e7000012a7983 */ /* 0x001f280000300a00 */
[----:B------:R-:W4:Y:S04]  /*6eca0*/  LDL.LU.64 R40, [R1+0x3e68] ;  /* 0x003e680001287983 */ /* 0x000f280000300a00 */
        /* <DEDUP_REMOVED lines=8> */
[----:B------:R0:W-:Y:S04]  /*6ed30*/  STL.64 [R1+0x260], R16 ;  /* 0x0002601001007387 */ /* 0x0001e80000100a00 */
[----:B------:R1:W-:Y:S04]  /*6ed40*/  STL [R1+0x268], R18 ;  /* 0x0002681201007387 */ /* 0x0003e80000100800 */
[----:B------:R-:W2:Y:S04]  /*6ed50*/  LDL.LU R40, [R1+0x240] ;  /* 0x0002400001287983 */ /* 0x000ea80000300800 */
[----:B------:R-:W2:Y:S04]  /*6ed60*/  LDL.LU R41, [R1+0x244] ;  /* 0x0002440001297983 */ /* 0x000ea80000300800 */
[----:B------:R-:W2:Y:S04]  /*6ed70*/  LDL.LU R42, [R1+0x248] ;  /* 0x00024800012a7983 */ /* 0x000ea80000300800 */
[----:B------:R-:W2:Y:S01]  /*6ed80*/  LDL.LU R43, [R1+0x24c] ;  /* 0x00024c00012b7983 */ /* 0x000ea20000300800 */
[----:B------:R-:W-:-:S03]  /*6ed90*/  IMAD.MOV.U32 R61, RZ, RZ, R19 ;  /* 0x000000ffff3d7224 */ /* 0x000fc600078e0013 */
[----:B0-----:R-:W4:Y:S04]  /*6eda0*/  LDL.LU R16, [R1+0x5b0] ;  /* 0x0005b00001107983 */ /* 0x001f280000300800 */
[----:B------:R-:W4:Y:S04]  /*6edb0*/  LDL.LU R17, [R1+0x5b4] ;  /* 0x0005b40001117983 */ /* 0x000f280000300800 */
[----:B-1----:R-:W4:Y:S04]  /*6edc0*/  LDL.LU R18, [R1+0x5b8] ;  /* 0x0005b80001127983 */ /* 0x002f280000300800 */
[----:B------:R-:W4:Y:S04]  /*6edd0*/  LDL.LU R19, [R1+0x5bc] ;  /* 0x0005bc0001137983 */ /* 0x000f280000300800 */
[----:B------:R-:W-:Y:S04]  /*6ede0*/  STL.64 [R1+0x3e10], R14 ;  /* 0x003e100e01007387 */ /* 0x000fe80000100a00 */
[----:B------:R-:W-:Y:S04]  /*6edf0*/  STL [R1+0x3e08], R12 ;  /* 0x003e080c01007387 */ /* 0x000fe80000100800 */
[----:B------:R-:W-:Y:S04]  /*6ee00*/  STL [R1+0x3aec], R61 ;  /* 0x003aec3d01007387 */ /* 0x000fe80000100800 */
[----:B------:R-:W-:Y:S04]  /*6ee10*/  STL.64 [R1+0x3e20], R22 ;  /* 0x003e201601007387 */ /* 0x000fe80000100a00 */
[----:B------:R0:W-:Y:S01]  /*6ee20*/  STL.64 [R1+0x3e18], R20 ;  /* 0x003e181401007387 */ /* 0x0001e20000100a00 */
[----:B------:R-:W-:-:S02]  /*6ee30*/  IMAD R52, R52, 0x110, RZ ;  /* 0x0000011034347824 */ /* 0x000fc400078e02ff */
[C---:B------:R-:W-:Y:S02]  /*6ee40*/  IMAD.SHL.U32 R57, R53.reuse, 0x2, RZ ;  /* 0x0000000235397824 */ /* 0x040fe400078e00ff */
[----:B------:R-:W-:Y:S01]  /*6ee50*/  IMAD.SHL.U32 R53, R53, 0x80, RZ ;  /* 0x0000008035357824 */ /* 0x000fe200078e00ff */
[C---:B--2---:R-:W-:Y:S06]  /*6ee60*/  HMMA.16816.F32 R40, R24.reuse, R22, R40 ;  /* 0x000000161828723c */ /* 0x044fec0000001828 */
[----:B0-----:R-:W-:-:S15]  /*6ee70*/  HMMA.16816.F32 R20, R24, R30, R36 ;  /* 0x0000001e1814723c */ /* 0x001fde0000001824 */
[----:B------:R-:W-:-:S02]  /*6ee80*/  NOP ;  /* 0x0000000000007918 */ /* 0x000fc40000000000 */
[----:B------:R-:W-:Y:S04]  /*6ee90*/  STL.64 [R1+0x400], R40 ;  /* 0x0004002801007387 */ /* 0x000fe80000100a00 */
[----:B------:R-:W-:Y:S04]  /*6eea0*/  STL.64 [R1+0x408], R42 ;  /* 0x0004082a01007387 */ /* 0x000fe80000100a00 */
[----:B------:R-:W2:Y:S04]  /*6eeb0*/  LDL.LU R36, [R1+0x550] ;  /* 0x0005500001247983 */ /* 0x000ea80000300800 */
[----:B------:R-:W-:Y:S04]  /*6eec0*/  STL.64 [R1+0x3f0], R20 ;  /* 0x0003f01401007387 */ /* 0x000fe80000100a00 */
[----:B------:R-:W-:Y:S04]  /*6eed0*/  STL.64 [R1+0x3f8], R22 ;  /* 0x0003f81601007387 */ /* 0x000fe80000100a00 */
[----:B------:R-:W2:Y:S04]  /*6eee0*/  LDL.LU R37, [R1+0x554] ;  /* 0x0005540001257983 */ /* 0x000ea80000300800 */
[----:B------:R-:W2:Y:S04]  /*6eef0*/  LDL.LU R38, [R1+0x558] ;  /* 0x0005580001267983 */ /* 0x000ea80000300800 */
[----:B------:R-:W2:Y:S01]  /*6ef00*/  LDL.LU R39, [R1+0x55c] ;  /* 0x00055c0001277983 */ /* 0x000ea20000300800 */
[----:B------:R-:W-:-:S04]  /*6ef10*/  LOP3.LUT R60, R52, 0x10, R57, 0x78, !PT ;  /* 0x00000010343c7812 */ /* 0x000fc800078e7839 */
[----:B------:R-:W-:-:S04]  /*6ef20*/  LOP3.LUT R60, R60, 0x800, R53, 0xf8, !PT ;  /* 0x000008003c3c7812 */ /* 0x000fc800078ef835 */
[----:B------:R-:W-:-:S05]  /*6ef30*/  LOP3.LUT R60, R60, 0x60, RZ, 0x3c, !PT ;  /* 0x000000603c3c7812 */ /* 0x000fca00078e3cff */
[----:B------:R-:W0:Y:S01]  /*6ef40*/  LDSM.16.MT88.4 R40, [R60+UR4+0x5000] ;  /* 0x005000043c28783b */ /* 0x000e220008004200 */
[C---:B----4-:R-:W-:Y:S06]  /*6ef50*/  HMMA.16816.F32 R16, R24.reuse, R34, R16 ;  /* 0x000000221810723c */ /* 0x050fec0000001810 */
[----:B---3--:R-:W-:Y:S06]  /*6ef60*/  HMMA.16816.F32 R8, R24, R58, R8 ;  /* 0x0000003a1808723c */ /* 0x008fec0000001808 */
[----:B------:R-:W-:-:S02]  /*6ef70*/  IMAD.MOV.U32 R4, RZ, RZ, R58 ;  /* 0x000000ffff047224 */ /* 0x000fc400078e003a */
[----:B------:R-:W-:Y:S01]  /*6ef80*/  IMAD.MOV.U32 R3, RZ, RZ, R59 ;  /* 0x000000ffff037224 */ /* 0x000fe200078e003b */
[----:B--2---:R-:W-:Y:S04]  /*6ef90*/  STL.64 [R1+0x3e48], R38 ;  /* 0x003e482601007387 */ /* 0x004fe80000100a00 */
[----:B------:R-:W-:Y:S04]  /*6efa0*/  STL.64 [R1+0x3e40], R36 ;  /* 0x003e402401007387 */ /* 0x000fe80000100a00 */
[----:B------:R-:W-:Y:S04]  /*6efb0*/  STL.64 [R1+0x3e30], R30 ;  /* 0x003e301e01007387 */ /* 0x000fe80000100a00 */
[----:B------:R-:W-:Y:S04]  /*6efc0*/  STL.64 [R1+0x3e28], R28 ;  /* 0x003e281c01007387 */ /* 0x000fe80000100a00 */
[----:B0-----:R-:W-:Y:S04]  /*6efd0*/  STL.64 [R1+0x3d48], R42 ;  /* 0x003d482a01007387 */ /* 0x001fe80000100a00 */
[----:B------:R-:W-:Y:S04]  /*6efe0*/  STL.64 [R1+0x3d40], R40 ;  /* 0x003d402801007387 */ /* 0x000fe80000100a00 */
[----:B------:R-:W-:Y:S04]  /*6eff0*/  STL.64 [R1+0x3e58], R34 ;  /* 0x003e582201007387 */ /* 0x000fe80000100a00 */
[----:B------:R0:W-:Y:S04]  /*6f000*/  STL.64 [R1+0x3e50], R32 ;  /* 0x003e502001007387 */ /* 0x0001e80000100a00 */
[----:B------:R-:W-:Y:S04]  /*6f010*/  STL.64 [R1+0xa70], R16 ;  /* 0x000a701001007387 */ /* 0x000fe80000100a00 */
[----:B------:R-:W-:Y:S04]  /*6f020*/  STL.64 [R1+0xa78], R18 ;  /* 0x000a781201007387 */ /* 0x000fe80000100a00 */
[----:B------:R1:W-:Y:S04]  /*6f030*/  STL.64 [R1+0xa60], R8 ;  /* 0x000a600801007387 */ /* 0x0003e80000100a00 */
[----:B------:R2:W-:Y:S04]  /*6f040*/  STL.64 [R1+0xa68], R10 ;  /* 0x000a680a01007387 */ /* 0x0005e80000100a00 */
        /* <DEDUP_REMOVED lines=12> */
[----:B-1----:R-:W4:Y:S04]  /*6f110*/  LDL.LU R8, [R1+0x520] ;  /* 0x0005200001087983 */ /* 0x002f280000300800 */
[----:B------:R-:W4:Y:S04]  /*6f120*/  LDL.LU R9, [R1+0x524] ;  /* 0x0005240001097983 */ /* 0x000f280000300800 */
[----:B--2---:R-:W2:Y:S04]  /*6f130*/  LDL.LU R10, [R1+0x528] ;  /* 0x00052800010a7983 */ /* 0x004ea80000300800 */
        /* <DEDUP_REMOVED lines=15> */
[----:B---3--:R-:W-:-:S15]  /*6f230*/  HMMA.16816.F32 R56, R24, R54, R56 ;  /* 0x000000361838723c */ /* 0x008fde0000001838 */
[----:B------:R-:W-:-:S08]  /*6f240*/  NOP ;  /* 0x0000000000007918 */ /* 0x000fd00000000000 */
[----:B------:R-:W-:Y:S04]  /*6f250*/  STL.64 [R1+0xa50], R56 ;  /* 0x000a503801007387 */ /* 0x000fe80000100a00 */
[----:B------:R0:W-:Y:S04]  /*6f260*/  STL.64 [R1+0xa58], R58 ;  /* 0x000a583a01007387 */ /* 0x0001e80000100a00 */
[----:B0-----:R-:W3:Y:S01]  /*6f270*/  LDL.LU.64 R58, [R1+0x3e60] ;  /* 0x003e6000013a7983 */ /* 0x001ee20000300a00 */
[----:B------:R-:W-:Y:S02]  /*6f280*/  IMAD.MOV.U32 R46, RZ, RZ, R48 ;  /* 0x000000ffff2e7224 */ /* 0x000fe400078e0030 */
[----:B------:R-:W-:-:S02]  /*6f290*/  IMAD.MOV.U32 R47, RZ, RZ, R45 ;  /* 0x000000ffff2f7224 */ /* 0x000fc400078e002d */
[----:B------:R-:W-:-:S05]  /*6f2a0*/  IMAD.MOV.U32 R50, RZ, RZ, R44 ;  /* 0x000000ffff327224 */ /* 0x000fca00078e002c */
[C---:B----4-:R-:W-:Y:S01]  /*6f2b0*/  HMMA.16816.F32 R44, R24.reuse, R46, R36 ;  /* 0x0000002e182c723c */ /* 0x050fe20000001824 */
[----:B------:R-:W-:Y:S05]  /*6f2c0*/  STL.64 [R1+0x3dd0], R54 ;  /* 0x003dd03601007387 */ /* 0x000fea0000100a00 */
[----:B---3--:R-:W-:-:S15]  /*6f2d0*/  HMMA.16816.F32 R32, R24, R58, R32 ;  /* 0x0000003a1820723c */ /* 0x008fde0000001820 */
[----:B------:R-:W-:-:S08]  /*6f2e0*/  NOP ;  /* 0x0000000000007918 */ /* 0x000fd00000000000 */
[----:B------:R-:W-:Y:S04]  /*6f2f0*/  STL.64 [R1+0xa40], R32 ;  /* 0x000a402001007387 */ /* 0x000fe80000100a00 */
[----:B------:R0:W-:Y:S04]  /*6f300*/  STL.64 [R1+0xa48], R34 ;  /* 0x000a482201007387 */ /* 0x0001e80000100a00 */
[----:B0-----:R-:W3:Y:S04]  /*6f310*/  LDL.LU.64 R34, [R1+0x3e58] ;  /* 0x003e580001227983 */ /* 0x001ee80000300a00 */
[----:B------:R-:W4:Y:S04]  /*6f320*/  LDL.LU.64 R32, [R1+0x3e50] ;  /* 0x003e500001207983 */ /* 0x000f280000300a00 */
[----:B------:R0:W-:Y:S04]  /*6f330*/  STL.64 [R1+0x3dd8], R58 ;  /* 0x003dd83a01007387 */ /* 0x0001e80000100a00 */
[----:B------:R-:W3:Y:S04]  /*6f340*/  LDL.LU R56, [R1+0x560] ;  /* 0x0005600001387983 */ /* 0x000ee80000300800 */
[----:B------:R-:W3:Y:S04]  /*6f350*/  LDL.LU R57, [R1+0x564] ;  /* 0x0005640001397983 */ /* 0x000ee80000300800 */
[----:B0-----:R-:W3:Y:S04]  /*6f360*/  LDL.LU R58, [R1+0x568] ;  /* 0x00056800013a7983 */ /* 0x001ee80000300800 */
[----:B------:R-:W3:Y:S04]  /*6f370*/  LDL.LU R59, [R1+0x56c] ;  /* 0x00056c00013b7983 */ /* 0x000ee80000300800 */
[----:B------:R-:W4:Y:S04]  /*6f380*/  LDL.LU.64 R38, [R1+0x3e48] ;  /* 0x003e480001267983 */ /* 0x000f280000300a00 */
[----:B------:R-:W4:Y:S04]  /*6f390*/  LDL.LU.64 R36, [R1+0x3e40] ;  /* 0x003e400001247983 */ /* 0x000f280000300a00 */
[----:B------:R-:W-:Y:S04]  /*6f3a0*/  STL.64 [R1+0xa30], R44 ;  /* 0x000a302c01007387 */ /* 0x000fe80000100a00 */
[----:B------:R0:W-:Y:S04]  /*6f3b0*/  STL.64 [R1+0xa38], R46 ;  /* 0x000a382e01007387 */ /* 0x0001e80000100a00 */
[----:B0-----:R-:W4:Y:S01]  /*6f3c0*/  LDL.LU.64 R46, [R1+0x3e38] ;  /* 0x003e3800012e7983 */ /* 0x001f220000300a00 */
[----:B------:R-:W-:-:S02]  /*6f3d0*/  IMAD.MOV.U32 R54, RZ, RZ, R2 ;  /* 0x000000ffff367224 */ /* 0x000fc400078e0002 */
[----:B------:R-:W-:Y:S01]  /*6f3e0*/  IMAD.MOV.U32 R55, RZ, RZ, R0 ;  /* 0x000000ffff377224 */ /* 0x000fe200078e0000 */
[----:B--2---:R-:W-:Y:S01]  /*6f3f0*/  HMMA.16816.F32 R28, R24, R22, R28 ;  /* 0x00000016181c723c */ /* 0x004fe2000000181c */
[----:B------:R-:W-:-:S05]  /*6f400*/  IMAD.MOV.U32 R51, RZ, RZ, R13 ;  /* 0x000000ffff337224 */ /* 0x000fca00078e000d */
[C---:B------:R-:W-:Y:S06]  /*6f410*/  HMMA.16816.F32 R40, R24.reuse, R14, R40 ;  /* 0x0000000e1828723c */ /* 0x040fec0000001828 */
[C---:B------:R-:W-:Y:S01]  /*6f420*/  HMMA.16816.F32 R48, R24.reuse, R50, R8 ;  /* 0x000000321830723c */ /* 0x040fe20000001808 */
[----:B------:R-:W-:Y:S02]  /*6f430*/  IMAD.MOV.U32 R2, RZ, RZ, R22 ;  /* 0x000000ffff027224 */ /* 0x000fe400078e0016 */
[----:B------:R-:W-:Y:S02]  /*6f440*/  IMAD.MOV.U32 R0, RZ, RZ, R23 ;  /* 0x000000ffff007224 */ /* 0x000fe400078e0017 */
[----:B------:R-:W-:Y:S01]  /*6f450*/  IMAD.MOV.U32 R13, RZ, RZ, R15 ;  /* 0x000000ffff0d7224 */ /* 0x000fe200078e000f */
[C---:B---3--:R-:W-:Y:S01]  /*6f460*/  HMMA.16816.F32 R52, R24.reuse, R54, R56 ;  /* 0x000000361834723c */ /* 0x048fe20000001838 */
[----:B------:R-:W2:Y:S05]  /*6f470*/  LDL.LU R56, [R1+0x3a0] ;  /* 0x0003a00001387983 */ /* 0x000eaa0000300800 */
[----:B----4-:R-:W-:-:S15]  /*6f480*/  HMMA.16816.F32 R36, R24, R46, R36 ;  /* 0x0000002e1824723c */ /* 0x010fde0000001824 */
[----:B------:R-:W-:-:S02]  /*6f490*/  NOP ;  /* 0x0000000000007918 */ /* 0x000fc40000000000 */
[----:B------:R-:W-:Y:S04]  /*6f4a0*/  STL.64 [R1+0xa20], R52 ;  /* 0x000a203401007387 */ /* 0x000fe80000100a00 */
[----:B------:R-:W-:Y:S04]  /*6f4b0*/  STL.64 [R1+0xa28], R54 ;  /* 0x000a283601007387 */ /* 0x000fe80000100a00 */
        /* <DEDUP_REMOVED lines=20> */
[----:B------:R-:W4:Y:S04]  /*6f600*/  LDL.LU.64 R28, [R1+0x3e28] ;  /* 0x003e2800011c7983 */ /* 0x000f280000300a00 */
[----:B------:R-:W2:Y:S04]  /*6f610*/  LDL.LU.64 R22, [R1+0x3e20] ;  /* 0x003e200001167983 */ /* 0x000ea80000300a00 */
[----:B------:R-:W4:Y:S04]  /*6f620*/  LDL.LU.64 R20, [R1+0x3e18] ;  /* 0x003e180001147983 */ /* 0x000f280000300a00 */
[----:B------:R0:W-:Y:S04]  /*6f630*/  STL.64 [R1+0x9f0], R40 ;  /* 0x0009f02801007387 */ /* 0x0001e80000100a00 */
[----:B------:R-:W-:Y:S01]  /*6f640*/  STL.64 [R1+0x9f8], R42 ;  /* 0x0009f82a01007387 */ /* 0x000fe20000100a00 */
[----:B0-----:R-:W-:-:S03]  /*6f650*/  IMAD.MOV.U32 R40, RZ, RZ, R14 ;  /* 0x000000ffff287224 */ /* 0x001fc600078e000e */
[----:B------:R-:W2:Y:S04]  /*6f660*/  LDL.LU.64 R14, [R1+0x3e10] ;  /* 0x003e1000010e7983 */ /* 0x000ea80000300a00 */
[----:B------:R-:W4:Y:S04]  /*6f670*/  LDL.LU R12, [R1+0x3e08] ;  /* 0x003e0800010c7983 */ /* 0x000f280000300800 */
[----:B------:R-:W2:Y:S04]  /*6f680*/  LDL.LU.64 R10, [R1+0x3e00] ;  /* 0x003e0000010a7983 */ /* 0x000ea80000300a00 */
[----:B------:R-:W4:Y:S04]  /*6f690*/  LDL.LU.64 R8, [R1+0x3df8] ;  /* 0x003df80001087983 */ /* 0x000f280000300a00 */
[----:B------:R-:W-:Y:S04]  /*6f6a0*/  STL.64 [R1+0x9e0], R48 ;  /* 0x0009e03001007387 */ /* 0x000fe80000100a00 */
[----:B------:R0:W-:Y:S04]  /*6f6b0*/  STL.64 [R1+0x9e8], R50 ;  /* 0x0009e83201007387 */ /* 0x0001e80000100a00 */
[----:B0-----:R-:W3:Y:S02]  /*6f6c0*/  LDL.LU.64 R50, [R1+0x3df0] ;  /* 0x003df00001327983 */ /* 0x001ee40000300a00 */
[----:B---3--:R-:W-:Y:S06]  /*6f6d0*/  HMMA.16816.F32 R16, R24, R50, R16 ;  /* 0x000000321810723c */ /* 0x008fec0000001810 */
[----:B------:R0:W-:Y:S04]  /*6f6e0*/  STL.64 [R1+0x3d60], R50 ;  /* 0x003d603201007387 */ /* 0x0001e80000100a00 */
[----:B------:R-:W3:-:S13]  /*6f6f0*/  LDL.LU R48, [R1+0x500] ;  /* 0x0005000001307983 */ /* 0x000eda0000300800 */
[----:B------:R-:W-:Y:S04]  /*6f700*/  STL.64 [R1+0x9d0], R16 ;  /* 0x0009d01001007387 */ /* 0x000fe80000100a00 */
[----:B------:R-:W-:Y:S04]  /*6f710*/  STL.64 [R1+0x9d8], R18 ;  /* 0x0009d81201007387 */ /* 0x000fe80000100a00 */
[----:B------:R-:W1:Y:S04]  /*6f720*/  LDSM.16.MT88.4 R16, [R60+UR4+0x5080] ;  /* 0x005080043c10783b */ /* 0x000e680008004200 */
[----:B------:R-:W3:Y:S04]  /*6f730*/  LDL.LU R49, [R1+0x504] ;  /* 0x0005040001317983 */ /* 0x000ee80000300800 */
[----:B0-----:R-:W3:Y:S04]  /*6f740*/  LDL.LU R50, [R1+0x508] ;  /* 0x0005080001327983 */ /* 0x001ee80000300800 */
[----:B------:R-:W3:Y:S04]  /*6f750*/  LDL.LU R51, [R1+0x50c] ;  /* 0x00050c0001337983 */ /* 0x000ee80000300800 */
[----:B-1----:R0:W-:Y:S04]  /*6f760*/  STL.64 [R1+0x3cc0], R18 ;  /* 0x003cc01201007387 */ /* 0x0021e80000100a00 */
[----:B------:R1:W-:Y:S04]  /*6f770*/  STL.64 [R1+0x3cb8], R16 ;  /* 0x003cb81001007387 */ /* 0x0003e80000100a00 */
[----:B0-----:R-:W2:Y:S01]  /*6f780*/  LDL.LU.64 R18, [R1+0x18] ;  /* 0x0000180001127983 */ /* 0x001ea20000300a00 */
[C---:B------:R-:W-:Y:S03]  /*6f790*/  HMMA.16816.F32 R36, R24.reuse, R6, R36 ;  /* 0x000000061824723c */ /* 0x040fe60000001824 */
[----:B--2---:R0:W-:Y:S04]  /*6f7a0*/  STL.64 [R1+0x3d68], R18 ;  /* 0x003d681201007387 */ /* 0x0041e80000100a00 */
[----:B-1----:R-:W2:Y:S04]  /*6f7b0*/  LDL.LU R16, [R1+0x760] ;  /* 0x0007600001107983 */ /* 0x002ea80000300800 */
[----:B------:R-:W2:Y:S04]  /*6f7c0*/  LDL.LU R17, [R1+0x764] ;  /* 0x0007640001117983 */ /* 0x000ea80000300800 */
[----:B0-----:R-:W2:Y:S04]  /*6f7d0*/  LDL.LU R18, [R1+0x768] ;  /* 0x0007680001127983 */ /* 0x001ea80000300800 */
[----:B------:R-:W2:Y:S04]  /*6f7e0*/  LDL.LU R19, [R1+0x76c] ;  /* 0x00076c0001137983 */ /* 0x000ea80000300800 */
[----:B------:R-:W-:Y:S04]  /*6f7f0*/  STL.64 [R1+0x9c0], R36 ;  /* 0x0009c02401007387 */ /* 0x000fe80000100a00 */
[----:B------:R0:W-:Y:S04]  /*6f800*/  STL.64 [R1+0x9c8], R38 ;  /* 0x0009c82601007387 */ /* 0x0001e80000100a00 */
[----:B0-----:R-:W3:Y:S04]  /*6f810*/  LDL.LU.64 R38, [R1+0x3de8] ;  /* 0x003de80001267983 */ /* 0x001ee80000300a00 */
[----:B------:R-:W3:Y:S04]  /*6f820*/  LDL.LU.64 R36, [R1+0x3de0] ;  /* 0x003de00001247983 */ /* 0x000ee80000300a00 */
[----:B------:R-:W-:Y:S04]  /*6f830*/  STL.64 [R1+0x3dc8], R6 ;  /* 0x003dc80601007387 */ /* 0x000fe80000100a00 */
[----:B------:R-:W-:Y:S04]  /*6f840*/  STL [R1+0x3dc0], R5 ;  /* 0x003dc00501007387 */ /* 0x000fe80000100800 */
[----:B------:R-:W-:Y:S04]  /*6f850*/  STL.64 [R1+0x3d58], R10 ;  /* 0x003d580a01007387 */ /* 0x000fe80000100a00 */
[----:B----4-:R3:W-:Y:S01]  /*6f860*/  STL.64 [R1+0x3d50], R8 ;  /* 0x003d500801007387 */ /* 0x0107e20000100a00 */
[C---:B--2---:R-:W-:Y:S06]  /*6f870*/  HMMA.16816.F32 R16, R24.reuse, R10, R16 ;  /* 0x0000000a1810723c */ /* 0x044fec0000001810 */
[----:B---3--:R-:W-:-:S15]  /*6f880*/  HMMA.16816.F32 R8, R24, R14, R48 ;  /* 0x0000000e1808723c */ /* 0x008fde0000001830 */
[----:B------:R-:W-:-:S02]  /*6f890*/  NOP ;  /* 0x0000000000007918 */ /* 0x000fc40000000000 */
[----:B------:R-:W-:Y:S04]  /*6f8a0*/  STL.64 [R1+0x9b0], R16 ;  /* 0x0009b01001007387 */ /* 0x000fe80000100a00 */
[----:B------:R-:W-:Y:S04]  /*6f8b0*/  STL.64 [R1+0x9b8], R18 ;  /* 0x0009b81201007387 */ /* 0x000fe80000100a00 */
[----:B------:R-:W-:Y:S04]  /*6f8c0*/  STL.64 [R1+0x3d78], R14 ;  /* 0x003d780e01007387 */ /* 0x000fe80000100a00 */
[----:B------:R-:W-:Y:S04]  /*6f8d0*/  STL [R1+0x3d70], R12 ;  /* 0x003d700c01007387 */ /* 0x000fe80000100800 */
[----:B------:R-:W-:Y:S04]  /*6f8e0*/  STL.64 [R1+0x3e0], R8 ;  /* 0x0003e00801007387 */ /* 0x000fe80000100a00 */
[----:B------:R0:W-:Y:S04]  /*6f8f0*/  STL.64 [R1+0x3e8], R10 ;  /* 0x0003e80a01007387 */ /* 0x0001e80000100a00 */
[----:B------:R-:W2:Y:S01]  /*6f900*/  LDL.LU.64 R26, [R1+0x158] ;  /* 0x00015800011a7983 */ /* 0x000ea20000300a00 */
[----:B0-----:R-:W-:Y:S03]  /*6f910*/  HMMA.16816.F32 R8, R36, R22, R56 ;  /* 0x000000162408723c */ /* 0x001fe60000001838 */
[----:B--2---:R-:W-:Y:S04]  /*6f920*/  STL.64 [R1+0x3db8], R26 ;  /* 0x003db81a01007387 */ /* 0x004fe80000100a00 */
[----:B------:R-:W-:Y:S04]  /*6f930*/  STL.64 [R1+0x3d88], R22 ;  /* 0x003d881601007387 */ /* 0x000fe80000100a00 */
[----:B------:R-:W-:-:S12]  /*6f940*/  STL.64 [R1+0x3d80], R20 ;  /* 0x003d801401007387 */ /* 0x000fd80000100a00 */
        /* <DEDUP_REMOVED lines=19> */
[----:B------:R-:W3:Y:S01]  /*6fa80*/  LDL.LU R59, [R1+0x37c] ;  /* 0x00037c00013b7983 */ /* 0x000ee20000300800 */
[----:B------:R-:W-:-:S02]  /*6fa90*/  IMAD.MOV.U32 R18, RZ, RZ, R40 ;  /* 0x000000ffff127224 */ /* 0x000fc400078e0028 */
[----:B------:R-:W-:Y:S02]  /*6faa0*/  IMAD.MOV.U32 R19, RZ, RZ, R13 ;  /* 0x000000ffff137224 */ /* 0x000fe400078e000d */
[----:B------:R-:W-:Y:S02]  /*6fab0*/  IMAD.MOV.U32 R54, RZ, RZ, R4 ;  /* 0x000000ffff367224 */ /* 0x000fe400078e0004 */
[----:B------:R-:W-:Y:S01]  /*6fac0*/  IMAD.MOV.U32 R55, RZ, RZ, R3 ;  /* 0x000000ffff377224 */ /* 0x000fe200078e0003 */
[----:B------:R0:W-:Y:S04]  /*6fad0*/  STL.64 [R1+0x3db0], R18 ;  /* 0x003db01201007387 */ /* 0x0001e80000100a00 */
        /* <DEDUP_REMOVED lines=8> */
[----:B------:R-:W4:Y:S04]  /*6fb60*/  LDL.LU R4, [R1+0x340] ;  /* 0x0003400001047983 */ /* 0x000f280000300800 */
[----:B------:R-:W4:Y:S04]  /*6fb70*/  LDL.LU R5, [R1+0x344] ;  /* 0x0003440001057983 */ /* 0x000f280000300800 */
[----:B------:R-:W4:Y:S04]  /*6fb80*/  LDL.LU R6, [R1+0x348] ;  /* 0x0003480001067983 */ /* 0x000f280000300800 */
[----:B------:R-:W4:Y:S04]  /*6fb90*/  LDL.LU R7, [R1+0x34c] ;  /* 0x00034c0001077983 */ /* 0x000f280000300800 */
[----:B------:R-:W4:Y:S04]  /*6fba0*/  LDL.64 R26, [R1+0x168] ;  /* 0x00016800011a7983 */ /* 0x000f280000100a00 */
        /* <DEDUP_REMOVED lines=17> */
[----:B---3--:R-:W-:Y:S03]  /*6fcc0*/  HMMA.16816.F32 R52, R36, R54, R56 ;  /* 0x000000362434723c */ /* 0x008fe60000001838 */
[----:B------:R-:W2:-:S15]  /*6fcd0*/  LDL.LU.64 R58, [R1+0x3dd8] ;  /* 0x003dd800013a7983 */ /* 0x000e9e0000300a00 */
[----:B------:R-:W-:-:S05]  /*6fce0*/  NOP ;  /* 0x0000000000007918 */ /* 0x000fca0000000000 */
[----:B------:R-:W-:Y:S04]  /*6fcf0*/  STL.64 [R1+0x490], R52 ;  /* 0x0004903401007387 */ /* 0x000fe80000100a00 */
[----:B------:R0:W-:Y:S04]  /*6fd00*/  STL.64 [R1+0x498], R54 ;  /* 0x0004983601007387 */ /* 0x0001e80000100a00 */
[----:B0-----:R-:W3:Y:S01]  /*6fd10*/  LDL.LU.64 R54, [R1+0x3dd0] ;  /* 0x003dd00001367983 */ /* 0x001ee20000300a00 */
[C---:B----4-:R-:W-:Y:S06]  /*6fd20*/  HMMA.16816.F32 R4, R36.reuse, R26, R4 ;  /* 0x0000001a2404723c */ /* 0x050fec0000001804 */
[----:B------:R-:W-:Y:S01]  /*6fd30*/  IMAD.MOV.U32 R3, RZ, RZ, R27 ;  /* 0x000000ffff037224 */ /* 0x000fe200078e001b */
[C---:B--2---:R-:W-:Y:S06]  /*6fd40*/  HMMA.16816.F32 R56, R36.reuse, R58, R40 ;  /* 0x0000003a2438723c */ /* 0x044fec0000001828 */
[----:B---3--:R-:W-:-:S15]  /*6fd50*/  HMMA.16816.F32 R8, R36, R54, R8 ;  /* 0x000000362408723c */ /* 0x008fde0000001808 */
[----:B------:R-:W-:-:S08]  /*6fd60*/  NOP ;  /* 0x0000000000007918 */ /* 0x000fd00000000000 */
[----:B------:R0:W-:Y:S04]  /*6fd70*/  STL.64 [R1+0x480], R8 ;  /* 0x0004800801007387 */ /* 0x0001e80000100a00 */
[----:B------:R1:W-:Y:S04]  /*6fd80*/  STL.64 [R1+0x488], R10 ;  /* 0x0004880a01007387 */ /* 0x0003e80000100a00 */
[----:B0-----:R-:W2:Y:S04]  /*6fd90*/  LDL.LU R8, [R1+0x2e0] ;  /* 0x0002e00001087983 */ /* 0x001ea80000300800 */
[----:B------:R-:W2:Y:S04]  /*6fda0*/  LDL.LU R9, [R1+0x2e4] ;  /* 0x0002e40001097983 */ /* 0x000ea80000300800 */
[----:B-1----:R-:W2:Y:S04]  /*6fdb0*/  LDL.LU R10, [R1+0x2e8] ;  /* 0x0002e800010a7983 */ /* 0x002ea80000300800 */
[----:B------:R-:W2:Y:S04]  /*6fdc0*/  LDL.LU R11, [R1+0x2ec] ;  /* 0x0002ec00010b7983 */ /* 0x000ea80000300800 */
[----:B------:R-:W3:Y:S04]  /*6fdd0*/  LDL.LU R40, [R1+0x2d0] ;  /* 0x0002d00001287983 */ /* 0x000ee80000300800 */
[----:B------:R0:W-:Y:S04]  /*6fde0*/  STL.64 [R1+0x470], R56 ;  /* 0x0004703801007387 */ /* 0x0001e80000100a00 */
[----:B------:R1:W-:Y:S04]  /*6fdf0*/  STL.64 [R1+0x478], R58 ;  /* 0x0004783a01007387 */ /* 0x0003e80000100a00 */
[----:B------:R-:W3:Y:S04]  /*6fe00*/  LDL.LU R41, [R1+0x2d4] ;  /* 0x0002d40001297983 */ /* 0x000ee80000300800 */
[----:B------:R-:W3:Y:S04]  /*6fe10*/  LDL.LU R42, [R1+0x2d8] ;  /* 0x0002d800012a7983 */ /* 0x000ee80000300800 */
[----:B------:R-:W3:Y:S04]  /*6fe20*/  LDL.LU R43, [R1+0x2dc] ;  /* 0x0002dc00012b7983 */ /* 0x000ee80000300800 */
[----:B0-----:R-:W4:Y:S04]  /*6fe30*/  LDL.LU R56, [R1+0x2c0] ;  /* 0x0002c00001387983 */ /* 0x001f280000300800 */
[----:B------:R-:W4:Y:S04]  /*6fe40*/  LDL.LU R57, [R1+0x2c4] ;  /* 0x0002c40001397983 */ /* 0x000f280000300800 */
[----:B-1----:R-:W4:Y:S04]  /*6fe50*/  LDL.LU R58, [R1+0x2c8] ;  /* 0x0002c800013a7983 */ /* 0x002f280000300800 */
[----:B------:R-:W4:Y:S04]  /*6fe60*/  LDL.LU R59, [R1+0x2cc] ;  /* 0x0002cc00013b7983 */ /* 0x000f280000300800 */
[----:B------:R0:W-:Y:S04]  /*6fe70*/  STL.64 [R1+0x460], R4 ;  /* 0x0004600401007387 */ /* 0x0001e80000100a00 */
[----:B------:R1:W-:Y:S01]  /*6fe80*/  STL.64 [R1+0x468], R6 ;  /* 0x0004680601007387 */ /* 0x0003e20000100a00 */
[----:B0-----:R-:W-:-:S03]  /*6fe90*/  IMAD.MOV.U32 R4, RZ, RZ, R26 ;  /* 0x000000ffff047224 */ /* 0x001fc600078e001a */
[----:B-1----:R-:W3:Y:S04]  /*6fea0*/  LDL.LU.64 R6, [R1+0x3dc8] ;  /* 0x003dc80001067983 */ /* 0x002ee80000300a00 */
[----:B------:R-:W4:Y:S04]  /*6feb0*/  LDL.LU R5, [R1+0x3dc0] ;  /* 0x003dc00001057983 */ /* 0x000f280000300800 */
        /* <DEDUP_REMOVED lines=10> */
[----:B------:R0:W-:Y:S04]  /*6ff60*/  STL.64 [R1+0x3d08], R26 ;  /* 0x003d081a01007387 */ /* 0x0001e80000100a00 */
[----:B0-----:R-:W2:Y:S04]  /*6ff70*/  LDL.LU.64 R26, [R1+0x198] ;  /* 0x00019800011a7983 */ /* 0x001ea80000300a00 */
[----:B------:R-:W-:Y:S04]  /*6ff80*/  STL.64 [R1+0x8d0], R16 ;  /* 0x0008d01001007387 */ /* 0x000fe80000100a00 */
[----:B------:R0:W-:Y:S04]  /*6ff90*/  STL.64 [R1+0x8d8], R18 ;  /* 0x0008d81201007387 */ /* 0x0001e80000100a00 */
[----:B0-----:R-:W3:Y:S01]  /*6ffa0*/  LDL.LU.64 R18, [R1+0x3db0] ;  /* 0x003db00001127983 */ /* 0x001ee20000300a00 */
[----:B------:R-:W-:-:S02]  /*6ffb0*/  IMAD.MOV.U32 R22, RZ, RZ, R2 ;  /* 0x000000ffff167224 */ /* 0x000fc400078e0002 */
[----:B------:R-:W-:-:S07]  /*6ffc0*/  IMAD.MOV.U32 R23, RZ, RZ, R0 ;  /* 0x000000ffff177224 */ /* 0x000fce00078e0000 */
[C---:B------:R-:W-:Y:S01]  /*6ffd0*/  HMMA.16816.F32 R20, R36.reuse, R22, R28 ;  /* 0x000000162414723c */ /* 0x040fe2000000181c */
[----:B------:R-:W-:Y:S02]  /*6ffe0*/  IMAD.MOV.U32 R2, RZ, RZ, R34 ;  /* 0x000000ffff027224 */ /* 0x000fe400078e0022 */
[----:B------:R-:W-:Y:S02]  /*6fff0*/  IMAD.MOV.U32 R0, RZ, RZ, R35 ;  /* 0x000000ffff007224 */ /* 0x000fe400078e0023 */
[----:B------:R-:W2:Y:S04]  /*70000*/  LDL.LU.64 R34, [R1+0x3da8] ;  /* 0x003da80001227983 */ /* 0x000ea80000300a00 */
[----:B------:R-:W2:Y:S04]  /*70010*/  LDL.LU.64 R32, [R1+0x3da0] ;  /* 0x003da00001207983 */ /* 0x000ea80000300a00 */
[----:B------:R-:W2:Y:S04]  /*70020*/  LDL.LU.64 R30, [R1+0x3d98] ;  /* 0x003d9800011e7983 */ /* 0x000ea80000300a00 */
[----:B------:R-:W2:Y:S06]  /*70030*/  LDL.LU.64 R28, [R1+0x3d90] ;  /* 0x003d9000011c7983 */ /* 0x000eac0000300a00 */
[----:B------:R-:W-:Y:S04]  /*70040*/  STL.64 [R1+0x8c0], R20 ;  /* 0x0008c01401007387 */ /* 0x000fe80000100a00 */
[----:B------:R0:W-:Y:S04]  /*70050*/  STL.64 [R1+0x8c8], R22 ;  /* 0x0008c81601007387 */ /* 0x0001e80000100a00 */
[----:B0-----:R-:W2:Y:S04]  /*70060*/  LDL.LU.64 R22, [R1+0x3d88] ;  /* 0x003d880001167983 */ /* 0x001ea80000300a00 */
[----:B------:R-:W2:Y:S01]  /*70070*/  LDL.LU.64 R20, [R1+0x3d80] ;  /* 0x003d800001147983 */ /* 0x000ea20000300a00 */
[----:B---3--:R-:W-:Y:S03]  /*70080*/  HMMA.16816.F32 R16, R36, R18, R12 ;  /* 0x000000122410723c */ /* 0x008fe6000000180c */
[----:B------:R-:W3:Y:S04]  /*70090*/  LDL.LU.64 R14, [R1+0x3d78] ;  /* 0x003d7800010e7983 */ /* 0x000ee80000300a00 */
[----:B------:R-:W2:-:S15]  /*700a0*/  LDL.LU R12, [R1+0x3d70] ;  /* 0x003d7000010c7983 */ /* 0x000e9e0000300800 */
[----:B------:R-:W-:-:S01]  /*700b0*/  NOP ;  /* 0x0000000000007918 */ /* 0x000fc20000000000 */
[----:B------:R-:W-:Y:S04]  /*700c0*/  STL.64 [R1+0x420], R16 ;  /* 0x0004201001007387 */ /* 0x000fe80000100a00 */
[----:B------:R0:W-:Y:S04]  /*700d0*/  STL.64 [R1+0x428], R18 ;  /* 0x0004281201007387 */ /* 0x0001e80000100a00 */
[----:B0-----:R-:W4:Y:S02]  /*700e0*/  LDL.LU.64 R18, [R1+0x3d68] ;  /* 0x003d680001127983 */ /* 0x001f240000300a00 */
        /* <DEDUP_REMOVED lines=14> */
[----:B0-----:R-:W4:Y:S01]  /*701d0*/  LDL.LU.64 R10, [R1+0x3d58] ;  /* 0x003d5800010a7983 */ /* 0x001f220000300a00 */
[C---:B------:R-:W-:Y:S03]  /*701e0*/  HMMA.16816.F32 R40, R36.reuse, R6, R40 ;  /* 0x000000062428723c */ /* 0x040fe60000001828 */
[----:B------:R-:W3:Y:S04]  /*701f0*/  LDL.LU.64 R8, [R1+0x3d50] ;  /* 0x003d500001087983 */ /* 0x000ee80000300a00 */
[----:B------:R0:W-:Y:S04]  /*70200*/  STL.64 [R1+0x3cd0], R50 ;  /* 0x003cd03201007387 */ /* 0x0001e80000100a00 */
[----:B------:R-:W2:Y:S04]  /*70210*/  LDL.LU R48, [R1+0x200] ;  /* 0x0002000001307983 */ /* 0x000ea80000300800 */
[----:B------:R-:W2:Y:S04]  /*70220*/  LDL.LU R49, [R1+0x204] ;  /* 0x0002040001317983 */ /* 0x000ea80000300800 */
[----:B0-----:R-:W2:Y:S04]  /*70230*/  LDL.LU R50, [R1+0x208] ;  /* 0x0002080001327983 */ /* 0x001ea80000300800 */
[----:B------:R-:W2:Y:S04]  /*70240*/  LDL.LU R51, [R1+0x20c] ;  /* 0x00020c0001337983 */ /* 0x000ea80000300800 */
[----:B------:R-:W-:Y:S04]  /*70250*/  STL.64 [R1+0x300], R40 ;  /* 0x0003002801007387 */ /* 0x000fe80000100a00 */
[----:B------:R0:W-:Y:S04]  /*70260*/  STL.64 [R1+0x308], R42 ;  /* 0x0003082a01007387 */ /* 0x0001e80000100a00 */
[----:B0-----:R-:W2:Y:S04]  /*70270*/  LDL.LU.64 R42, [R1+0x3d48] ;  /* 0x003d4800012a7983 */ /* 0x001ea80000300a00 */
[----:B------:R-:W2:Y:S04]  /*70280*/  LDL.LU.64 R40, [R1+0x3d40] ;  /* 0x003d400001287983 */ /* 0x000ea80000300a00 */
[----:B------:R-:W-:Y:S04]  /*70290*/  STL.64 [R1+0x3ce0], R6 ;  /* 0x003ce00601007387 */ /* 0x000fe80000100a00 */
[----:B------:R-:W-:Y:S01]  /*702a0*/  STL [R1+0x3cd8], R5 ;  /* 0x003cd80501007387 */ /* 0x000fe20000100800 */
[----:B----4-:R-:W-:-:S15]  /*702b0*/  HMMA.16816.F32 R56, R36, R10, R56 ;  /* 0x0000000a2438723c */ /* 0x010fde0000001838 */
[----:B------:R-:W-:-:S08]  /*702c0*/  NOP ;  /* 0x0000000000007918 */ /* 0x000fd00000000000 */
        /* <DEDUP_REMOVED lines=10> */
[----:B----4-:R-:W-:Y:S03]  /*70370*/  HMMA.16816.F32 R36, R36, R14, R56 ;  /* 0x0000000e2424723c */ /* 0x010fe60000001838 */
[----:B------:R-:W4:-:S15]  /*70380*/  LDL.LU R56, [R1+0x220] ;  /* 0x0002200001387983 */ /* 0x000f1e0000300800 */
[----:B------:R-:W-:-:S05]  /*70390*/  NOP ;  /* 0x0000000000007918 */ /* 0x000fca0000000000 */
[----:B------:R-:W-:Y:S04]  /*703a0*/  STL.64 [R1+0x230], R36 ;  /* 0x0002302401007387 */ /* 0x000fe80000100a00 */
[----:B------:R-:W-:Y:S04]  /*703b0*/  STL.64 [R1+0x238], R38 ;  /* 0x0002382601007387 */ /* 0x000fe80000100a00 */
[----:B------:R-:W4:Y:S04]  /*703c0*/  LDL.LU R57, [R1+0x224] ;  /* 0x0002240001397983 */ /* 0x000f280000300800 */
[----:B------:R-:W4:Y:S04]  /*703d0*/  LDL.LU R58, [R1+0x228] ;  /* 0x00022800013a7983 */ /* 0x000f280000300800 */
[----:B------:R-:W4:Y:S04]  /*703e0*/  LDL.LU R59, [R1+0x22c] ;  /* 0x00022c00013b7983 */ /* 0x000f280000300800 */
[----:B------:R-:W-:Y:S04]  /*703f0*/  STL.64 [R1+0x3d00], R14 ;  /* 0x003d000e01007387 */ /* 0x000fe80000100a00 */
[----:B--2---:R4:W-:Y:S01]  /*70400*/  STL [R1+0x3cf8], R12 ;  /* 0x003cf80c01007387 */ /* 0x0049e20000100800 */
[C---:B---3--:R-:W-:Y:S03]  /*70410*/  HMMA.16816.F32 R8, R40.reuse, R30, R8 ;  /* 0x0000001e2808723c */ /* 0x048fe60000001808 */
[----:B------:R-:W-:Y:S04]  /*70420*/  STL.64 [R1+0x3d18], R22 ;  /* 0x003d181601007387 */ /* 0x000fe80000100a00 */
[----:B------:R-:W-:Y:S01]  /*70430*/  STL.64 [R1+0x3d10], R20 ;  /* 0x003d101401007387 */ /* 0x000fe20000100a00 */
[----:B----4-:R-:W-:-:S15]  /*70440*/  HMMA.16816.F32 R12, R40, R22, R56 ;  /* 0x00000016280c723c */ /* 0x010fde0000001838 */
[----:B------:R-:W-:-:S08]  /*70450*/  NOP ;  /* 0x0000000000007918 */ /* 0x000fd00000000000 */
[----:B------:R-:W-:Y:S04]  /*70460*/  STL.64 [R1+0x2e0], R12 ;  /* 0x0002e00c01007387 */ /* 0x000fe80000100a00 */
[----:B------:R0:W-:Y:S04]  /*70470*/  STL.64 [R1+0x2e8], R14 ;  /* 0x0002e80e01007387 */ /* 0x0001e80000100a00 */
[----:B------:R-:W-:Y:S04]  /*70480*/  STL.64 [R1+0x3d28], R30 ;  /* 0x003d281e01007387 */ /* 0x000fe80000100a00 */
[----:B------:R-:W-:Y:S04]  /*70490*/  STL.64 [R1+0x3d20], R28 ;  /* 0x003d201c01007387 */ /* 0x000fe80000100a00 */
[----:B------:R-:W-:Y:S04]  /*704a0*/  STL.64 [R1+0x2d0], R8 ;  /* 0x0002d00801007387 */ /* 0x000fe80000100a00 */
[----:B------:R1:W-:Y:S01]  /*704b0*/  STL.64 [R1+0x2d8], R10 ;  /* 0x0002d80a01007387 */ /* 0x0003e20000100a00 */
[C---:B0-----:R-:W-:Y:S06]  /*704c0*/  HMMA.16816.F32 R12, R40.reuse, R34, R48 ;  /* 0x00000022280c723c */ /* 0x041fec0000001830 */
[----:B-1----:R-:W-:Y:S06]  /*704d0*/  HMMA.16816.F32 R8, R40, R26, R16 ;  /* 0x0000001a2808723c */ /* 0x002fec0000001810 */
[----:B------:R-:W-:-:S02]  /*704e0*/  IMAD.MOV.U32 R56, RZ, RZ, R27 ;  /* 0x000000ffff387224 */ /* 0x000fc400078e001b */
[----:B------:R-:W-:-:S09]  /*704f0*/  IMAD.MOV.U32 R57, RZ, RZ, R26 ;  /* 0x000000ffff397224 */ /* 0x000fd200078e001a */
[----:B------:R-:W-:Y:S04]  /*70500*/  STL.64 [R1+0x2c0], R12 ;  /* 0x0002c00c01007387 */ /* 0x000fe80000100a00 */
[----:B------:R-:W-:Y:S04]  /*70510*/  STL.64 [R1+0x2c8], R14 ;  /* 0x0002c80e01007387 */ /* 0x000fe80000100a00 */
[----:B------:R-:W-:Y:S04]  /*70520*/  STL.64 [R1+0x9a0], R8 ;  /* 0x0009a00801007387 */ /* 0x000fe80000100a00 */
[----:B------:R0:W-:Y:S02]  /*70530*/  STL.64 [R1+0x9a8], R10 ;  /* 0x0009a80a01007387 */ /* 0x0001e40000100a00 */
[----:B0-----:R-:W-:Y:S02]  /*70540*/  HMMA.16816.F32 R8, R40, R54, R44 ;  /* 0x000000362808723c */ /* 0x001fe4000000182c */
[----:B------:R0:W-:Y:S04]  /*70550*/  STL [R1+0x3c60], R56 ;  /* 0x003c603801007387 */ /* 0x0001e80000100800 */
[----:B------:R1:W-:Y:S04]  /*70560*/  STL [R1+0x3c5c], R57 ;  /* 0x003c5c3901007387 */ /* 0x0003e80000100800 */
[----:B0-----:R-:W2:-:S13]  /*70570*/  LDL.LU R56, [R1+0x1d0] ;  /* 0x0001d00001387983 */ /* 0x001e9a0000300800 */
[----:B------:R-:W-:Y:S04]  /*70580*/  STL.64 [R1+0x990], R8 ;  /* 0x0009900801007387 */ /* 0x000fe80000100a00 */
[----:B------:R-:W-:Y:S04]  /*70590*/  STL.64 [R1+0x998], R10 ;  /* 0x0009980a01007387 */ /* 0x000fe80000100a00 */
[----:B-1----:R-:W2:Y:S04]  /*705a0*/  LDL.LU R57, [R1+0x1d4] ;  /* 0x0001d40001397983 */ /* 0x002ea80000300800 */
[----:B------:R-:W2:Y:S04]  /*705b0*/  LDL.LU R58, [R1+0x1d8] ;  /* 0x0001d800013a7983 */ /* 0x000ea80000300800 */
[----:B------:R-:W2:Y:S04]  /*705c0*/  LDL.LU R59, [R1+0x1dc] ;  /* 0x0001dc00013b7983 */ /* 0x000ea80000300800 */
[----:B------:R-:W2:Y:S04]  /*705d0*/  LDL.LU.64 R30, [R1+0x178] ;  /* 0x00017800011e7983 */ /* 0x000ea80000300a00 */
[----:B------:R-:W3:Y:S04]  /*705e0*/  LDL.LU R20, [R1+0x1c0] ;  /* 0x0001c00001147983 */ /* 0x000ee80000300800 */
[----:B------:R-:W3:Y:S04]  /*705f0*/  LDL.LU R21, [R1+0x1c4] ;  /* 0x0001c40001157983 */ /* 0x000ee80000300800 */
[----:B------:R-:W3:Y:S04]  /*70600*/  LDL.LU R22, [R1+0x1c8] ;  /* 0x0001c80001167983 */ /* 0x000ee80000300800 */
[----:B------:R-:W3:Y:S04]  /*70610*/  LDL.LU R23, [R1+0x1cc] ;  /* 0x0001cc0001177983 */ /* 0x000ee80000300800 */
[----:B------:R-:W4:Y:S04]  /*70620*/  LDL.LU.64 R6, [R1+0x138] ;  /* 0x0001380001067983 */ /* 0x000f280000300a00 */
[----:B------:R-:W4:Y:S04]  /*70630*/  LDL.LU R52, [R1+0xd0] ;  /* 0x0000d00001347983 */ /* 0x000f280000300800 */
[----:B------:R-:W4:Y:S04]  /*70640*/  LDL.LU R53, [R1+0xd4] ;  /* 0x0000d40001357983 */ /* 0x000f280000300800 */
[----:B------:R-:W4:Y:S04]  /*70650*/  LDL.LU R54, [R1+0xd8] ;  /* 0x0000d80001367983 */ /* 0x000f280000300800 */
[----:B------:R-:W4:Y:S04]  /*70660*/  LDL.LU R55, [R1+0xdc] ;  /* 0x0000dc0001377983 */ /* 0x000f280000300800 */
[----:B------:R-:W4:Y:S01]  /*70670*/  LDL.LU R12, [R1+0x1a0] ;  /* 0x0001a000010c7983 */ /* 0x000f220000300800 */
[----:B------:R-:W-:-:S02]  /*70680*/  IMAD.MOV.U32 R26, RZ, RZ, R4 ;  /* 0x000000ffff1a7224 */ /* 0x000fc400078e0004 */
[----:B------:R-:W-:Y:S01]  /*70690*/  IMAD.MOV.U32 R27, RZ, RZ, R3 ;  /* 0x000000ffff1b7224 */ /* 0x000fe200078e0003 */
        /* <DEDUP_REMOVED lines=16> */
[C---:B--2---:R-:W-:Y:S06]  /*707a0*/  HMMA.16816.F32 R56, R40.reuse, R30, R56 ;  /* 0x0000001e2838723c */ /* 0x044fec0000001838 */
[----:B---3--:R-:W-:-:S15]  /*707b0*/  HMMA.16816.F32 R24, R40, R26, R20 ;  /* 0x0000001a2818723c */ /* 0x008fde0000001814 */
[----:B------:R-:W-:-:S02]  /*707c0*/  NOP ;  /* 0x0000000000007918 */ /* 0x000fc40000000000 */
[----:B------:R0:W-:Y:S04]  /*707d0*/  STL.64 [R1+0x980], R56 ;  /* 0x0009803801007387 */ /* 0x0001e80000100a00 */
[----:B------:R-:W-:Y:S01]  /*707e0*/  STL.64 [R1+0x988], R58 ;  /* 0x0009883a01007387 */ /* 0x000fe20000100a00 */
[----:B0-----:R-:W-:Y:S02]  /*707f0*/  IMAD.MOV.U32 R57, RZ, RZ, R31 ;  /* 0x000000ffff397224 */ /* 0x001fe400078e001f */
[----:B------:R-:W-:Y:S02]  /*70800*/  IMAD.MOV.U32 R56, RZ, RZ, R30 ;  /* 0x000000ffff387224 */ /* 0x000fe400078e001e */
[----:B------:R-:W2:Y:S04]  /*70810*/  LDL.LU.64 R30, [R1+0x3d28] ;  /* 0x003d2800011e7983 */ /* 0x000ea80000300a00 */
[----:B------:R-:W3:Y:S04]  /*70820*/  LDL.LU.64 R28, [R1+0x3d20] ;  /* 0x003d2000011c7983 */ /* 0x000ee80000300a00 */
[----:B------:R-:W-:Y:S04]  /*70830*/  STL [R1+0x3c68], R57 ;  /* 0x003c683901007387 */ /* 0x000fe80000100800 */
[----:B------:R0:W-:Y:S04]  /*70840*/  STL [R1+0x3c64], R56 ;  /* 0x003c643801007387 */ /* 0x0001e80000100800 */
[----:B0-----:R-:W4:Y:S04]  /*70850*/  LDL.LU R56, [R1+0x1b0] ;  /* 0x0001b00001387983 */ /* 0x001f280000300800 */
[----:B------:R-:W4:Y:S04]  /*70860*/  LDL.LU R57, [R1+0x1b4] ;  /* 0x0001b40001397983 */ /* 0x000f280000300800 */
[----:B------:R-:W4:Y:S04]  /*70870*/  LDL.LU R58, [R1+0x1b8] ;  /* 0x0001b800013a7983 */ /* 0x000f280000300800 */
[----:B------:R-:W4:Y:S04]  /*70880*/  LDL.LU R59, [R1+0x1bc] ;  /* 0x0001bc00013b7983 */ /* 0x000f280000300800 */
[----:B------:R-:W3:Y:S04]  /*70890*/  LDL.LU.64 R22, [R1+0x3d18] ;  /* 0x003d180001167983 */ /* 0x000ee80000300a00 */
[----:B------:R-:W2:Y:S04]  /*708a0*/  LDL.LU.64 R20, [R1+0x3d10] ;  /* 0x003d100001147983 */ /* 0x000ea80000300a00 */
[----:B------:R-:W-:Y:S04]  /*708b0*/  STL.64 [R1+0x970], R24 ;  /* 0x0009701801007387 */ /* 0x000fe80000100a00 */
[----:B------:R0:W-:Y:S04]  /*708c0*/  STL.64 [R1+0x978], R26 ;  /* 0x0009781a01007387 */ /* 0x0001e80000100a00 */
[----:B0-----:R-:W4:Y:S02]  /*708d0*/  LDL.LU.64 R26, [R1+0x3d08] ;  /* 0x003d0800011a7983 */ /* 0x001f240000300a00 */
[----:B----4-:R-:W-:-:S15]  /*708e0*/  HMMA.16816.F32 R56, R40, R26, R56 ;  /* 0x0000001a2838723c */ /* 0x010fde0000001838 */
[----:B------:R-:W-:-:S08]  /*708f0*/  NOP ;  /* 0x0000000000007918 */ /* 0x000fd00000000000 */
[----:B------:R0:W-:Y:S04]  /*70900*/  STL.64 [R1+0x960], R56 ;  /* 0x0009603801007387 */ /* 0x0001e80000100a00 */
[----:B------:R-:W-:Y:S04]  /*70910*/  STL.64 [R1+0x968], R58 ;  /* 0x0009683a01007387 */ /* 0x000fe80000100a00 */
[----:B------:R-:W4:Y:S04]  /*70920*/  LDL.LU R24, [R1+0x790] ;  /* 0x0007900001187983 */ /* 0x000f280000300800 */
[----:B------:R-:W4:Y:S01]  /*70930*/  LDL.LU R25, [R1+0x794] ;  /* 0x0007940001197983 */ /* 0x000f220000300800 */
[----:B0-----:R-:W-:-:S02]  /*70940*/  IMAD.MOV.U32 R56, RZ, RZ, R27 ;  /* 0x000000ffff387224 */ /* 0x001fc400078e001b */
[----:B------:R-:W-:Y:S02]  /*70950*/  IMAD.MOV.U32 R57, RZ, RZ, R26 ;  /* 0x000000ffff397224 */ /* 0x000fe400078e001a */
[----:B------:R-:W4:Y:S04]  /*70960*/  LDL.LU R26, [R1+0x798] ;  /* 0x00079800011a7983 */ /* 0x000f280000300800 */
[----:B------:R-:W4:Y:S04]  /*70970*/  LDL.LU R27, [R1+0x79c] ;  /* 0x00079c00011b7983 */ /* 0x000f280000300800 */
[----:B------:R0:W-:Y:S04]  /*70980*/  STL [R1+0x3c70], R56 ;  /* 0x003c703801007387 */ /* 0x0001e80000100800 */
[----:B------:R1:W-:Y:S04]  /*70990*/  STL [R1+0x3c6c], R57 ;  /* 0x003c6c3901007387 */ /* 0x0003e80000100800 */
[----:B0-----:R-:W3:Y:S04]  /*709a0*/  LDL.LU R56, [R1+0x110] ;  /* 0x0001100001387983 */ /* 0x001ee80000300800 */
[----:B-1----:R-:W3:Y:S04]  /*709b0*/  LDL.LU R57, [R1+0x114] ;  /* 0x0001140001397983 */ /* 0x002ee80000300800 */
[----:B------:R-:W3:Y:S04]  /*709c0*/  LDL.LU R58, [R1+0x118] ;  /* 0x00011800013a7983 */ /* 0x000ee80000300800 */
[----:B------:R-:W3:Y:S01]  /*709d0*/  LDL.LU R59, [R1+0x11c] ;  /* 0x00011c00013b7983 */ /* 0x000ee20000300800 */
[----:B------:R-:W-:-:S02]  /*709e0*/  IMAD.MOV.U32 R10, RZ, RZ, R2 ;  /* 0x000000ffff0a7224 */ /* 0x000fc400078e0002 */
[----:B------:R-:W-:-:S07]  /*709f0*/  IMAD.MOV.U32 R11, RZ, RZ, R0 ;  /* 0x000000ffff0b7224 */ /* 0x000fce00078e0000 */
[C---:B------:R-:W-:Y:S06]  /*70a00*/  HMMA.16816.F32 R8, R40.reuse, R10, R12 ;  /* 0x0000000a2808723c */ /* 0x040fec000000180c */
[----:B------:R-:W-:Y:S01]  /*70a10*/  HMMA.16816.F32 R48, R40, R18, R48 ;  /* 0x000000122830723c */ /* 0x000fe20000001830 */
[----:B------:R-:W4:Y:S04]  /*70a20*/  LDL.LU.64 R14, [R1+0x3d00] ;  /* 0x003d0000010e7983 */ /* 0x000f280000300a00 */
[----:B------:R-:W4:Y:S01]  /*70a30*/  LDL.LU R12, [R1+0x3cf8] ;  /* 0x003cf800010c7983 */ /* 0x000f220000300800 */
[----:B------:R-:W-:-:S11]  /*70a40*/  IMAD.MOV.U32 R3, RZ, RZ, R19 ;  /* 0x000000ffff037224 */ /* 0x000fd600078e0013 */
[----:B------:R-:W-:Y:S04]  /*70a50*/  STL.64 [R1+0x950], R8 ;  /* 0x0009500801007387 */ /* 0x000fe80000100a00 */
[----:B------:R0:W-:Y:S04]  /*70a60*/  STL.64 [R1+0x958], R10 ;  /* 0x0009580a01007387 */ /* 0x0001e80000100a00 */
[----:B0-----:R-:W2:Y:S04]  /*70a70*/  LDL.LU.64 R10, [R1+0x3cf0] ;  /* 0x003cf000010a7983 */ /* 0x001ea80000300a00 */
[----:B------:R-:W4:Y:S01]  /*70a80*/  LDL.LU.64 R8, [R1+0x3ce8] ;  /* 0x003ce80001087983 */ /* 0x000f220000300a00 */
[----:B---3--:R-:W-:-:S15]  /*70a90*/  HMMA.16816.F32 R56, R40, R6, R56 ;  /* 0x000000062838723c */ /* 0x008fde0000001838 */
[----:B------:R-:W-:-:S08]  /*70aa0*/  NOP ;  /* 0x0000000000007918 */ /* 0x000fd00000000000 */
[----:B------:R0:W-:Y:S04]  /*70ab0*/  STL.64 [R1+0x940], R56 ;  /* 0x0009403801007387 */ /* 0x0001e80000100a00 */
[----:B------:R-:W-:Y:S01]  /*70ac0*/  STL.64 [R1+0x948], R58 ;  /* 0x0009483a01007387 */ /* 0x000fe20000100a00 */
[----:B0-----:R-:W-:Y:S02]  /*70ad0*/  IMAD.MOV.U32 R57, RZ, RZ, R7 ;  /* 0x000000ffff397224 */ /* 0x001fe400078e0007 */
[----:B------:R-:W-:Y:S02]  /*70ae0*/  IMAD.MOV.U32 R56, RZ, RZ, R6 ;  /* 0x000000ffff387224 */ /* 0x000fe400078e0006 */
[----:B------:R-:W3:Y:S04]  /*70af0*/  LDL.LU.64 R6, [R1+0x3ce0] ;  /* 0x003ce00001067983 */ /* 0x000ee80000300a00 */
[----:B------:R-:W4:Y:S04]  /*70b00*/  LDL.LU R5, [R1+0x3cd8] ;  /* 0x003cd80001057983 */ /* 0x000f280000300800 */
[----:B------:R-:W-:Y:S04]  /*70b10*/  STL [R1+0x3c7c], R57 ;  /* 0x003c7c3901007387 */ /* 0x000fe80000100800 */
[----:B------:R0:W-:Y:S04]  /*70b20*/  STL [R1+0x3c78], R56 ;  /* 0x003c783801007387 */ /* 0x0001e80000100800 */
[----:B0-----:R-:W2:Y:S04]  /*70b30*/  LDL.LU R56, [R1+0xf0] ;  /* 0x0000f00001387983 */ /* 0x001ea80000300800 */
[----:B------:R-:W2:Y:S04]  /*70b40*/  LDL.LU R57, [R1+0xf4] ;  /* 0x0000f40001397983 */ /* 0x000ea80000300800 */
[----:B------:R-:W2:Y:S04]  /*70b50*/  LDL.LU R58, [R1+0xf8] ;  /* 0x0000f800013a7983 */ /* 0x000ea80000300800 */
[----:B------:R-:W2:Y:S04]  /*70b60*/  LDL.LU R59, [R1+0xfc] ;  /* 0x0000fc00013b7983 */ /* 0x000ea80000300800 */
[----:B------:R-:W-:Y:S04]  /*70b70*/  STL.64 [R1+0x930], R48 ;  /* 0x0009303001007387 */ /* 0x000fe80000100a00 */
[----:B------:R0:W-:Y:S04]  /*70b80*/  STL.64 [R1+0x938], R50 ;  /* 0x0009383201007387 */ /* 0x0001e80000100a00 */
[----:B0-----:R-:W4:Y:S04]  /*70b90*/  LDL.LU.64 R50, [R1+0x3cd0] ;  /* 0x003cd00001327983 */ /* 0x001f280000300a00 */
[----:B------:R-:W2:Y:S04]  /*70ba0*/  LDL.LU.64 R18, [R1+0x3cc8] ;  /* 0x003cc80001127983 */ /* 0x000ea80000300a00 */
[----:B------:R0:W-:Y:S01]  /*70bb0*/  STL [R1+0x3c74], R3 ;  /* 0x003c740301007387 */ /* 0x0001e20000100800 */
[C---:B---3--:R-:W-:Y:S06]  /*70bc0*/  HMMA.16816.F32 R52, R40.reuse, R6, R52 ;  /* 0x000000062834723c */ /* 0x048fec0000001834 */
[C---:B--2---:R-:W-:Y:S06]  /*70bd0*/  HMMA.16816.F32 R56, R40.reuse, R18, R56 ;  /* 0x000000122838723c */ /* 0x044fec0000001838 */
[----:B----4-:R-:W-:Y:S06]  /*70be0*/  HMMA.16816.F32 R44, R40, R50, R44 ;  /* 0x00000032282c723c */ /* 0x010fec000000182c */
[----:B0-----:R-:W-:-:S11]  /*70bf0*/  IMAD.MOV.U32 R3, RZ, RZ, R51 ;  /* 0x000000ffff037224 */ /* 0x001fd600078e0033 */
[----:B------:R0:W-:Y:S04]  /*70c00*/  STL.64 [R1+0x920], R56 ;  /* 0x0009203801007387 */ /* 0x0001e80000100a00 */
[----:B------:R-:W-:Y:S01]  /*70c10*/  STL.64 [R1+0x928], R58 ;  /* 0x0009283a01007387 */ /* 0x000fe20000100a00 */
[----:B0-----:R-:W-:Y:S02]  /*70c20*/  IMAD.MOV.U32 R57, RZ, RZ, R18 ;  /* 0x000000ffff397224 */ /* 0x001fe400078e0012 */
[----:B------:R-:W-:Y:S02]  /*70c30*/  IMAD.MOV.U32 R56, RZ, RZ, R19 ;  /* 0x000000ffff387224 */ /* 0x000fe400078e0013 */
[----:B------:R-:W2:Y:S04]  /*70c40*/  LDL.LU.64 R18, [R1+0x3cc0] ;  /* 0x003cc00001127983 */ /* 0x000ea80000300a00 */
[----:B------:R-:W2:Y:S04]  /*70c50*/  LDL.LU.64 R16, [R1+0x3cb8] ;  /* 0x003cb80001107983 */ /* 0x000ea80000300a00 */
[----:B------:R-:W-:Y:S04]  /*70c60*/  STL.64 [R1+0x910], R44 ;  /* 0x0009102c01007387 */ /* 0x000fe80000100a00 */
[----:B------:R0:W-:Y:S04]  /*70c70*/  STL.64 [R1+0x918], R46 ;  /* 0x0009182e01007387 */ /* 0x0001e80000100a00 */
[----:B0-----:R-:W2:Y:S04]  /*70c80*/  LDL.LU.64 R46, [R1+0x3cb0] ;  /* 0x003cb000012e7983 */ /* 0x001ea80000300a00 */
[----:B------:R-:W2:Y:S04]  /*70c90*/  LDL.LU.64 R44, [R1+0x3ca8] ;  /* 0x003ca800012c7983 */ /* 0x000ea80000300a00 */
[----:B------:R-:W3:Y:S04]  /*70ca0*/  LDL.LU.64 R50, [R1+0x3ca0] ;  /* 0x003ca00001327983 */ /* 0x000ee80000300a00 */
[----:B------:R-:W3:Y:S04]  /*70cb0*/  LDL.LU.64 R48, [R1+0x3c98] ;  /* 0x003c980001307983 */ /* 0x000ee80000300a00 */
[----:B------:R-:W-:Y:S04]  /*70cc0*/  STL.64 [R1+0x900], R52 ;  /* 0x0009003401007387 */ /* 0x000fe80000100a00 */
[----:B------:R0:W-:Y:S04]  /*70cd0*/  STL.64 [R1+0x908], R54 ;  /* 0x0009083601007387 */ /* 0x0001e80000100a00 */
[----:B0-----:R-:W4:Y:S04]  /*70ce0*/  LDL.LU.64 R54, [R1+0x3c90] ;  /* 0x003c900001367983 */ /* 0x001f280000300a00 */
[----:B------:R-:W4:Y:S01]  /*70cf0*/  LDL.LU.64 R52, [R1+0x3c88] ;  /* 0x003c880001347983 */ /* 0x000f220000300a00 */
[----:B------:R-:W-:Y:S06]  /*70d00*/  HMMA.16816.F32 R36, R40, R10, R36 ;  /* 0x0000000a2824723c */ /* 0x000fec0000001824 */
[----:B------:R-:W-:Y:S04]  /*70d10*/  STL.64 [R1+0x3b98], R10 ;  /* 0x003b980a01007387 */ /* 0x000fe80000100a00 */
[----:B------:R2:W-:Y:S01]  /*70d20*/  STL.64 [R1+0x3b90], R8 ;  /* 0x003b900801007387 */ /* 0x0005e20000100a00 */
[----:B------:R-:W-:-:S12]  /*70d30*/  LOP3.LUT R59, R21, 0x10, R20, 0x78, !PT ;  /* 0x00000010153b7812 */ /* 0x000fd800078e7814 */
[----:B------:R-:W-:Y:S04]  /*70d40*/  STL.64 [R1+0x8f0], R36 ;  /* 0x0008f02401007387 */ /* 0x000fe80000100a00 */
[----:B------:R3:W-:Y:S01]  /*70d50*/  STL.64 [R1+0x8f8], R38 ;  /* 0x0008f82601007387 */ /* 0x0007e20000100a00 */
[----:B------:R-:W-:Y:S02]  /*70d60*/  LOP3.LUT R58, R21, 0x30, R20, 0x78, !PT ;  /* 0x00000030153a7812 */ /* 0x000fe400078e7814 */
[----:B------:R-:W-:Y:S02]  /*70d70*/  LOP3.LUT R59, R59, 0x800, R5, 0xf8, !PT ;  /* 0x000008003b3b7812 */ /* 0x000fe400078ef805 */
[----:B------:R-:W-:Y:S01]  /*70d80*/  LOP3.LUT R58, R58, 0x40, RZ, 0x3c, !PT ;  /* 0x000000403a3a7812 */ /* 0x000fe200078e3cff */
[C---:B--2---:R-:W-:Y:S06]  /*70d90*/  HMMA.16816.F32 R8, R16.reuse, R30, R44 ;  /* 0x0000001e1008723c */ /* 0x044fec000000182c */
[----:B---3--:R-:W-:Y:S01]  /*70da0*/  HMMA.16816.F32 R36, R16, R22, R48 ;  /* 0x000000161024723c */ /* 0x008fe20000001830 */
[----:B------:R-:W0:Y:S04]  /*70db0*/  LDSM.16.MT88.4 R20, [R59+UR4+0x6000] ;  /* 0x006000043b14783b */ /* 0x000e280008004200 */
[----:B------:R-:W-:Y:S04]  /*70dc0*/  LDSM.16.M88.4 R44, [R58+UR4+0xe880] ;  /* 0x00e880043a2c783b */ /* 0x000fe80008000200 */
[----:B------:R-:W-:Y:S01]  /*70dd0*/  LDSM.16.M88.4 R48, [R58+UR4+0xf080] ;  /* 0x00f080043a30783b */ /* 0x000fe20008000200 */
        /* <DEDUP_REMOVED lines=9> */
[----:B------:R-:W1:Y:S04]  /*70e70*/  LDSM.16.M88.4 R8, [R58+UR4+0x8080] ;  /* 0x008080043a08783b */ /* 0x000e680008000200 */
[----:B0-----:R-:W-:Y:S04]  /*70e80*/  STL.64 [R1+0x3ba8], R22 ;  /* 0x003ba81601007387 */ /* 0x001fe80000100a00 */
[----:B------:R-:W0:Y:S04]  /*70e90*/  LDSM.16.M88.4 R36, [R58+UR4+0x8880] ;  /* 0x008880043a24783b */ /* 0x000e280008000200 */
[----:B------:R2:W-:Y:S04]  /*70ea0*/  STL.64 [R1+0x3ba0], R20 ;  /* 0x003ba01401007387 */ /* 0x0005e80000100a00 */
[----:B------:R-:W-:Y:S01]  /*70eb0*/  LDSM.16.M88.4 R40, [R58+UR4+0xe080] ;  /* 0x00e080043a28783b */ /* 0x000fe20008000200 */
[----:B--2---:R-:W-:Y:S03]  /*70ec0*/  HMMA.16816.F32 R20, R16, R34, R24 ;  /* 0x000000221014723c */ /* 0x004fe60000001818 */
[----:B------:R-:W-:Y:S04]  /*70ed0*/  LDSM.16.M88.4 R24, [R58+UR4+0xc080] ;  /* 0x00c080043a18783b */ /* 0x000fe80008000200 */
[----:B-1----:R-:W-:Y:S04]  /*70ee0*/  STL.64 [R1+0x90], R8 ;  /* 0x0000900801007387 */ /* 0x002fe80000100a00 */
[----:B------:R-:W-:Y:S04]  /*70ef0*/  STL.64 [R1+0x98], R10 ;  /* 0x0000980a01007387 */ /* 0x000fe80000100a00 */
[----:B------:R-:W1:Y:S04]  /*70f00*/  LDSM.16.M88.4 R8, [R58+UR4+0x9080] ;  /* 0x009080043a08783b */ /* 0x000e680008000200 */
[----:B0-----:R-:W-:Y:S04]  /*70f10*/  STL.64 [R1+0x80], R36 ;  /* 0x0000802401007387 */ /* 0x001fe80000100a00 */
[----:B------:R-:W-:Y:S04]  /*70f20*/  STL.64 [R1+0x88], R38 ;  /* 0x0000882601007387 */ /* 0x000fe80000100a00 */
[----:B------:R-:W-:Y:S04]  /*70f30*/  STL.64 [R1+0xa0], R20 ;  /* 0x0000a01401007387 */ /* 0x000fe80000100a00 */
[----:B------:R-:W-:Y:S04]  /*70f40*/  STL.64 [R1+0xa8], R22 ;  /* 0x0000a81601007387 */ /* 0x000fe80000100a00 */
[----:B------:R-:W-:Y:S04]  /*70f50*/  LDSM.16.M88.4 R36, [R58+UR4+0xd880] ;  /* 0x00d880043a24783b */ /* 0x000fe80008000200 */
[----:B-1----:R-:W-:Y:S01]  /*70f60*/  STL.64 [R1+0x70], R8 ;  /* 0x0000700801007387 */ /* 0x002fe20000100a00 */
[----:B------:R-:W-:-:S03]  /*70f70*/  IMAD.MOV.U32 R5, RZ, RZ, R8 ;  /* 0x000000ffff057224 */ /* 0x000fc600078e0008 */
[----:B------:R-:W-:Y:S01]  /*70f80*/  STL.64 [R1+0x78], R10 ;  /* 0x0000780a01007387 */ /* 0x000fe20000100a00 */
[----:B------:R-:W-:-:S03]  /*70f90*/  IMAD.MOV.U32 R4, RZ, RZ, R9 ;  /* 0x000000ffff047224 */ /* 0x000fc600078e0009 */
[----:B------:R-:W0:Y:S04]  /*70fa0*/  LDSM.16.M88.4 R8, [R58+UR4+0x9880] ;  /* 0x009880043a08783b */ /* 0x000e280008000200 */
[----:B------:R-:W-:Y:S04]  /*70fb0*/  STL.64 [R1+0x3bb8], R6 ;  /* 0x003bb80601007387 */ /* 0x000fe80000100a00 */
[----:B------:R-:W-:Y:S04]  /*70fc0*/  STL.64 [R1+0x3bb0], R4 ;  /* 0x003bb00401007387 */ /* 0x000fe80000100a00 */
[----:B------:R-:W1:Y:S01]  /*70fd0*/  LDSM.16.M88.4 R4, [R58+UR4+0xa080] ;  /* 0x00a080043a04783b */ /* 0x000e620008000200 */
[----:B0-----:R-:W-:-:S03]  /*70fe0*/  IMAD.MOV.U32 R13, RZ, RZ, R9 ;  /* 0x000000ffff0d7224 */ /* 0x001fc600078e0009 */
[----:B------:R-:W-:Y:S04]  /*70ff0*/  STL.64 [R1+0x60], R8 ;  /* 0x0000600801007387 */ /* 0x000fe80000100a00 */
[----:B------:R-:W-:Y:S04]  /*71000*/  STL.64 [R1+0x68], R10 ;  /* 0x0000680a01007387 */ /* 0x000fe80000100a00 */
[----:B------:R-:W-:Y:S04]  /*71010*/  STL.64 [R1+0x3bc8], R14 ;  /* 0x003bc80e01007387 */ /* 0x000fe80000100a00 */
[----:B------:R-:W-:Y:S04]  /*71020*/  STL.64 [R1+0x3bc0], R12 ;  /* 0x003bc00c01007387 */ /* 0x000fe80000100a00 */
[----:B-1----:R-:W-:Y:S01]  /*71030*/  STL.64 [R1+0x50], R4 ;  /* 0x0000500401007387 */ /* 0x002fe20000100a00 */
[----:B------:R-:W-:-:S03]  /*71040*/  IMAD.MOV.U32 R2, RZ, RZ, R4 ;  /* 0x000000ffff027224 */ /* 0x000fc600078e0004 */
[----:B------:R-:W-:Y:S01]  /*71050*/  STL.64 [R1+0x58], R6 ;  /* 0x0000580601007387 */ /* 0x000fe20000100a00 */
[----:B------:R-:W-:Y:S02]  /*71060*/  IMAD.MOV.U32 R0, RZ, RZ, R5 ;  /* 0x000000ffff007224 */ /* 0x000fe400078e0005 */
[----:B------:R-:W-:Y:S01]  /*71070*/  IMAD.MOV.U32 R60, RZ, RZ, R8 ;  /* 0x000000ffff3c7224 */ /* 0x000fe200078e0008 */
[----:B------:R-:W0:Y:S04]  /*71080*/  LDSM.16.M88.4 R4, [R58+UR4+0xb080] ;  /* 0x00b080043a04783b */ /* 0x000e280008000200 */
[----:B------:R-:W1:Y:S04]  /*71090*/  LDSM.16.M88.4 R8, [R58+UR4+0xa880] ;  /* 0x00a880043a08783b */ /* 0x000e680008000200 */
[----:B0-----:R-:W-:Y:S04]  /*710a0*/  STL.64 [R1+0x30], R4 ;  /* 0x0000300401007387 */ /* 0x001fe80000100a00 */
[----:B-1----:R-:W-:Y:S04]  /*710b0*/  STL.64 [R1+0x40], R8 ;  /* 0x0000400801007387 */ /* 0x002fe80000100a00 */
[----:B------:R-:W-:Y:S04]  /*710c0*/  STL.64 [R1+0x48], R10 ;  /* 0x0000480a01007387 */ /* 0x000fe80000100a00 */
[----:B------:R-:W-:Y:S01]  /*710d0*/  STL.64 [R1+0x38], R6 ;  /* 0x0000380601007387 */ /* 0x000fe20000100a00 */
[----:B------:R-:W-:-:S03]  /*710e0*/  IMAD.MOV.U32 R61, RZ, RZ, R5 ;  /* 0x000000ffff3d7224 */ /* 0x000fc600078e0005 */
[----:B------:R-:W0:Y:S04]  /*710f0*/  LDSM.16.M88.4 R4, [R58+UR4+0xb880] ;  /* 0x00b880043a04783b */ /* 0x000e280008000200 */
[----:B------:R1:W-:Y:S02]  /*71100*/  STL.64 [R1+0x3b48], R26 ;  /* 0x003b481a01007387 */ /* 0x0003e40000100a00 */
[----:B-1----:R-:W-:Y:S02]  /*71110*/  IMAD.MOV.U32 R26, RZ, RZ, R29 ;  /* 0x000000ffff1a7224 */ /* 0x002fe400078e001d */
[----:B------:R-:W-:Y:S02]  /*71120*/  IMAD.MOV.U32 R27, RZ, RZ, R28 ;  /* 0x000000ffff1b7224 */ /* 0x000fe400078e001c */
[----:B------:R-:W1:Y:S04]  /*71130*/  LDSM.16.M88.4 R28, [R58+UR4+0xc880] ;  /* 0x00c880043a1c783b */ /* 0x000e680008000200 */
[----:B0-----:R-:W-:Y:S04]  /*71140*/  STL.64 [R1+0x20], R4 ;  /* 0x0000200401007387 */ /* 0x001fe80000100a00 */
[----:B------:R-:W-:Y:S04]  /*71150*/  STL.64 [R1+0x28], R6 ;  /* 0x0000280601007387 */ /* 0x000fe80000100a00 */
[----:B------:R0:W-:Y:S02]  /*71160*/  STL.64 [R1+0x3b40], R24 ;  /* 0x003b401801007387 */ /* 0x0001e40000100a00 */
[----:B0-----:R-:W-:-:S02]  /*71170*/  IMAD.MOV.U32 R24, RZ, RZ, R32 ;  /* 0x000000ffff187224 */ /* 0x001fc400078e0020 */
[----:B------:R-:W-:Y:S01]  /*71180*/  IMAD.MOV.U32 R25, RZ, RZ, R33 ;  /* 0x000000ffff197224 */ /* 0x000fe200078e0021 */
[----:B------:R-:W2:Y:S04]  /*71190*/  LDL.LU R32, [R1+0x3c84] ;  /* 0x003c840001207983 */ /* 0x000ea80000300800 */
[----:B------:R-:W3:Y:S04]  /*711a0*/  LDL.LU R33, [R1+0x3c80] ;  /* 0x003c800001217983 */ /* 0x000ee80000300800 */
[----:B------:R-:W-:Y:S04]  /*711b0*/  STL.64 [R1+0x3bd8], R26 ;  /* 0x003bd81a01007387 */ /* 0x000fe80000100a00 */
[----:B------:R-:W-:Y:S04]  /*711c0*/  STL.64 [R1+0x3bd0], R24 ;  /* 0x003bd01801007387 */ /* 0x000fe80000100a00 */
[----:B-1----:R-:W-:Y:S04]  /*711d0*/  STL.64 [R1+0x3b38], R30 ;  /* 0x003b381e01007387 */ /* 0x002fe80000100a00 */
[----:B------:R0:W-:Y:S04]  /*711e0*/  STL.64 [R1+0x3b30], R28 ;  /* 0x003b301c01007387 */ /* 0x0001e80000100a00 */
[----:B0-----:R-:W4:Y:S04]  /*711f0*/  LDL.LU R28, [R1+0xb60] ;  /* 0x000b6000011c7983 */ /* 0x001f280000300800 */
[----:B------:R-:W4:Y:S01]  /*71200*/  LDL.LU R29, [R1+0xb64] ;  /* 0x000b6400011d7983 */ /* 0x000f220000300800 */
[----:B--2---:R-:W-:-:S02]  /*71210*/  IMAD.MOV.U32 R31, RZ, RZ, R32 ;  /* 0x000000ffff1f7224 */ /* 0x004fc400078e0020 */
[----:B---3--:R-:W-:Y:S02]  /*71220*/  IMAD.MOV.U32 R30, RZ, RZ, R33 ;  /* 0x000000ffff1e7224 */ /* 0x008fe400078e0021 */
[----:B------:R-:W0:Y:S04]  /*71230*/  LDSM.16.M88.4 R32, [R58+UR4+0xd080] ;  /* 0x00d080043a20783b */ /* 0x000e280008000200 */
[----:B------:R-:W-:Y:S04]  /*71240*/  STL.64 [R1+0x3be8], R30 ;  /* 0x003be81e01007387 */ /* 0x000fe80000100a00 */
[----:B----4-:R-:W-:Y:S04]  /*71250*/  STL.64 [R1+0x3be0], R28 ;  /* 0x003be01c01007387 */ /* 0x010fe80000100a00 */
[----:B0-----:R-:W-:Y:S04]  /*71260*/  STL [R1+0x35e8], R34 ;  /* 0x0035e82201007387 */ /* 0x001fe80000100800 */
[----:B------:R-:W-:Y:S04]  /*71270*/  STL [R1+0x3568], R35 ;  /* 0x0035682301007387 */ /* 0x000fe80000100800 */
[----:B------:R0:W-:Y:S04]  /*71280*/  STL.64 [R1+0x3b60], R32 ;  /* 0x003b602001007387 */ /* 0x0001e80000100a00 */
[----:B0-----:R-:W2:Y:S04]  /*71290*/  LDL.LU R32, [R1+0xb70] ;  /* 0x000b700001207983 */ /* 0x001ea80000300800 */
[----:B------:R-:W2:Y:S04]  /*712a0*/  LDL.LU R33, [R1+0xb74] ;  /* 0x000b740001217983 */ /* 0x000ea80000300800 */
[----:B------:R-:W3:Y:S04]  /*712b0*/  LDL.LU R34, [R1+0xb78] ;  /* 0x000b780001227983 */ /* 0x000ee80000300800 */
[----:B------:R-:W3:Y:S04]  /*712c0*/  LDL.LU R35, [R1+0xb7c] ;  /* 0x000b7c0001237983 */ /* 0x000ee80000300800 */
[----:B---3--:R-:W-:Y:S04]  /*712d0*/  STL.64 [R1+0x3bf8], R34 ;  /* 0x003bf82201007387 */ /* 0x008fe80000100a00 */
[----:B--2---:R-:W-:Y:S04]  /*712e0*/  STL.64 [R1+0x3bf0], R32 ;  /* 0x003bf02001007387 */ /* 0x004fe80000100a00 */
[----:B------:R0:W-:Y:S04]  /*712f0*/  STL.64 [R1+0x3b18], R38 ;  /* 0x003b182601007387 */ /* 0x0001e80000100a00 */
[----:B------:R-:W-:Y:S01]  /*71300*/  STL.64 [R1+0x3b10], R36 ;  /* 0x003b102401007387 */ /* 0x000fe20000100a00 */
[----:B0-----:R-:W-:-:S02]  /*71310*/  IMAD.MOV.U32 R38, RZ, RZ, R57 ;  /* 0x000000ffff267224 */ /* 0x001fc400078e0039 */
[----:B------:R-:W-:Y:S01]  /*71320*/  IMAD.MOV.U32 R39, RZ, RZ, R56 ;  /* 0x000000ffff277224 */ /* 0x000fe200078e0038 */
[----:B------:R-:W2:Y:S04]  /*71330*/  LDL.LU R57, [R1+0x3c7c] ;  /* 0x003c7c0001397983 */ /* 0x000ea80000300800 */
[----:B------:R-:W3:Y:S04]  /*71340*/  LDL.LU R56, [R1+0x3c78] ;  /* 0x003c780001387983 */ /* 0x000ee80000300800 */
[----:B------:R-:W-:Y:S04]  /*71350*/  STL.64 [R1+0x3c00], R38 ;  /* 0x003c002601007387 */ /* 0x000fe80000100a00 */
[----:B------:R0:W-:Y:S04]  /*71360*/  STL [R1+0x3624], R42 ;  /* 0x0036242a01007387 */ /* 0x0001e80000100800 */
[----:B------:R1:W-:Y:S04]  /*71370*/  STL [R1+0x3620], R43 ;  /* 0x0036202b01007387 */ /* 0x0003e80000100800 */
[----:B------:R-:W-:Y:S04]  /*71380*/  STL.64 [R1+0x3b70], R40 ;  /* 0x003b702801007387 */ /* 0x000fe80000100a00 */
[----:B0-----:R-:W4:Y:S01]  /*71390*/  LDL.LU R42, [R1+0x8] ;  /* 0x00000800012a7983 */ /* 0x001f220000300800 */
[----:B-1----:R-:W-:-:S03]  /*713a0*/  IMAD.MOV.U32 R43, RZ, RZ, R3 ;  /* 0x000000ffff2b7224 */ /* 0x002fc600078e0003 */
[----:B------:R-:W4:Y:S01]  /*713b0*/  LDL.LU R3, [R1+0x3c74] ;  /* 0x003c740001037983 */ /* 0x000f220000300800 */
[----:B--2---:R-:W-:Y:S02]  /*713c0*/  IMAD.MOV.U32 R23, RZ, RZ, R57 ;  /* 0x000000ffff177224 */ /* 0x004fe400078e0039 */
[----:B---3--:R-:W-:Y:S01]  /*713d0*/  IMAD.MOV.U32 R22, RZ, RZ, R56 ;  /* 0x000000ffff167224 */ /* 0x008fe200078e0038 */
[----:B----4-:R-:W-:Y:S04]  /*713e0*/  STL.64 [R1+0x3c08], R42 ;  /* 0x003c082a01007387 */ /* 0x010fe80000100a00 */
[----:B------:R-:W2:Y:S04]  /*713f0*/  LDL.LU R56, [R1+0x3c70] ;  /* 0x003c700001387983 */ /* 0x000ea80000300800 */
[----:B------:R-:W3:Y:S04]  /*71400*/  LDL.LU R57, [R1+0x3c6c] ;  /* 0x003c6c0001397983 */ /* 0x000ee80000300800 */
[----:B------:R0:W-:Y:S04]  /*71410*/  STL.64 [R1+0x3c10], R22 ;  /* 0x003c101601007387 */ /* 0x0001e80000100a00 */
        /* <DEDUP_REMOVED lines=8> */
[----:B--2---:R2:W-:Y:S04]  /*714a0*/  STL.64 [R1+0x3c28], R14 ;  /* 0x003c280e01007387 */ /* 0x0045e80000100a00 */
[----:B------:R-:W4:Y:S04]  /*714b0*/  LDL.LU R24, [R1+0xbc0] ;  /* 0x000bc00001187983 */ /* 0x000f280000300800 */
[----:B------:R-:W4:Y:S04]  /*714c0*/  LDL.LU R25, [R1+0xbc4] ;  /* 0x000bc40001197983 */ /* 0x000f280000300800 */
[----:B------:R-:W2:Y:S04]  /*714d0*/  LDL.LU R26, [R1+0xbc8] ;  /* 0x000bc800011a7983 */ /* 0x000ea80000300800 */
[----:B------:R-:W2:Y:S01]  /*714e0*/  LDL.LU R27, [R1+0xbcc] ;  /* 0x000bcc00011b7983 */ /* 0x000ea20000300800 */
[----:B---3--:R-:W-:-:S02]  /*714f0*/  IMAD.MOV.U32 R30, RZ, RZ, R57 ;  /* 0x000000ffff1e7224 */ /* 0x008fc400078e0039 */
[----:B------:R-:W-:Y:S01]  /*71500*/  IMAD.MOV.U32 R31, RZ, RZ, R56 ;  /* 0x000000ffff1f7224 */ /* 0x000fe200078e0038 */
[----:B--2---:R-:W-:Y:S04]  /*71510*/  STL.64 [R1+0x3c38], R26 ;  /* 0x003c381a01007387 */ /* 0x004fe80000100a00 */
[----:B----4-:R2:W-:Y:S04]  /*71520*/  STL.64 [R1+0x3c30], R24 ;  /* 0x003c301801007387 */ /* 0x0105e80000100a00 */
[----:B------:R-:W0:Y:S04]  /*71530*/  LDL.LU R57, [R1+0x3c68] ;  /* 0x003c680001397983 */ /* 0x000e280000300800 */
[----:B------:R-:W3:Y:S04]  /*71540*/  LDL.LU R56, [R1+0x3c64] ;  /* 0x003c640001387983 */ /* 0x000ee80000300800 */
[----:B------:R-:W-:Y:S04]  /*71550*/  STL.64 [R1+0x3c40], R30 ;  /* 0x003c401e01007387 */ /* 0x000fe80000100a00 */
[----:B------:R-:W4:Y:S04]  /*71560*/  LDL.LU R32, [R1+0xbd0] ;  /* 0x000bd00001207983 */ /* 0x000f280000300800 */
[----:B------:R-:W4:Y:S04]  /*71570*/  LDL.LU R33, [R1+0xbd4] ;  /* 0x000bd40001217983 */ /* 0x000f280000300800 */
[----:B------:R-:W2:Y:S04]  /*71580*/  LDL.LU R34, [R1+0xbd8] ;  /* 0x000bd80001227983 */ /* 0x000ea80000300800 */
[----:B------:R-:W2:Y:S01]  /*71590*/  LDL.LU R35, [R1+0xbdc] ;  /* 0x000bdc0001237983 */ /* 0x000ea20000300800 */
[----:B0-----:R-:W-:-:S02]  /*715a0*/  IMAD.MOV.U32 R23, RZ, RZ, R57 ;  /* 0x000000ffff177224 */ /* 0x001fc400078e0039 */
[----:B---3--:R-:W-:Y:S01]  /*715b0*/  IMAD.MOV.U32 R22, RZ, RZ, R56 ;  /* 0x000000ffff167224 */ /* 0x008fe200078e0038 */
[----:B--2---:R-:W-:Y:S04]  /*715c0*/  STL.64 [R1+0x3c50], R34 ;  /* 0x003c502201007387 */ /* 0x004fe80000100a00 */
[----:B----4-:R0:W-:Y:S04]  /*715d0*/  STL.64 [R1+0x3c48], R32 ;  /* 0x003c482001007387 */ /* 0x0101e80000100a00 */
[----:B------:R-:W2:Y:S04]  /*715e0*/  LDL.LU R38, [R1+0x168] ;  /* 0x0001680001267983 */ /* 0x000ea80000300800 */
[----:B------:R-:W2:Y:S04]  /*715f0*/  LDL.LU R39, [R1+0x16c] ;  /* 0x00016c0001277983 */ /* 0x000ea80000300800 */
[----:B------:R-:W3:Y:S04]  /*71600*/  LDL.LU R56, [R1+0x3c60] ;  /* 0x003c600001387983 */ /* 0x000ee80000300800 */
[----:B------:R-:W4:Y:S04]  /*71610*/  LDL.LU R57, [R1+0x3c5c] ;  /* 0x003c5c0001397983 */ /* 0x000f280000300800 */
        /* <DEDUP_REMOVED lines=22> */
[----:B------:R-:W-:Y:S04]  /*71780*/  STL [R1+0x362c], R46 ;  /* 0x00362c2e01007387 */ /* 0x000fe80000100800 */
[----:B------:R-:W-:Y:S04]  /*71790*/  STL [R1+0x3628], R47 ;  /* 0x0036282f01007387 */ /* 0x000fe80000100800 */
[----:B------:R-:W-:Y:S04]  /*717a0*/  STL.64 [R1+0x3af8], R50 ;  /* 0x003af83201007387 */ /* 0x000fe80000100a00 */
[----:B------:R0:W-:Y:S04]  /*717b0*/  STL.64 [R1+0x3af0], R48 ;  /* 0x003af03001007387 */ /* 0x0001e80000100a00 */
[----:B0-----:R-:W2:Y:S04]  /*717c0*/  LDL.LU R48, [R1+0xb80] ;  /* 0x000b800001307983 */ /* 0x001ea80000300800 */
[----:B------:R-:W2:Y:S04]  /*717d0*/  LDL.LU R49, [R1+0xb84] ;  /* 0x000b840001317983 */ /* 0x000ea80000300800 */
[----:B------:R-:W2:Y:S04]  /*717e0*/  LDL.LU R50, [R1+0xb88] ;  /* 0x000b880001327983 */ /* 0x000ea80000300800 */
[----:B------:R-:W2:Y:S04]  /*717f0*/  LDL.LU R51, [R1+0xb8c] ;  /* 0x000b8c0001337983 */ /* 0x000ea80000300800 */
[----:B------:R-:W-:Y:S04]  /*71800*/  STL [R1+0x3720], R55 ;  /* 0x0037203701007387 */ /* 0x000fe80000100800 */
[----:B------:R-:W-:Y:S04]  /*71810*/  STL [R1+0x3b58], R54 ;  /* 0x003b583601007387 */ /* 0x000fe80000100800 */
[----:B------:R0:W-:Y:S04]  /*71820*/  STL.64 [R1+0x3b50], R52 ;  /* 0x003b503401007387 */ /* 0x0001e80000100a00 */
[----:B0-----:R-:W2:Y:S04]  /*71830*/  LDL.LU R52, [R1+0xb90] ;  /* 0x000b900001347983 */ /* 0x001ea80000300800 */
[----:B------:R-:W2:Y:S04]  /*71840*/  LDL.LU R53, [R1+0xb94] ;  /* 0x000b940001357983 */ /* 0x000ea80000300800 */
[----:B------:R-:W2:Y:S04]  /*71850*/  LDL.LU R54, [R1+0xb98] ;  /* 0x000b980001367983 */ /* 0x000ea80000300800 */
[----:B------:R-:W2:Y:S01]  /*71860*/  LDL.LU R55, [R1+0xb9c] ;  /* 0x000b9c0001377983 */ /* 0x000ea20000300800 */
[----:B---3--:R-:W-:-:S02]  /*71870*/  IMAD.MOV.U32 R31, RZ, RZ, R56 ;  /* 0x000000ffff1f7224 */ /* 0x008fc400078e0038 */
[----:B----4-:R-:W-:Y:S02]  /*71880*/  IMAD.MOV.U32 R30, RZ, RZ, R57 ;  /* 0x000000ffff1e7224 */ /* 0x010fe400078e0039 */
[----:B------:R-:W0:Y:S05]  /*71890*/  LDSM.16.MT88.4 R56, [R59+UR4+0x6080] ;  /* 0x006080043b38783b */ /* 0x000e2a0008004200 */
[C---:B--2---:R-:W-:Y:S06]  /*718a0*/  HMMA.16816.F32 R28, R16.reuse, R30, R32 ;  /* 0x0000001e101c723c */ /* 0x044fec0000001820 */
[C---:B------:R-:W-:Y:S06]  /*718b0*/  HMMA.16816.F32 R12, R16.reuse, R14, R24 ;  /* 0x0000000e100c723c */ /* 0x040fec0000001818 */
[----:B------:R-:W-:Y:S01]  /*718c0*/  HMMA.16816.F32 R20, R16, R22, R4 ;  /* 0x000000161014723c */ /* 0x000fe20000001804 */
[----:B0-----:R0:W-:Y:S04]  /*718d0*/  STL.64 [R1+0x3b08], R58 ;  /* 0x003b083a01007387 */ /* 0x0011e80000100a00 */
[----:B------:R-:W-:Y:S04]  /*718e0*/  STL.64 [R1+0x3b00], R56 ;  /* 0x003b003801007387 */ /* 0x000fe80000100a00 */
[----:B0-----:R-:W2:Y:S01]  /*718f0*/  LDL.LU R58, [R1+0x128] ;  /* 0x00012800013a7983 */ /* 0x001ea20000300800 */
[----:B------:R-:W-:-:S03]  /*71900*/  IMAD.MOV.U32 R59, RZ, RZ, R3 ;  /* 0x000000ffff3b7224 */ /* 0x000fc600078e0003 */
[----:B------:R-:W3:Y:S04]  /*71910*/  LDL.LU R3, [R1+0x3c58] ;  /* 0x003c580001037983 */ /* 0x000ee80000300800 */
[----:B------:R-:W4:Y:S04]  /*71920*/  LDL.LU.64 R34, [R1+0x3c50] ;  /* 0x003c500001227983 */ /* 0x000f280000300a00 */
[----:B------:R-:W4:Y:S04]  /*71930*/  LDL.LU.64 R32, [R1+0x3c48] ;  /* 0x003c480001207983 */ /* 0x000f280000300a00 */
[----:B------:R-:W-:Y:S04]  /*71940*/  STL.64 [R1+0x3d0], R28 ;  /* 0x0003d01c01007387 */ /* 0x000fe80000100a00 */
[----:B------:R0:W-:Y:S04]  /*71950*/  STL.64 [R1+0x3d8], R30 ;  /* 0x0003d81e01007387 */ /* 0x0001e80000100a00 */
[----:B0-----:R-:W4:Y:S04]  /*71960*/  LDL.LU.64 R30, [R1+0x3c40] ;  /* 0x003c4000011e7983 */ /* 0x001f280000300a00 */
[----:B------:R-:W2:Y:S04]  /*71970*/  LDL.LU.64 R26, [R1+0x3c38] ;  /* 0x003c3800011a7983 */ /* 0x000ea80000300a00 */
[----:B------:R-:W2:Y:S04]  /*71980*/  LDL.LU.64 R24, [R1+0x3c30] ;  /* 0x003c300001187983 */ /* 0x000ea80000300a00 */
[----:B------:R-:W-:Y:S04]  /*71990*/  STL.64 [R1+0x110], R12 ;  /* 0x0001100c01007387 */ /* 0x000fe80000100a00 */
[----:B------:R0:W-:Y:S04]  /*719a0*/  STL.64 [R1+0x118], R14 ;  /* 0x0001180e01007387 */ /* 0x0001e80000100a00 */
[----:B0-----:R-:W2:Y:S04]  /*719b0*/  LDL.LU.64 R14, [R1+0x3c28] ;  /* 0x003c2800010e7983 */ /* 0x001ea80000300a00 */
[----:B------:R-:W3:Y:S04]  /*719c0*/  LDL.LU.64 R6, [R1+0x3c20] ;  /* 0x003c200001067983 */ /* 0x000ee80000300a00 */
[----:B------:R-:W3:Y:S04]  /*719d0*/  LDL.LU.64 R4, [R1+0x3c18] ;  /* 0x003c180001047983 */ /* 0x000ee80000300a00 */
[----:B------:R-:W-:Y:S04]  /*719e0*/  STL.64 [R1+0x100], R20 ;  /* 0x0001001401007387 */ /* 0x000fe80000100a00 */
[----:B------:R0:W-:Y:S04]  /*719f0*/  STL.64 [R1+0x108], R22 ;  /* 0x0001081601007387 */ /* 0x0001e80000100a00 */
[----:B0-----:R-:W3:Y:S01]  /*71a00*/  LDL.LU.64 R22, [R1+0x3c10] ;  /* 0x003c100001167983 */ /* 0x001ee20000300a00 */
[----:B------:R-:W-:Y:S03]  /*71a10*/  HMMA.16816.F32 R36, R16, R38, R40 ;  /* 0x000000261024723c */ /* 0x000fe60000001828 */
[----:B------:R-:W3:-:S15]  /*71a20*/  LDL.LU.64 R42, [R1+0x3c08] ;  /* 0x003c0800012a7983 */ /* 0x000ede0000300a00 */
[----:B------:R-:W-:-:S05]  /*71a30*/  NOP ;  /* 0x0000000000007918 */ /* 0x000fca0000000000 */
[----:B------:R-:W-:Y:S04]  /*71a40*/  STL.64 [R1+0xf0], R36 ;  /* 0x0000f02401007387 */ /* 0x000fe80000100a00 */
[----:B------:R0:W-:Y:S04]  /*71a50*/  STL.64 [R1+0xf8], R38 ;  /* 0x0000f82601007387 */ /* 0x0001e80000100a00 */
[----:B0-----:R-:W3:Y:S01]  /*71a60*/  LDL.LU.64 R38, [R1+0x3c00] ;  /* 0x003c000001267983 */ /* 0x001ee20000300a00 */
[C---:B----4-:R-:W-:Y:S03]  /*71a70*/  HMMA.16816.F32 R28, R16.reuse, R30, R32 ;  /* 0x0000001e101c723c */ /* 0x050fe60000001820 */
[----:B------:R-:W4:Y:S04]  /*71a80*/  LDL.LU.64 R34, [R1+0x3bf8] ;  /* 0x003bf80001227983 */ /* 0x000f280000300a00 */
[----:B------:R-:W4:Y:S01]  /*71a90*/  LDL.LU.64 R32, [R1+0x3bf0] ;  /* 0x003bf00001207983 */ /* 0x000f220000300a00 */
[C---:B--2---:R-:W-:Y:S06]  /*71aa0*/  HMMA.16816.F32 R12, R16.reuse, R14, R24 ;  /* 0x0000000e100c723c */ /* 0x044fec0000001818 */
[C---:B---3--:R-:W-:Y:S09]  /*71ab0*/  HMMA.16816.F32 R20, R16.reuse, R22, R4 ;  /* 0x000000161014723c */ /* 0x048ff20000001804 */
[----:B------:R-:W-:Y:S04]  /*71ac0*/  STL.64 [R1+0xe0], R28 ;  /* 0x0000e01c01007387 */ /* 0x000fe80000100a00 */
[----:B------:R0:W-:Y:S04]  /*71ad0*/  STL.64 [R1+0xe8], R30 ;  /* 0x0000e81e01007387 */ /* 0x0001e80000100a00 */
[----:B0-----:R-:W2:Y:S04]  /*71ae0*/  LDL.LU.64 R30, [R1+0x3be8] ;  /* 0x003be800011e7983 */ /* 0x001ea80000300a00 */
[----:B------:R-:W2:Y:S04]  /*71af0*/  LDL.LU.64 R28, [R1+0x3be0] ;  /* 0x003be000011c7983 */ /* 0x000ea80000300a00 */
[----:B------:R-:W3:Y:S04]  /*71b00*/  LDL.LU.64 R26, [R1+0x3bd8] ;  /* 0x003bd800011a7983 */ /* 0x000ee80000300a00 */
[----:B------:R-:W3:Y:S04]  /*71b10*/  LDL.LU.64 R24, [R1+0x3bd0] ;  /* 0x003bd00001187983 */ /* 0x000ee80000300a00 */
[----:B------:R-:W-:Y:S04]  /*71b20*/  STL.64 [R1+0xd0], R12 ;  /* 0x0000d00c01007387 */ /* 0x000fe80000100a00 */
[----:B------:R0:W-:Y:S01]  /*71b30*/  STL.64 [R1+0xd8], R14 ;  /* 0x0000d80e01007387 */ /* 0x0001e20000100a00 */
[C---:B------:R-:W-:Y:S03]  /*71b40*/  HMMA.16816.F32 R56, R16.reuse, R58, R8 ;  /* 0x0000003a1038723c */ /* 0x040fe60000001808 */
[----:B0-----:R-:W3:Y:S04]  /*71b50*/  LDL.LU.64 R14, [R1+0x3bc8] ;  /* 0x003bc800010e7983 */ /* 0x001ee80000300a00 */
[----:B------:R-:W3:Y:S04]  /*71b60*/  LDL.LU.64 R12, [R1+0x3bc0] ;  /* 0x003bc000010c7983 */ /* 0x000ee80000300a00 */
[----:B------:R-:W4:Y:S04]  /*71b70*/  LDL.LU.64 R6, [R1+0x3bb8] ;  /* 0x003bb80001067983 */ /* 0x000f280000300a00 */
[----:B------:R-:W2:Y:S04]  /*71b80*/  LDL.LU.64 R4, [R1+0x3bb0] ;  /* 0x003bb00001047983 */ /* 0x000ea80000300a00 */
[----:B------:R-:W-:Y:S04]  /*71b90*/  STL.64 [R1+0xc0], R20 ;  /* 0x0000c01401007387 */ /* 0x000fe80000100a00 */
[----:B------:R0:W-:Y:S04]  /*71ba0*/  STL.64 [R1+0xc8], R22 ;  /* 0x0000c81601007387 */ /* 0x0001e80000100a00 */
[----:B0-----:R-:W3:Y:S04]  /*71bb0*/  LDL.LU.64 R22, [R1+0x3ba8] ;  /* 0x003ba80001167983 */ /* 0x001ee80000300a00 */
[----:B------:R-:W3:Y:S04]  /*71bc0*/  LDL.LU.64 R20, [R1+0x3ba0] ;  /* 0x003ba00001147983 */ /* 0x000ee80000300a00 */
[----:B------:R-:W3:Y:S01]  /*71bd0*/  LDL.LU.64 R10, [R1+0x3b98] ;  /* 0x003b9800010a7983 */ /* 0x000ee20000300a00 */
[C---:B------:R-:W-:Y:S03]  /*71be0*/  HMMA.16816.F32 R52, R16.reuse, R38, R52 ;  /* 0x000000261034723c */ /* 0x040fe60000001834 */
[----:B------:R-:W3:Y:S04]  /*71bf0*/  LDL.LU.64 R8, [R1+0x3b90] ;  /* 0x003b900001087983 */ /* 0x000ee80000300a00 */
[----:B------:R-:W3:Y:S04]  /*71c00*/  LDL.LU R36, [R1+0x7a0] ;  /* 0x0007a00001247983 */ /* 0x000ee80000300800 */
[----:B------:R-:W-:Y:S04]  /*71c10*/  STL.64 [R1+0x3c0], R56 ;  /* 0x0003c03801007387 */ /* 0x000fe80000100a00 */
[----:B------:R-:W-:Y:S01]  /*71c20*/  STL.64 [R1+0x3c8], R58 ;  /* 0x0003c83a01007387 */ /* 0x000fe20000100a00 */
[C---:B------:R-:W-:Y:S07]  /*71c30*/  HMMA.16816.F32 R40, R16.reuse, R42, R48 ;  /* 0x0000002a1028723c */ /* 0x040fee0000001830 */
[----:B------:R-:W-:Y:S04]  /*71c40*/  STL.64 [R1+0x3b0], R52 ;  /* 0x0003b03401007387 */ /* 0x000fe80000100a00 */
[----:B------:R-:W-:Y:S04]  /*71c50*/  STL.64 [R1+0x3b8], R54 ;  /* 0x0003b83601007387 */ /* 0x000fe80000100a00 */
[----:B------:R-:W3:Y:S04]  /*71c60*/  LDL.LU R37, [R1+0x7a4] ;  /* 0x0007a40001257983 */ /* 0x000ee80000300800 */
[----:B------:R-:W3:Y:S04]  /*71c70*/  LDL.LU R38, [R1+0x7a8] ;  /* 0x0007a80001267983 */ /* 0x000ee80000300800 */
[----:B------:R-:W3:Y:S01]  /*71c80*/  LDL.LU R39, [R1+0x7ac] ;  /* 0x0007ac0001277983 */ /* 0x000ee20000300800 */
[C---:B----4-:R-:W-:Y:S03]  /*71c90*/  HMMA.16816.F32 R32, R16.reuse, R6, R32 ;  /* 0x000000061020723c */ /* 0x050fe60000001820 */
[----:B--2---:R3:W-:Y:S03]  /*71ca0*/  STL.64 [R1+0x3b68], R4 ;  /* 0x003b680401007387 */ /* 0x0047e60000100a00 */
[C---:B---3--:R-:W-:Y:S01]  /*71cb0*/  HMMA.16816.F32 R4, R16.reuse, R10, R28 ;  /* 0x0000000a1004723c */ /* 0x048fe2000000181c */
[----:B------:R-:W-:Y:S04]  /*71cc0*/  STL.64 [R1+0x10], R40 ;  /* 0x0000102801007387 */ /* 0x000fe80000100a00 */
[----:B------:R-:W-:Y:S01]  /*71cd0*/  STL.64 [R1+0x18], R42 ;  /* 0x0000182a01007387 */ /* 0x000fe20000100a00 */
[----:B------:R-:W-:Y:S11]  /*71ce0*/  HMMA.16816.F32 R16, R16, R14, R24 ;  /* 0x0000000e1010723c */ /* 0x000ff60000001818 */
[----:B------:R-:W-:Y:S04]  /*71cf0*/  STL.64 [R1], R32 ;  /* 0x0000002001007387 */ /* 0x000fe80000100a00 */
[----:B------:R-:W-:Y:S01]  /*71d00*/  STL.64 [R1+0x8], R34 ;  /* 0x0000082201007387 */ /* 0x000fe20000100a00 */
[----:B------:R-:W-:-:S02]  /*71d10*/  IMAD.MOV.U32 R24, RZ, RZ, R2 ;  /* 0x000000ffff187224 */ /* 0x000fc400078e0002 */
[----:B------:R-:W-:Y:S01]  /*71d20*/  IMAD.MOV.U32 R25, RZ, RZ, R0 ;  /* 0x000000ffff197224 */ /* 0x000fe200078e0000 */
[----:B------:R0:W-:Y:S04]  /*71d30*/  STL.64 [R1+0x3a0], R4 ;  /* 0x0003a00401007387 */ /* 0x0001e80000100a00 */
[----:B------:R1:W-:Y:S04]  /*71d40*/  STL.64 [R1+0x3a8], R6 ;  /* 0x0003a80601007387 */ /* 0x0003e80000100a00 */
[----:B------:R-:W2:Y:S04]  /*71d50*/  LDL.LU R2, [R1+0x3b8c] ;  /* 0x003b8c0001027983 */ /* 0x000ea80000300800 */
[----:B------:R-:W3:Y:S01]  /*71d60*/  LDL.LU R0, [R1+0x3b88] ;  /* 0x003b880001007983 */ /* 0x000ee20000300800 */
[----:B------:R-:W-:-:S03]  /*71d70*/  IMAD.MOV.U32 R31, RZ, RZ, R3 ;  /* 0x000000ffff1f7224 */ /* 0x000fc600078e0003 */
[----:B0-----:R-:W4:Y:S04]  /*71d80*/  LDL.LU R4, [R1+0x780] ;  /* 0x0007800001047983 */ /* 0x001f280000300800 */
[----:B------:R-:W4:Y:S04]  /*71d90*/  LDL.LU R5, [R1+0x784] ;  /* 0x0007840001057983 */ /* 0x000f280000300800 */
[----:B-1----:R-:W4:Y:S04]  /*71da0*/  LDL.LU R6, [R1+0x788] ;  /* 0x0007880001067983 */ /* 0x002f280000300800 */
[----:B------:R-:W4:Y:S04]  /*71db0*/  LDL.LU R7, [R1+0x78c] ;  /* 0x00078c0001077983 */ /* 0x000f280000300800 */
[----:B------:R-:W4:Y:S04]  /*71dc0*/  LDL.64 R40, [R1+0x80] ;  /* 0x0000800001287983 */ /* 0x000f280000100a00 */
[----:B------:R-:W4:Y:S01]  /*71dd0*/  LDL.LU R28, [R1+0x850] ;  /* 0x00085000011c7983 */ /* 0x000f220000300800 */
[----:B------:R-:W-:-:S02]  /*71de0*/  IMAD.MOV.U32 R52, RZ, RZ, R60 ;  /* 0x000000ffff347224 */ /* 0x000fc400078e003c */
[----:B------:R-:W-:Y:S02]  /*71df0*/  IMAD.MOV.U32 R53, RZ, RZ, R13 ;  /* 0x000000ffff357224 */ /* 0x000fe400078e000d */
[----:B--2---:R-:W-:Y:S02]  /*71e00*/  IMAD.MOV.U32 R30, RZ, RZ, R2 ;  /* 0x000000ffff1e7224 */ /* 0x004fe400078e0002 */
[----:B---3--:R-:W-:Y:S02]  /*71e10*/  IMAD.MOV.U32 R29, RZ, RZ, R0 ;  /* 0x000000ffff1d7224 */ /* 0x008fe400078e0000 */
[----:B------:R-:W2:Y:S04]  /*71e20*/  LDL.LU R0, [R1+0x3b84] ;  /* 0x003b840001007983 */ /* 0x000ea80000300800 */
[----:B------:R-:W3:Y:S04]  /*71e30*/  LDL.LU R2, [R1+0x3b80] ;  /* 0x003b800001027983 */ /* 0x000ee80000300800 */
[----:B------:R-:W3:Y:S04]  /*71e40*/  LDL.LU R3, [R1+0x3b7c] ;  /* 0x003b7c0001037983 */ /* 0x000ee80000300800 */
[----:B------:R-:W3:Y:S04]  /*71e50*/  LDL.LU R60, [R1+0x3b78] ;  /* 0x003b7800013c7983 */ /* 0x000ee80000300800 */
[----:B------:R0:W-:Y:S04]  /*71e60*/  STL [R1+0x3ae8], R12 ;  /* 0x003ae80c01007387 */ /* 0x0001e80000100800 */
[----:B0-----:R-:W3:Y:S04]  /*71e70*/  LDL.LU R12, [R1+0x860] ;  /* 0x00086000010c7983 */ /* 0x001ee80000300800 */
[----:B------:R-:W3:Y:S04]  /*71e80*/  LDL.LU R13, [R1+0x864] ;  /* 0x00086400010d7983 */ /* 0x000ee80000300800 */
[----:B------:R-:W3:Y:S04]  /*71e90*/  LDL.LU R14, [R1+0x868] ;  /* 0x00086800010e7983 */ /* 0x000ee80000300800 */
[----:B------:R-:W3:Y:S04]  /*71ea0*/  LDL.LU R15, [R1+0x86c] ;  /* 0x00086c00010f7983 */ /* 0x000ee80000300800 */
[----:B------:R-:W-:Y:S04]  /*71eb0*/  STL.64 [R1+0x35f8], R18 ;  /* 0x0035f81201007387 */ /* 0x000fe80000100a00 */
[----:B------:R0:W-:Y:S04]  /*71ec0*/  STL.64 [R1+0x35f0], R16 ;  /* 0x0035f01001007387 */ /* 0x0001e80000100a00 */
[----:B0-----:R-:W3:Y:S01]  /*71ed0*/  LDL.64 R16, [R1+0x90] ;  /* 0x0000900001107983 */ /* 0x001ee20000100a00 */
[----:B----4-:R-:W-:Y:S03]  /*71ee0*/  HMMA.16816.F32 R4, R20, R40, R4 ;  /* 0x000000281404723c */ /* 0x010fe60000001804 */
[----:B------:R-:W4:Y:S04]  /*71ef0*/  LDL.LU R56, [R1+0x840] ;  /* 0x0008400001387983 */ /* 0x000f280000300800 */
[----:B------:R-:W4:Y:S04]  /*71f00*/  LDL.LU R57, [R1+0x844] ;  /* 0x0008440001397983 */ /* 0x000f280000300800 */
[----:B------:R-:W4:Y:S04]  /*71f10*/  LDL.LU R58, [R1+0x848] ;  /* 0x00084800013a7983 */ /* 0x000f280000300800 */
[----:B------:R-:W4:Y:S04]  /*71f20*/  LDL.LU R59, [R1+0x84c] ;  /* 0x00084c00013b7983 */ /* 0x000f280000300800 */
[----:B------:R-:W4:Y:S01]  /*71f30*/  LDL.64 R48, [R1+0x40] ;  /* 0x0000400001307983 */ /* 0x000f220000100a00 */
[----:B------:R-:W-:-:S04]  /*71f40*/  IMAD.MOV.U32 R10, RZ, RZ, R40 ;  /* 0x000000ffff0a7224 */ /* 0x000fc800078e0028 */
[----:B------:R-:W-:Y:S02]  /*71f50*/  IMAD.MOV.U32 R46, RZ, RZ, R4 ;  /* 0x000000ffff2e7224 */ /* 0x000fe400078e0004 */
[----:B------:R-:W-:Y:S02]  /*71f60*/  IMAD.MOV.U32 R47, RZ, RZ, R5 ;  /* 0x000000ffff2f7224 */ /* 0x000fe400078e0005 */
[----:B--2---:R-:W-:Y:S02]  /*71f70*/  IMAD.MOV.U32 R35, RZ, RZ, R0 ;  /* 0x000000ffff237224 */ /* 0x004fe400078e0000 */
[----:B---3--:R-:W-:Y:S02]  /*71f80*/  IMAD.MOV.U32 R34, RZ, RZ, R2 ;  /* 0x000000ffff227224 */ /* 0x008fe400078e0002 */
[----:B------:R-:W-:Y:S02]  /*71f90*/  IMAD.MOV.U32 R33, RZ, RZ, R3 ;  /* 0x000000ffff217224 */ /* 0x000fe400078e0003 */
[----:B------:R-:W-:Y:S01]  /*71fa0*/  IMAD.MOV.U32 R32, RZ, RZ, R60 ;  /* 0x000000ffff207224 */ /* 0x000fe200078e003c */
[----:B------:R-:W-:-:S15]  /*71fb0*/  HMMA.16816.F32 R36, R20, R16, R36 ;  /* 0x000000101424723c */ /* 0x000fde0000001824 */
[----:B------:R-:W-:-:S09]  /*71fc0*/  NOP ;  /* 0x0000000000007918 */ /* 0x000fd20000000000 */
[----:B------:R-:W-:Y:S02]  /*71fd0*/  IMAD.MOV.U32 R60, RZ, RZ, R36 ;  /* 0x000000ffff3c7224 */ /* 0x000fe400078e0024 */
[----:B------:R-:W-:Y:S02]  /*71fe0*/  IMAD.MOV.U32 R3, RZ, RZ, R37 ;  /* 0x000000ffff037224 */ /* 0x000fe400078e0025 */
[----:B------:R-:W-:Y:S01]  /*71ff0*/  IMAD.MOV.U32 R0, RZ, RZ, R39 ;  /* 0x000000ffff007224 */ /* 0x000fe200078e0027 */
[----:B------:R-:W2:Y:S01]  /*72000*/  LDL.LU R36, [R1+0x830] ;  /* 0x0008300001247983 */ /* 0x000ea20000300800 */
[----:B------:R-:W-:-:S03]  /*72010*/  IMAD.MOV.U32 R2, RZ, RZ, R38 ;  /* 0x000000ffff027224 */ /* 0x000fc600078e0026 */
[----:B------:R-:W2:Y:S01]  /*72020*/  LDL.LU R37, [R1+0x834] ;  /* 0x0008340001257983 */ /* 0x000ea20000300800 */
[----:B------:R-:W-:-:S03]  /*72030*/  IMAD.MOV.U32 R39, RZ, RZ, R8 ;  /* 0x000000ffff277224 */ /* 0x000fc600078e0008 */
[----:B------:R-:W2:Y:S01]  /*72040*/  LDL.LU R38, [R1+0x838] ;  /* 0x0008380001267983 */ /* 0x000ea20000300800 */
[----:B------:R-:W-:-:S03]  /*72050*/  IMAD.MOV.U32 R8, RZ, RZ, R41 ;  /* 0x000000ffff087224 */ /* 0x000fc600078e0029 */
[----:B------:R-:W3:Y:S04]  /*72060*/  LDL.LU.64 R40, [R1+0x3b70] ;  /* 0x003b700001287983 */ /* 0x000ee80000300a00 */
[----:B------:R-:W4:Y:S04]  /*72070*/  LDL.LU.64 R4, [R1+0x3b68] ;  /* 0x003b680001047983 */ /* 0x000f280000300a00 */
[----:B------:R-:W-:Y:S04]  /*72080*/  STL.64 [R1+0x3b28], R46 ;  /* 0x003b282e01007387 */ /* 0x000fe80000100a00 */
[----:B------:R4:W-:Y:S01]  /*72090*/  STL.64 [R1+0x3b20], R44 ;  /* 0x003b202c01007387 */ /* 0x0009e20000100a00 */
[----:B------:R-:W-:-:S02]  /*720a0*/  IMAD.MOV.U32 R42, RZ, RZ, R6 ;  /* 0x000000ffff2a7224 */ /* 0x000fc400078e0006 */
[----:B------:R-:W-:Y:S01]  /*720b0*/  IMAD.MOV.U32 R43, RZ, RZ, R7 ;  /* 0x000000ffff2b7224 */ /* 0x000fe200078e0007 */
[C---:B------:R-:W-:Y:S01]  /*720c0*/  HMMA.16816.F32 R12, R20.reuse, R52, R12 ;  /* 0x00000034140c723c */ /* 0x040fe2000000180c */
[----:B----4-:R-:W-:Y:S02]  /*720d0*/  IMAD.MOV.U32 R44, RZ, RZ, R5 ;  /* 0x000000ffff2c7224 */ /* 0x010fe400078e0005 */
[----:B------:R-:W-:Y:S02]  /*720e0*/  IMAD.MOV.U32 R45, RZ, RZ, R4 ;  /* 0x000000ffff2d7224 */ /* 0x000fe400078e0004 */
[----:B------:R-:W0:Y:S05]  /*720f0*/  LDSM.16.MT88.4 R4, [R9+UR4+0x6000] ;  /* 0x006000040904783b */ /* 0x000e2a0008004200 */
[----:B------:R-:W-:-:S14]  /*72100*/  HMMA.16816.F32 R44, R20, R44, R32 ;  /* 0x0000002c142c723c */ /* 0x000fdc0000001820 */
[----:B------:R-:W-:Y:S01]  /*72110*/  IMAD.MOV.U32 R34, RZ, RZ, R15 ;  /* 0x000000ffff227224 */ /* 0x000fe200078e000f */
[----:B0-----:R-:W-:Y:S04]  /*72120*/  STL.64 [R1+0x3a50], R6 ;  /* 0x003a500601007387 */ /* 0x001fe80000100a00 */
[----:B------:R0:W-:Y:S04]  /*72130*/  STL.64 [R1+0x3a48], R4 ;  /* 0x003a480401007387 */ /* 0x0001e80000100a00 */
[----:B0-----:R-:W2:Y:S04]  /*72140*/  LDL R4, [R1+0x30] ;  /* 0x0000300001047983 */ /* 0x001ea80000100800 */
[----:B------:R-:W4:Y:S04]  /*72150*/  LDL.LU.64 R32, [R1+0x3b60] ;  /* 0x003b600001207983 */ /* 0x000f280000300a00 */
[----:B------:R-:W-:Y:S04]  /*72160*/  STL.64 [R1+0x860], R12 ;  /* 0x0008600c01007387 */ /* 0x000fe80000100a00 */
[----:B------:R-:W-:Y:S04]  /*72170*/  STL.64 [R1+0x870], R44 ;  /* 0x0008702c01007387 */ /* 0x000fe80000100a00 */
[----:B------:R-:W-:Y:S04]  /*72180*/  STL.64 [R1+0x878], R46 ;  /* 0x0008782e01007387 */ /* 0x000fe80000100a00 */
[----:B------:R0:W-:Y:S02]  /*72190*/  STL [R1+0x868], R14 ;  /* 0x0008680e01007387 */ /* 0x0001e40000100800 */
[----:B0-----:R-:W-:Y:S02]  /*721a0*/  HMMA.16816.F32 R12, R20, R24, R28 ;  /* 0x00000018140c723c */ /* 0x001fe4000000181c */
[----:B------:R-:W-:Y:S04]  /*721b0*/  STL [R1+0x35ec], R34 ;  /* 0x0035ec2201007387 */ /* 0x000fe80000100800 */
[----:B------:R-:W3:-:S15]  /*721c0*/  LDL.LU R52, [R1+0x820] ;  /* 0x0008200001347983 */ /* 0x000ede0000300800 */
[----:B------:R-:W-:-:S02]  /*721d0*/  NOP ;  /* 0x0000000000007918 */ /* 0x000fc40000000000 */
[----:B------:R-:W-:Y:S04]  /*721e0*/  STL.64 [R1+0x850], R12 ;  /* 0x0008500c01007387 */ /* 0x000fe80000100a00 */
[----:B------:R0:W-:Y:S04]  /*721f0*/  STL.64 [R1+0x858], R14 ;  /* 0x0008580e01007387 */ /* 0x0001e80000100a00 */
[----:B------:R-:W3:Y:S04]  /*72200*/  LDL.LU R53, [R1+0x824] ;  /* 0x0008240001357983 */ /* 0x000ee80000300800 */
[----:B------:R-:W3:Y:S04]  /*72210*/  LDL.LU R54, [R1+0x828] ;  /* 0x0008280001367983 */ /* 0x000ee80000300800 */
[----:B------:R-:W3:Y:S04]  /*72220*/  LDL.LU R55, [R1+0x82c] ;  /* 0x00082c0001377983 */ /* 0x000ee80000300800 */
[----:B------:R-:W3:Y:S01]  /*72230*/  LDL.64 R24, [R1+0x20] ;  /* 0x0000200001187983 */ /* 0x000ee20000100a00 */
[----:B------:R-:W-:-:S03]  /*72240*/  IMAD.MOV.U32 R5, RZ, RZ, R61 ;  /* 0x000000ffff057224 */ /* 0x000fc600078e003d */
[----:B------:R-:W4:Y:S04]  /*72250*/  LDL.LU R28, [R1+0x810] ;  /* 0x00081000011c7983 */ /* 0x000f280000300800 */
[----:B------:R-:W4:Y:S04]  /*72260*/  LDL.LU R29, [R1+0x814] ;  /* 0x00081400011d7983 */ /* 0x000f280000300800 */
[----:B------:R-:W4:Y:S04]  /*72270*/  LDL.LU R30, [R1+0x818] ;  /* 0x00081800011e7983 */ /* 0x000f280000300800 */
[----:B------:R-:W4:Y:S01]  /*72280*/  LDL.LU R31, [R1+0x81c] ;  /* 0x00081c00011f7983 */ /* 0x000f220000300800 */
[----:B0-----:R-:W-:-:S15]  /*72290*/  HMMA.16816.F32 R12, R20, R48, R56 ;  /* 0x00000030140c723c */ /* 0x001fde0000001838 */
[----:B------:R-:W-:-:S08]  /*722a0*/  NOP ;  /* 0x0000000000007918 */ /* 0x000fd00000000000 */
[----:B------:R-:W-:Y:S04]  /*722b0*/  STL.64 [R1+0x840], R12 ;  /* 0x0008400c01007387 */ /* 0x000fe80000100a00 */
[----:B------:R2:W-:Y:S04]  /*722c0*/  STL.64 [R1+0x848], R14 ;  /* 0x0008480e01007387 */ /* 0x0005e80000100a00 */
[----:B------:R-:W4:Y:S01]  /*722d0*/  LDL.LU R44, [R1+0x800] ;  /* 0x00080000012c7983 */ /* 0x000f220000300800 */
[----:B------:R-:W-:Y:S02]  /*722e0*/  IMAD.MOV.U32 R19, RZ, RZ, R48 ;  /* 0x000000ffff137224 */ /* 0x000fe400078e0030 */
[----:B------:R-:W-:Y:S01]  /*722f0*/  IMAD.MOV.U32 R18, RZ, RZ, R49 ;  /* 0x000000ffff127224 */ /* 0x000fe200078e0031 */
[----:B--2---:R-:W-:-:S15]  /*72300*/  HMMA.16816.F32 R12, R20, R4, R36 ;  /* 0x00000004140c723c */ /* 0x004fde0000001824 */
[----:B------:R-:W-:-:S08]  /*72310*/  NOP ;  /* 0x0000000000007918 */ /* 0x000fd00000000000 */
[----:B------:R0:W-:Y:S04]  /*72320*/  STL.64 [R1+0x830], R12 ;  /* 0x0008300c01007387 */ /* 0x0001e80000100a00 */
[----:B------:R1:W-:Y:S04]  /*72330*/  STL.64 [R1+0x838], R14 ;  /* 0x0008380e01007387 */ /* 0x0003e80000100a00 */
        /* <DEDUP_REMOVED lines=15> */
[----:B------:R-:W2:Y:S04]  /*72430*/  LDL.LU R48, [R1+0x7d0] ;  /* 0x0007d00001307983 */ /* 0x000ea80000300800 */
[----:B------:R-:W2:Y:S04]  /*72440*/  LDL.LU R49, [R1+0x7d4] ;  /* 0x0007d40001317983 */ /* 0x000ea80000300800 */
[----:B------:R-:W2:Y:S01]  /*72450*/  LDL.LU R50, [R1+0x7d8] ;  /* 0x0007d80001327983 */ /* 0x000ea20000300800 */
[----:B---3--:R-:W-:Y:S03]  /*72460*/  HMMA.16816.F32 R52, R20, R24, R52 ;  /* 0x000000181434723c */ /* 0x008fe60000001834 */
[----:B------:R-:W3:Y:S04]  /*72470*/  LDL.LU R51, [R1+0x7dc] ;  /* 0x0007dc0001337983 */ /* 0x000ee80000300800 */
[----:B------:R0:W-:Y:S01]  /*72480*/  STL.64 [R1+0x3ab8], R4 ;  /* 0x003ab80401007387 */ /* 0x0001e20000100a00 */
[----:B------:R-:W-:-:S03]  /*72490*/  IMAD.MOV.U32 R61, RZ, RZ, R24 ;  /* 0x000000ffff3d7224 */ /* 0x000fc600078e0018 */
[----:B0-----:R-:W3:Y:S04]  /*724a0*/  LDL.LU R4, [R1+0x2b0] ;  /* 0x0002b00001047983 */ /* 0x001ee80000300800 */
[----:B------:R-:W3:Y:S04]  /*724b0*/  LDL.LU R5, [R1+0x2b4] ;  /* 0x0002b40001057983 */ /* 0x000ee80000300800 */
[----:B------:R-:W3:Y:S04]  /*724c0*/  LDL.LU R6, [R1+0x2b8] ;  /* 0x0002b80001067983 */ /* 0x000ee80000300800 */
[----:B------:R-:W3:Y:S04]  /*724d0*/  LDL.LU R7, [R1+0x2bc] ;  /* 0x0002bc0001077983 */ /* 0x000ee80000300800 */
[----:B------:R-:W-:Y:S04]  /*724e0*/  STL.64 [R1+0x820], R52 ;  /* 0x0008203401007387 */ /* 0x000fe80000100a00 */
[----:B------:R0:W-:Y:S04]  /*724f0*/  STL.64 [R1+0x828], R54 ;  /* 0x0008283601007387 */ /* 0x0001e80000100a00 */
[----:B0-----:R-:W3:Y:S04]  /*72500*/  LDL.LU R54, [R1+0x3b58] ;  /* 0x003b580001367983 */ /* 0x001ee80000300800 */
[----:B------:R-:W3:Y:S01]  /*72510*/  LDL.LU.64 R52, [R1+0x3b50] ;  /* 0x003b500001347983 */ /* 0x000ee20000300a00 */
[----:B------:R-:W-:-:S03]  /*72520*/  IMAD.MOV.U32 R55, RZ, RZ, R25 ;  /* 0x000000ffff377224 */ /* 0x000fc600078e0019 */
[----:B------:R-:W3:Y:S04]  /*72530*/  LDL.LU.64 R26, [R1+0x3b48] ;  /* 0x003b4800011a7983 */ /* 0x000ee80000300a00 */
[----:B------:R-:W4:Y:S02]  /*72540*/  LDL.LU.64 R24, [R1+0x3b40] ;  /* 0x003b400001187983 */ /* 0x000f240000300a00 */
[----:B----4-:R-:W-:-:S15]  /*72550*/  HMMA.16816.F32 R28, R20, R24, R28 ;  /* 0x00000018141c723c */ /* 0x010fde000000181c */
[----:B------:R-:W-:-:S08]  /*72560*/  NOP ;  /* 0x0000000000007918 */ /* 0x000fd00000000000 */
[----:B------:R-:W-:Y:S04]  /*72570*/  STL.64 [R1+0x810], R28 ;  /* 0x0008101c01007387 */ /* 0x000fe80000100a00 */
[----:B------:R0:W-:Y:S04]  /*72580*/  STL.64 [R1+0x818], R30 ;  /* 0x0008181e01007387 */ /* 0x0001e80000100a00 */
[----:B0-----:R-:W4:Y:S04]  /*72590*/  LDL.LU.64 R30, [R1+0x3b38] ;  /* 0x003b3800011e7983 */ /* 0x001f280000300a00 */
[----:B------:R-:W4:Y:S01]  /*725a0*/  LDL.LU.64 R28, [R1+0x3b30] ;  /* 0x003b3000011c7983 */ /* 0x000f220000300a00 */
[C---:B--2---:R-:W-:Y:S03]  /*725b0*/  HMMA.16816.F32 R36, R20.reuse, R32, R36 ;  /* 0x000000201424723c */ /* 0x044fe60000001824 */
[----:B---3--:R-:W-:Y:S04]  /*725c0*/  STL.64 [R1+0x3aa0], R26 ;  /* 0x003aa01a01007387 */ /* 0x008fe80000100a00 */
[----:B------:R0:W-:Y:S04]  /*725d0*/  STL.64 [R1+0x3a98], R24 ;  /* 0x003a981801007387 */ /* 0x0001e80000100a00 */
        /* <DEDUP_REMOVED lines=8> */
[----:B0-----:R-:W3:Y:S04]  /*72660*/  LDL.LU.64 R46, [R1+0x3b28] ;  /* 0x003b2800012e7983 */ /* 0x001ee80000300a00 */
[----:B------:R-:W4:Y:S04]  /*72670*/  LDL.LU.64 R44, [R1+0x3b20] ;  /* 0x003b2000012c7983 */ /* 0x000f280000300a00 */
[----:B------:R-:W-:Y:S04]  /*72680*/  STL.64 [R1+0x3a90], R30 ;  /* 0x003a901e01007387 */ /* 0x000fe80000100a00 */
[----:B------:R0:W-:Y:S04]  /*72690*/  STL.64 [R1+0x3a88], R28 ;  /* 0x003a881c01007387 */ /* 0x0001e80000100a00 */
[----:B0-----:R-:W3:Y:S04]  /*726a0*/  LDL.LU R28, [R1+0xb50] ;  /* 0x000b5000011c7983 */ /* 0x001ee80000300800 */
[----:B------:R-:W3:Y:S04]  /*726b0*/  LDL.LU R29, [R1+0xb54] ;  /* 0x000b5400011d7983 */ /* 0x000ee80000300800 */
[----:B------:R-:W3:Y:S04]  /*726c0*/  LDL.LU R30, [R1+0xb58] ;  /* 0x000b5800011e7983 */ /* 0x000ee80000300800 */
[----:B------:R-:W3:Y:S04]  /*726d0*/  LDL.LU R31, [R1+0xb5c] ;  /* 0x000b5c00011f7983 */ /* 0x000ee80000300800 */
[----:B------:R-:W-:Y:S04]  /*726e0*/  STL.64 [R1+0x7f0], R36 ;  /* 0x0007f02401007387 */ /* 0x000fe80000100a00 */
[----:B------:R0:W-:Y:S04]  /*726f0*/  STL.64 [R1+0x7f8], R38 ;  /* 0x0007f82601007387 */ /* 0x0001e80000100a00 */
[----:B0-----:R-:W2:Y:S04]  /*72700*/  LDL.LU.64 R38, [R1+0x3b18] ;  /* 0x003b180001267983 */ /* 0x001ea80000300a00 */
        /* <DEDUP_REMOVED lines=17> */
[----:B------:R-:W3:Y:S01]  /*72820*/  LDL.LU.64 R48, [R1+0x3af0] ;  /* 0x003af00001307983 */ /* 0x000ee20000300a00 */
[----:B------:R-:W-:Y:S03]  /*72830*/  HMMA.16816.F32 R24, R20, R52, R24 ;  /* 0x000000341418723c */ /* 0x000fe60000001818 */
[----:B------:R-:W-:Y:S04]  /*72840*/  STL.64 [R1+0x3a60], R42 ;  /* 0x003a602a01007387 */ /* 0x000fe80000100a00 */
[----:B------:R-:W-:-:S15]  /*72850*/  STL.64 [R1+0x3a58], R40 ;  /* 0x003a582801007387 */ /* 0x000fde0000100a00 */
[----:B------:R-:W-:-:S02]  /*72860*/  NOP ;  /* 0x0000000000007918 */ /* 0x000fc40000000000 */
[----:B------:R-:W-:Y:S01]  /*72870*/  IMAD.MOV.U32 R35, RZ, RZ, R24 ;  /* 0x000000ffff237224 */ /* 0x000fe200078e0018 */
[C---:B--2---:R-:W-:Y:S06]  /*72880*/  HMMA.16816.F32 R36, R20.reuse, R44, R36 ;  /* 0x0000002c1424723c */ /* 0x044fec0000001824 */
[----:B---3--:R-:W-:-:S15]  /*72890*/  HMMA.16816.F32 R28, R20, R48, R28 ;  /* 0x00000030141c723c */ /* 0x008fde000000181c */
[----:B------:R-:W-:-:S02]  /*728a0*/  NOP ;  /* 0x0000000000007918 */ /* 0x000fc40000000000 */
[----:B------:R-:W-:Y:S04]  /*728b0*/  STL.64 [R1+0x7c0], R36 ;  /* 0x0007c02401007387 */ /* 0x000fe80000100a00 */
[----:B------:R-:W-:Y:S04]  /*728c0*/  STL [R1+0x7cc], R39 ;  /* 0x0007cc2701007387 */ /* 0x000fe80000100800 */
[----:B------:R-:W-:Y:S04]  /*728d0*/  STL.64 [R1+0x3a80], R46 ;  /* 0x003a802e01007387 */ /* 0x000fe80000100a00 */
[----:B------:R-:W-:Y:S04]  /*728e0*/  STL.64 [R1+0x3a78], R44 ;  /* 0x003a782c01007387 */ /* 0x000fe80000100a00 */
[----:B----4-:R-:W-:Y:S04]  /*728f0*/  STL.64 [R1+0x3ab0], R50 ;  /* 0x003ab03201007387 */ /* 0x010fe80000100a00 */
[----:B------:R-:W-:Y:S01]  /*72900*/  STL.64 [R1+0x3aa8], R48 ;  /* 0x003aa83001007387 */ /* 0x000fe20000100a00 */
[----:B------:R-:W-:-:S02]  /*72910*/  IMAD.MOV.U32 R20, RZ, RZ, R10 ;  /* 0x000000ffff147224 */ /* 0x000fc400078e000a */
[----:B------:R-:W-:Y:S02]  /*72920*/  IMAD.MOV.U32 R21, RZ, RZ, R8 ;  /* 0x000000ffff157224 */ /* 0x000fe400078e0008 */
[----:B------:R-:W-:Y:S01]  /*72930*/  IMAD.MOV.U32 R34, RZ, RZ, R38 ;  /* 0x000000ffff227224 */ /* 0x000fe200078e0026 */
[----:B------:R-:W0:Y:S04]  /*72940*/  LDSM.16.MT88.4 R8, [R9+UR4+0x6080] ;  /* 0x006080040908783b */ /* 0x000e280008004200 */
[----:B------:R-:W-:Y:S04]  /*72950*/  STL.64 [R1+0x7b0], R28 ;  /* 0x0007b01c01007387 */ /* 0x000fe80000100a00 */
[----:B------:R-:W-:Y:S04]  /*72960*/  STL.64 [R1+0x7b8], R30 ;  /* 0x0007b81e01007387 */ /* 0x000fe80000100a00 */
[----:B------:R-:W-:Y:S04]  /*72970*/  STL [R1+0x374], R25 ;  /* 0x0003741901007387 */ /* 0x000fe80000100800 */
[----:B------:R1:W-:Y:S02]  /*72980*/  STL.64 [R1+0x378], R26 ;  /* 0x0003781a01007387 */ /* 0x0003e40000100a00 */
[C---:B-1----:R-:W-:Y:S06]  /*72990*/  HMMA.16816.F32 R24, R56.reuse, R16, R4 ;  /* 0x000000103818723c */ /* 0x042fec0000001804 */
[----:B------:R-:W-:Y:S01]  /*729a0*/  HMMA.16816.F32 R4, R56, R20, R12 ;  /* 0x000000143804723c */ /* 0x000fe2000000180c */
[----:B------:R-:W-:Y:S04]  /*729b0*/  STL.64 [R1+0x3ad8], R34 ;  /* 0x003ad82201007387 */ /* 0x000fe80000100a00 */
[----:B------:R-:W-:Y:S04]  /*729c0*/  STL.64 [R1+0x3ad0], R32 ;  /* 0x003ad02001007387 */ /* 0x000fe80000100a00 */
[----:B------:R-:W-:Y:S04]  /*729d0*/  STL [R1+0x3ac8], R54 ;  /* 0x003ac83601007387 */ /* 0x000fe80000100800 */
[----:B------:R-:W-:Y:S04]  /*729e0*/  STL.64 [R1+0x3ac0], R52 ;  /* 0x003ac03401007387 */ /* 0x000fe80000100a00 */
[----:B------:R1:W-:Y:S04]  /*729f0*/  STL.64 [R1+0x3ae0], R20 ;  /* 0x003ae01401007387 */ /* 0x0003e80000100a00 */
[----:B------:R-:W-:Y:S04]  /*72a00*/  STL.64 [R1+0x220], R24 ;  /* 0x0002201801007387 */ /* 0x000fe80000100a00 */
[----:B------:R-:W-:Y:S04]  /*72a10*/  STL.64 [R1+0x228], R26 ;  /* 0x0002281a01007387 */ /* 0x000fe80000100a00 */
[----:B------:R2:W-:Y:S04]  /*72a20*/  STL.64 [R1+0x210], R4 ;  /* 0x0002100401007387 */ /* 0x0005e80000100a00 */
[----:B------:R3:W-:Y:S04]  /*72a30*/  STL.64 [R1+0x218], R6 ;  /* 0x0002180601007387 */ /* 0x0007e80000100a00 */
        /* <DEDUP_REMOVED lines=9> */
[----:B-1----:R-:W4:Y:S04]  /*72ad0*/  LDL.LU R20, [R1+0x890] ;  /* 0x0008900001147983 */ /* 0x002f280000300800 */
        /* <DEDUP_REMOVED lines=9> */
[----:B--2---:R-:W2:Y:S04]  /*72b70*/  LDL.LU R4, [R1+0x740] ;  /* 0x0007400001047983 */ /* 0x004ea80000300800 */
[----:B------:R-:W2:Y:S04]  /*72b80*/  LDL.LU R5, [R1+0x744] ;  /* 0x0007440001057983 */ /* 0x000ea80000300800 */
[----:B---3--:R-:W2:Y:S04]  /*72b90*/  LDL.LU R6, [R1+0x748] ;  /* 0x0007480001067983 */ /* 0x008ea80000300800 */
[----:B------:R-:W2:Y:S04]  /*72ba0*/  LDL.LU R7, [R1+0x74c] ;  /* 0x00074c0001077983 */ /* 0x000ea80000300800 */
        /* <DEDUP_REMOVED lines=10> */
[----:B0-----:R-:W-:Y:S04]  /*72c50*/  STL.64 [R1+0x3998], R10 ;  /* 0x0039980a01007387 */ /* 0x001fe80000100a00 */
[----:B------:R0:W-:Y:S02]  /*72c60*/  STL.64 [R1+0x3990], R8 ;  /* 0x0039900801007387 */ /* 0x0001e40000100a00 */
[----:B0-----:R-:W-:-:S02]  /*72c70*/  IMAD.MOV.U32 R9, RZ, RZ, R18 ;  /* 0x000000ffff097224 */ /* 0x001fc400078e0012 */
[----:B------:R-:W-:Y:S01]  /*72c80*/  IMAD.MOV.U32 R8, RZ, RZ, R19 ;  /* 0x000000ffff087224 */ /* 0x000fe200078e0013 */
[C---:B----4-:R-:W-:Y:S06]  /*72c90*/  HMMA.16816.F32 R12, R56.reuse, R44, R12 ;  /* 0x0000002c380c723c */ /* 0x050fec000000180c */
[C---:B------:R-:W-:Y:S06]  /*72ca0*/  HMMA.16816.F32 R20, R56.reuse, R36, R20 ;  /* 0x000000243814723c */ /* 0x040fec0000001814 */
[----:B------:R-:W-:Y:S01]  /*72cb0*/  HMMA.16816.F32 R32, R56, R52, R32 ;  /* 0x000000343820723c */ /* 0x000fe20000001820 */
[----:B------:R-:W-:-:S10]  /*72cc0*/  IMAD.MOV.U32 R18, RZ, RZ, R45 ;  /* 0x000000ffff127224 */ /* 0x000fd400078e002d */
[----:B------:R0:W-:Y:S04]  /*72cd0*/  STL.64 [R1+0x610], R12 ;  /* 0x0006100c01007387 */ /* 0x0001e80000100a00 */
[----:B------:R1:W-:Y:S04]  /*72ce0*/  STL.64 [R1+0x618], R14 ;  /* 0x0006180e01007387 */ /* 0x0003e80000100a00 */
[----:B0-----:R-:W4:Y:S01]  /*72cf0*/  LDL.LU R12, [R1+0x3ae8] ;  /* 0x003ae800010c7983 */ /* 0x001f220000300800 */
[----:B------:R-:W-:-:S03]  /*72d00*/  IMAD.MOV.U32 R13, RZ, RZ, R44 ;  /* 0x000000ffff0d7224 */ /* 0x000fc600078e002c */
[----:B------:R-:W4:Y:S04]  /*72d10*/  LDL.LU R44, [R1+0x700] ;  /* 0x00070000012c7983 */ /* 0x000f280000300800 */
[----:B------:R-:W4:Y:S04]  /*72d20*/  LDL.LU R45, [R1+0x704] ;  /* 0x00070400012d7983 */ /* 0x000f280000300800 */
[----:B------:R-:W4:Y:S04]  /*72d30*/  LDL.LU R46, [R1+0x708] ;  /* 0x00070800012e7983 */ /* 0x000f280000300800 */
[----:B------:R-:W4:Y:S04]  /*72d40*/  LDL.LU R47, [R1+0x70c] ;  /* 0x00070c00012f7983 */ /* 0x000f280000300800 */
[----:B------:R0:W-:Y:S04]  /*72d50*/  STL.64 [R1+0x600], R20 ;  /* 0x0006001401007387 */ /* 0x0001e80000100a00 */
[----:B------:R2:W-:Y:S01]  /*72d60*/  STL.64 [R1+0x608], R22 ;  /* 0x0006081601007387 */ /* 0x0005e20000100a00 */
[----:B-1----:R-:W-:-:S02]  /*72d70*/  IMAD.MOV.U32 R15, RZ, RZ, R52 ;  /* 0x000000ffff0f7224 */ /* 0x002fc400078e0034 */
[----:B------:R-:W-:Y:S01]  /*72d80*/  IMAD.MOV.U32 R14, RZ, RZ, R53 ;  /* 0x000000ffff0e7224 */ /* 0x000fe200078e0035 */
[----:B0-----:R-:W4:Y:S01]  /*72d90*/  LDL.LU.64 R20, [R1+0x3ae0] ;  /* 0x003ae00001147983 */ /* 0x001f220000300a00 */
[----:B--2---:R-:W-:Y:S02]  /*72da0*/  IMAD.MOV.U32 R23, RZ, RZ, R36 ;  /* 0x000000ffff177224 */ /* 0x004fe400078e0024 */
[----:B------:R-:W-:Y:S01]  /*72db0*/  IMAD.MOV.U32 R22, RZ, RZ, R37 ;  /* 0x000000ffff167224 */ /* 0x000fe200078e0025 */
[----:B------:R-:W2:Y:S04]  /*72dc0*/  LDL.LU R36, [R1+0x6f0] ;  /* 0x0006f00001247983 */ /* 0x000ea80000300800 */
[----:B------:R-:W2:Y:S04]  /*72dd0*/  LDL.LU R37, [R1+0x6f4] ;  /* 0x0006f40001257983 */ /* 0x000ea80000300800 */
[----:B------:R-:W2:Y:S04]  /*72de0*/  LDL.LU R38, [R1+0x6f8] ;  /* 0x0006f80001267983 */ /* 0x000ea80000300800 */
[----:B------:R-:W2:Y:S04]  /*72df0*/  LDL.LU R39, [R1+0x6fc] ;  /* 0x0006fc0001277983 */ /* 0x000ea80000300800 */
[----:B------:R-:W-:Y:S04]  /*72e00*/  STL.64 [R1+0x5f0], R32 ;  /* 0x0005f02001007387 */ /* 0x000fe80000100a00 */
[----:B------:R0:W-:Y:S01]  /*72e10*/  STL.64 [R1+0x5f8], R34 ;  /* 0x0005f82201007387 */ /* 0x0001e20000100a00 */
[----:B------:R-:W-:Y:S03]  /*72e20*/  HMMA.16816.F32 R8, R56, R8, R4 ;  /* 0x000000083808723c */ /* 0x000fe60000001804 */
[----:B0-----:R-:W4:Y:S04]  /*72e30*/  LDL.LU.64 R34, [R1+0x3ad8] ;  /* 0x003ad80001227983 */ /* 0x001f280000300a00 */
[----:B------:R-:W2:Y:S04]  /*72e40*/  LDL.LU.64 R32, [R1+0x3ad0] ;  /* 0x003ad00001207983 */ /* 0x000ea80000300a00 */
[----:B------:R-:W4:Y:S04]  /*72e50*/  LDL.LU R54, [R1+0x3ac8] ;  /* 0x003ac80001367983 */ /* 0x000f280000300800 */
[----:B------:R-:W4:Y:S04]  /*72e60*/  LDL.LU.64 R52, [R1+0x3ac0] ;  /* 0x003ac00001347983 */ /* 0x000f280000300a00 */
[----:B------:R-:W2:Y:S01]  /*72e70*/  LDL.LU.64 R4, [R1+0x3ab8] ;  /* 0x003ab80001047983 */ /* 0x000ea20000300a00 */
[----:B------:R-:W-:-:S07]  /*72e80*/  IMAD.MOV.U32 R25, RZ, RZ, R55 ;  /* 0x000000ffff197224 */ /* 0x000fce00078e0037 */
[C---:B---3--:R-:W-:Y:S06]  /*72e90*/  HMMA.16816.F32 R24, R56.reuse, R24, R48 ;  /* 0x000000183818723c */ /* 0x048fec0000001830 */
[----:B--2---:R-:W-:Y:S01]  /*72ea0*/  HMMA.16816.F32 R4, R56, R4, R40 ;  /* 0x000000043804723c */ /* 0x004fe20000001828 */
[----:B------:R-:W2:Y:S04]  /*72eb0*/  LDL.LU R40, [R1+0x6e0] ;  /* 0x0006e00001287983 */ /* 0x000ea80000300800 */
[----:B------:R-:W-:Y:S04]  /*72ec0*/  STL.64 [R1+0x5e0], R8 ;  /* 0x0005e00801007387 */ /* 0x000fe80000100a00 */
[----:B------:R-:W-:-:S14]  /*72ed0*/  STL.64 [R1+0x5e8], R10 ;  /* 0x0005e80a01007387 */ /* 0x000fdc0000100a00 */
        /* <DEDUP_REMOVED lines=13> */
[----:B------:R-:W3:Y:S04]  /*72fb0*/  LDL.LU.64 R50, [R1+0x3ab0] ;  /* 0x003ab00001327983 */ /* 0x000ee80000300a00 */
[----:B------:R-:W3:Y:S04]  /*72fc0*/  LDL.LU.64 R48, [R1+0x3aa8] ;  /* 0x003aa80001307983 */ /* 0x000ee80000300a00 */
[----:B------:R-:W-:Y:S04]  /*72fd0*/  STL.64 [R1+0x5c0], R24 ;  /* 0x0005c01801007387 */ /* 0x000fe80000100a00 */
        /* <DEDUP_REMOVED lines=8> */
[----:B------:R-:W3:Y:S01]  /*73060*/  LDL.LU.64 R28, [R1+0x3a88] ;  /* 0x003a8800011c7983 */ /* 0x000ee20000300a00 */
[C---:B------:R-:W-:Y:S03]  /*73070*/  HMMA.16816.F32 R36, R56.reuse, R32, R36 ;  /* 0x000000203824723c */ /* 0x040fe60000001824 */
[----:B----4-:R-:W-:Y:S04]  /*73080*/  STL.64 [R1+0x39d8], R26 ;  /* 0x0039d81a01007387 */ /* 0x010fe80000100a00 */
[----:B------:R0:W-:Y:S04]  /*73090*/  STL.64 [R1+0x39d0], R24 ;  /* 0x0039d01801007387 */ /* 0x0001e80000100a00 */
        /* <DEDUP_REMOVED lines=18> */
[----:B0-----:R-:W3:Y:S04]  /*731c0*/  LDL.LU.64 R38, [R1+0x3a70] ;  /* 0x003a700001267983 */ /* 0x001ee80000300a00 */
[----:B------:R-:W4:Y:S04]  /*731d0*/  LDL.LU.64 R36, [R1+0x3a68] ;  /* 0x003a680001247983 */ /* 0x000f280000300a00 */
        /* <DEDUP_REMOVED lines=14> */
[----:B0-----:R-:W3:Y:S04]  /*732c0*/  LDL.LU R36, [R1+0x6c0] ;  /* 0x0006c00001247983 */ /* 0x001ee80000300800 */
[----:B------:R-:W3:Y:S04]  /*732d0*/  LDL.LU R37, [R1+0x6c4] ;  /* 0x0006c40001257983 */ /* 0x000ee80000300800 */
[----:B------:R-:W3:Y:S04]  /*732e0*/  LDL.LU R38, [R1+0x6c8] ;  /* 0x0006c80001267983 */ /* 0x000ee80000300800 */
[----:B------:R-:W3:Y:S01]  /*732f0*/  LDL.LU R39, [R1+0x6cc] ;  /* 0x0006cc0001277983 */ /* 0x000ee20000300800 */
[----:B--2---:R-:W-:-:S15]  /*73300*/  HMMA.16816.F32 R4, R56, R40, R4 ;  /* 0x000000283804723c */ /* 0x004fde0000001804 */
[----:B------:R-:W-:-:S08]  /*73310*/  NOP ;  /* 0x0000000000007918 */ /* 0x000fd00000000000 */
[----:B------:R-:W-:Y:S04]  /*73320*/  STL.64 [R1+0x570], R4 ;  /* 0x0005700401007387 */ /* 0x000fe80000100a00 */
[----:B------:R0:W-:Y:S04]  /*73330*/  STL.64 [R1+0x578], R6 ;  /* 0x0005780601007387 */ /* 0x0001e80000100a00 */
[----:B0-----:R-:W2:Y:S04]  /*73340*/  LDL.LU.64 R6, [R1+0x3a50] ;  /* 0x003a500001067983 */ /* 0x001ea80000300a00 */
[----:B------:R-:W2:Y:S01]  /*73350*/  LDL.LU.64 R4, [R1+0x3a48] ;  /* 0x003a480001047983 */ /* 0x000ea20000300a00 */
[----:B------:R-:W0:Y:S01]  /*73360*/  S2R R55, SR_TID.X ;  /* 0x0000000000377919 */ /* 0x000e220000002100 */
[----:B------:R-:W1:Y:S01]  /*73370*/  S2R R19, SR_TID.X ;  /* 0x0000000000137919 */ /* 0x000e620000002100 */
[C---:B---3--:R-:W-:Y:S06]  /*73380*/  HMMA.16816.F32 R36, R56.reuse, R44, R36 ;  /* 0x0000002c3824723c */ /* 0x048fec0000001824 */
[C---:B------:R-:W-:Y:S06]  /*73390*/  HMMA.16816.F32 R28, R56.reuse, R48, R28 ;  /* 0x00000030381c723c */ /* 0x040fec000000181c */
[----:B------:R-:W-:Y:S01]  /*733a0*/  HMMA.16816.F32 R32, R56, R52, R32 ;  /* 0x000000343820723c */ /* 0x000fe20000001820 */
[----:B----4-:R-:W-:Y:S04]  /*733b0*/  STL.64 [R1+0x39e8], R42 ;  /* 0x0039e82a01007387 */ /* 0x010fe80000100a00 */
[----:B------:R-:W-:Y:S04]  /*733c0*/  STL.64 [R1+0x39e0], R40 ;  /* 0x0039e02801007387 */ /* 0x000fe80000100a00 */
[----:B------:R-:W-:Y:S01]  /*733d0*/  STL.64 [R1+0x39f8], R46 ;  /* 0x0039f82e01007387 */ /* 0x000fe20000100a00 */
[----:B------:R-:W-:-:S03]  /*733e0*/  IMAD.MOV.U32 R56, RZ, RZ, R13 ;  /* 0x000000ffff387224 */ /* 0x000fc600078e000d */
[----:B------:R-:W-:Y:S04]  /*733f0*/  STL.64 [R1+0x560], R36 ;  /* 0x0005602401007387 */ /* 0x000fe80000100a00 */
[----:B------:R-:W-:Y:S04]  /*73400*/  STL.64 [R1+0x568], R38 ;  /* 0x0005682601007387 */ /* 0x000fe80000100a00 */
[----:B------:R-:W-:Y:S04]  /*73410*/  STL.64 [R1+0x39f0], R44 ;  /* 0x0039f02c01007387 */ /* 0x000fe80000100a00 */
[----:B------:R-:W-:Y:S01]  /*73420*/  STL.64 [R1+0x550], R28 ;  /* 0x0005501c01007387 */ /* 0x000fe20000100a00 */
[----:B0-----:R-:W-:-:S03]  /*73430*/  LOP3.LUT R55, R55, 0x7, RZ, 0xc0, !PT ;  /* 0x0000000737377812 */ /* 0x001fc600078ec0ff */
[----:B------:R1:W-:Y:S02]  /*73440*/  STL.64 [R1+0x558], R30 ;  /* 0x0005581e01007387 */ /* 0x0003e40000100a00 */
[----:B------:R-:W-:Y:S02]  /*73450*/  IMAD R55, R55, 0x110, RZ ;  /* 0x0000011037377824 */ /* 0x000fe400078e02ff */
[----:B------:R-:W-:Y:S04]  /*73460*/  STL.64 [R1+0x3a08], R50 ;  /* 0x003a083201007387 */ /* 0x000fe80000100a00 */
[----:B------:R-:W-:Y:S04]  /*73470*/  STL.64 [R1+0x3a00], R48 ;  /* 0x003a003001007387 */ /* 0x000fe80000100a00 */
[----:B------:R-:W3:Y:S01]  /*73480*/  LDL.LU R13, [R1+0x3a40] ;  /* 0x003a4000010d7983 */ /* 0x000ee20000300800 */
[----:B-1----:R-:W-:-:S02]  /*73490*/  IMAD.SHL.U32 R31, R19, 0x2, RZ ;  /* 0x00000002131f7824 */ /* 0x002fc400078e00ff */
[----:B------:R-:W-:Y:S01]  /*734a0*/  IMAD.SHL.U32 R19, R19, 0x80, RZ ;  /* 0x0000008013137824 */ /* 0x000fe200078e00ff */
[----:B------:R-:W-:Y:S02]  /*734b0*/  STL.64 [R1+0x200], R32 ;  /* 0x0002002001007387 */ /* 0x000fe40000100a00 */
[----:B------:R-:W-:Y:S02]  /*734c0*/  LOP3.LUT R55, R55, 0x10, R31, 0x78, !PT ;  /* 0x0000001037377812 */ /* 0x000fe400078e781f */
[----:B------:R-:W-:Y:S01]  /*734d0*/  STL.64 [R1+0x208], R34 ;  /* 0x0002082201007387 */ /* 0x000fe20000100a00 */
[----:B------:R-:W-:-:S03]  /*734e0*/  IMAD.MOV.U32 R57, RZ, RZ, R18 ;  /* 0x000000ffff397224 */ /* 0x000fc600078e0012 */
[----:B------:R0:W-:Y:S01]  /*734f0*/  STL.64 [R1+0x3a10], R16 ;  /* 0x003a101001007387 */ /* 0x0001e20000100a00 */
[----:B------:R-:W-:Y:S01]  /*73500*/  LOP3.LUT R55, R55, 0x800, R19, 0xf8, !PT ;  /* 0x0000080037377812 */ /* 0x000fe200078ef813 */
[C---:B--2---:R-:W-:Y:S06]  /*73510*/  HMMA.16816.F32 R24, R4.reuse, R16, R24 ;  /* 0x000000100418723c */ /* 0x044fec0000001818 */
[----:B0-----:R-:W-:-:S15]  /*73520*/  HMMA.16816.F32 R16, R4, R20, R8 ;  /* 0x000000140410723c */ /* 0x001fde0000001808 */
[----:B------:R-:W-:-:S02]  /*73530*/  NOP ;  /* 0x0000000000007918 */ /* 0x000fc40000000000 */
[----:B------:R-:W-:Y:S04]  /*73540*/  STL.64 [R1+0x360], R24 ;  /* 0x0003601801007387 */ /* 0x000fe80000100a00 */
[----:B------:R-:W-:Y:S04]  /*73550*/  STL.64 [R1+0x368], R26 ;  /* 0x0003681a01007387 */ /* 0x000fe80000100a00 */
[----:B------:R-:W-:Y:S04]  /*73560*/  STL.64 [R1+0x3a18], R20 ;  /* 0x003a181401007387 */ /* 0x000fe80000100a00 */
[----:B------:R-:W2:Y:S04]  /*73570*/  LDL.LU R8, [R1+0xb00] ;  /* 0x000b000001087983 */ /* 0x000ea80000300800 */
[----:B------:R0:W-:Y:S04]  /*73580*/  STL.64 [R1+0x350], R16 ;  /* 0x0003501001007387 */ /* 0x0001e80000100a00 */
[----:B------:R1:W-:Y:S04]  /*73590*/  STL.64 [R1+0x358], R18 ;  /* 0x0003581201007387 */ /* 0x0003e80000100a00 */
[----:B------:R-:W2:Y:S04]  /*735a0*/  LDL.LU R9, [R1+0xb04] ;  /* 0x000b040001097983 */ /* 0x000ea80000300800 */
[----:B------:R-:W4:Y:S04]  /*735b0*/  LDL.LU R10, [R1+0xb08] ;  /* 0x000b0800010a7983 */ /* 0x000f280000300800 */
[----:B------:R-:W4:Y:S04]  /*735c0*/  LDL.LU R11, [R1+0xb0c] ;  /* 0x000b0c00010b7983 */ /* 0x000f280000300800 */
[----:B----4-:R-:W-:Y:S04]  /*735d0*/  STL.64 [R1+0x3a28], R10 ;  /* 0x003a280a01007387 */ /* 0x010fe80000100a00 */
[----:B--2---:R-:W-:Y:S04]  /*735e0*/  STL.64 [R1+0x3a20], R8 ;  /* 0x003a200801007387 */ /* 0x004fe80000100a00 */
[----:B0-----:R-:W2:Y:S04]  /*735f0*/  LDL.LU R16, [R1+0xb10] ;  /* 0x000b100001107983 */ /* 0x001ea80000300800 */
[----:B------:R-:W2:Y:S04]  /*73600*/  LDL.LU R17, [R1+0xb14] ;  /* 0x000b140001117983 */ /* 0x000ea80000300800 */
[----:B-1----:R-:W4:Y:S04]  /*73610*/  LDL.LU R18, [R1+0xb18] ;  /* 0x000b180001127983 */ /* 0x002f280000300800 */
[----:B------:R-:W4:Y:S04]  /*73620*/  LDL.LU R19, [R1+0xb1c] ;  /* 0x000b1c0001137983 */ /* 0x000f280000300800 */
[----:B------:R-:W2:Y:S04]  /*73630*/  LDL.LU R36, [R1+0xb40] ;  /* 0x000b400001247983 */ /* 0x000ea80000300800 */
[----:B------:R-:W2:Y:S04]  /*73640*/  LDL.LU R37, [R1+0xb44] ;  /* 0x000b440001257983 */ /* 0x000ea80000300800 */
[----:B------:R-:W2:Y:S04]  /*73650*/  LDL.LU R38, [R1+0xb48] ;  /* 0x000b480001267983 */ /* 0x000ea80000300800 */
[----:B------:R-:W2:Y:S01]  /*73660*/  LDL.LU R39, [R1+0xb4c] ;  /* 0x000b4c0001277983 */ /* 0x000ea20000300800 */
[----:B------:R-:W-:Y:S01]  /*73670*/  LOP3.LUT R55, R55, 0x40, RZ, 0x3c, !PT ;  /* 0x0000004037377812 */ /* 0x000fe200078e3cff */
[----:B------:R-:W-:-:S02]  /*73680*/  IMAD.MOV.U32 R20, RZ, RZ, R15 ;  /* 0x000000ffff147224 */ /* 0x000fc400078e000f */
[----:B------:R-:W-:Y:S02]  /*73690*/  IMAD.MOV.U32 R21, RZ, RZ, R14 ;  /* 0x000000ffff157224 */ /* 0x000fe400078e000e */
[----:B---3--:R-:W-:Y:S02]  /*736a0*/  IMAD.MOV.U32 R34, RZ, RZ, R13 ;  /* 0x000000ffff227224 */ /* 0x008fe400078e000d */
[----:B------:R-:W-:Y:S02]  /*736b0*/  IMAD.MOV.U32 R35, RZ, RZ, R12 ;  /* 0x000000ffff237224 */ /* 0x000fe400078e000c */
[----:B------:R-:W0:Y:S04]  /*736c0*/  LDSM.16.MT88.4 R12, [R55+UR4+0x6000] ;  /* 0x00600004370c783b */ /* 0x000e280008004200 */
[----:B----4-:R-:W-:Y:S04]  /*736d0*/  STL.64 [R1+0x3a38], R18 ;  /* 0x003a381201007387 */ /* 0x010fe80000100a00 */
[----:B--2---:R1:W-:Y:S04]  /*736e0*/  STL.64 [R1+0x3a30], R16 ;  /* 0x003a301001007387 */ /* 0x0043e80000100a00 */
        /* <DEDUP_REMOVED lines=21> */
[----:B0-----:R-:W-:Y:S04]  /*73840*/  STL.64 [R1+0x38d8], R14 ;  /* 0x0038d80e01007387 */ /* 0x001fe80000100a00 */
[----:B------:R0:W-:Y:S01]  /*73850*/  STL.64 [R1+0x38d0], R12 ;  /* 0x0038d00c01007387 */ /* 0x0001e20000100a00 */
[----:B------:R-:W-:Y:S01]  /*73860*/  HMMA.16816.F32 R36, R4, R56, R36 ;  /* 0x000000380424723c */ /* 0x000fe20000001824 */
[----:B0-----:R-:W-:-:S02]  /*73870*/  IMAD.MOV.U32 R12, RZ, RZ, R23 ;  /* 0x000000ffff0c7224 */ /* 0x001fc400078e0017 */
[----:B------:R-:W-:-:S15]  /*73880*/  IMAD.MOV.U32 R13, RZ, RZ, R22 ;  /* 0x000000ffff0d7224 */ /* 0x000fde00078e0016 */
[----:B------:R-:W-:-:S05]  /*73890*/  NOP ;  /* 0x0000000000007918 */ /* 0x000fca0000000000 */
[----:B------:R0:W-:Y:S04]  /*738a0*/  STL.64 [R1+0x7a0], R36 ;  /* 0x0007a02401007387 */ /* 0x0001e80000100a00 */
[----:B------:R1:W-:Y:S04]  /*738b0*/  STL.64 [R1+0x7a8], R38 ;  /* 0x0007a82601007387 */ /* 0x0003e80000100a00 */
[----:B0-----:R-:W4:Y:S04]  /*738c0*/  LDL.LU R36, [R1+0xac0] ;  /* 0x000ac00001247983 */ /* 0x001f280000300800 */
[----:B------:R-:W4:Y:S04]  /*738d0*/  LDL.LU R37, [R1+0xac4] ;  /* 0x000ac40001257983 */ /* 0x000f280000300800 */
[----:B-1----:R-:W4:Y:S04]  /*738e0*/  LDL.LU R38, [R1+0xac8] ;  /* 0x000ac80001267983 */ /* 0x002f280000300800 */
        /* <DEDUP_REMOVED lines=13> */
[----:B------:R-:W3:Y:S04]  /*739c0*/  LDL.LU.64 R10, [R1+0x3a28] ;  /* 0x003a2800010a7983 */ /* 0x000ee80000300a00 */
[----:B------:R-:W3:Y:S01]  /*739d0*/  LDL.LU.64 R8, [R1+0x3a20] ;  /* 0x003a200001087983 */ /* 0x000ee20000300a00 */
[C---:B----4-:R-:W-:Y:S03]  /*739e0*/  HMMA.16816.F32 R40, R4.reuse, R24, R40 ;  /* 0x000000180428723c */ /* 0x050fe60000001828 */
[----:B------:R0:W-:Y:S04]  /*739f0*/  STL.64 [R1+0x780], R20 ;  /* 0x0007801401007387 */ /* 0x0001e80000100a00 */
[----:B------:R-:W-:Y:S04]  /*73a00*/  STL.64 [R1+0x788], R22 ;  /* 0x0007881601007387 */ /* 0x000fe80000100a00 */
[----:B0-----:R-:W4:Y:S01]  /*73a10*/  LDL.LU.64 R20, [R1+0x3a18] ;  /* 0x003a180001147983 */ /* 0x001f220000300a00 */
[C---:B--2---:R-:W-:Y:S06]  /*73a20*/  HMMA.16816.F32 R16, R4.reuse, R48, R16 ;  /* 0x000000300410723c */ /* 0x044fec0000001810 */
[----:B---3--:R-:W-:-:S15]  /*73a30*/  HMMA.16816.F32 R8, R4, R44, R8 ;  /* 0x0000002c0408723c */ /* 0x008fde0000001808 */
[----:B------:R-:W-:-:S02]  /*73a40*/  NOP ;  /* 0x0000000000007918 */ /* 0x000fc40000000000 */
[----:B------:R0:W-:Y:S04]  /*73a50*/  STL.64 [R1+0x770], R16 ;  /* 0x0007701001007387 */ /* 0x0001e80000100a00 */
[----:B------:R1:W-:Y:S04]  /*73a60*/  STL.64 [R1+0x778], R18 ;  /* 0x0007781201007387 */ /* 0x0003e80000100a00 */
[----:B0-----:R-:W2:Y:S01]  /*73a70*/  LDL.LU.64 R16, [R1+0x3a10] ;  /* 0x003a100001107983 */ /* 0x001ea20000300a00 */
[----:B-1----:R-:W-:Y:S02]  /*73a80*/  IMAD.MOV.U32 R19, RZ, RZ, R48 ;  /* 0x000000ffff137224 */ /* 0x002fe400078e0030 */
[----:B------:R-:W-:Y:S01]  /*73a90*/  IMAD.MOV.U32 R18, RZ, RZ, R49 ;  /* 0x000000ffff127224 */ /* 0x000fe200078e0031 */
[----:B------:R-:W3:Y:S04]  /*73aa0*/  LDL.LU.64 R50, [R1+0x3a08] ;  /* 0x003a080001327983 */ /* 0x000ee80000300a00 */
[----:B------:R-:W4:Y:S04]  /*73ab0*/  LDL.LU.64 R48, [R1+0x3a00] ;  /* 0x003a000001307983 */ /* 0x000f280000300a00 */
[----:B------:R0:W-:Y:S04]  /*73ac0*/  STL.64 [R1+0x760], R8 ;  /* 0x0007600801007387 */ /* 0x0001e80000100a00 */
[----:B------:R1:W-:Y:S04]  /*73ad0*/  STL.64 [R1+0x768], R10 ;  /* 0x0007680a01007387 */ /* 0x0003e80000100a00 */
[----:B------:R-:W2:Y:S01]  /*73ae0*/  LDL.LU.64 R46, [R1+0x39f8] ;  /* 0x0039f800012e7983 */ /* 0x000ea20000300a00 */
[----:B0-----:R-:W-:-:S02]  /*73af0*/  IMAD.MOV.U32 R9, RZ, RZ, R44 ;  /* 0x000000ffff097224 */ /* 0x001fc400078e002c */
[----:B------:R-:W-:Y:S02]  /*73b00*/  IMAD.MOV.U32 R8, RZ, RZ, R45 ;  /* 0x000000ffff087224 */ /* 0x000fe400078e002d */
[----:B------:R-:W3:Y:S04]  /*73b10*/  LDL.LU.64 R44, [R1+0x39f0] ;  /* 0x0039f000012c7983 */ /* 0x000ee80000300a00 */
[----:B------:R-:W-:Y:S04]  /*73b20*/  STL.64 [R1+0x750], R40 ;  /* 0x0007502801007387 */ /* 0x000fe80000100a00 */
[----:B------:R0:W-:Y:S01]  /*73b30*/  STL.64 [R1+0x758], R42 ;  /* 0x0007582a01007387 */ /* 0x0001e20000100a00 */
[----:B-1----:R-:W-:-:S02]  /*73b40*/  IMAD.MOV.U32 R11, RZ, RZ, R24 ;  /* 0x000000ffff0b7224 */ /* 0x002fc400078e0018 */
[----:B------:R-:W-:Y:S01]  /*73b50*/  IMAD.MOV.U32 R10, RZ, RZ, R25 ;  /* 0x000000ffff0a7224 */ /* 0x000fe200078e0019 */
[----:B0-----:R-:W2:Y:S04]  /*73b60*/  LDL.LU.64 R42, [R1+0x39e8] ;  /* 0x0039e800012a7983 */ /* 0x001ea80000300a00 */
[----:B------:R-:W4:Y:S04]  /*73b70*/  LDL.LU.64 R40, [R1+0x39e0] ;  /* 0x0039e00001287983 */ /* 0x000f280000300a00 */
[----:B------:R-:W3:Y:S04]  /*73b80*/  LDL.LU.64 R26, [R1+0x39d8] ;  /* 0x0039d800011a7983 */ /* 0x000ee80000300a00 */
[----:B------:R-:W2:Y:S02]  /*73b90*/  LDL.LU.64 R24, [R1+0x39d0] ;  /* 0x0039d00001187983 */ /* 0x000ea40000300a00 */
        /* <DEDUP_REMOVED lines=20> */
[----:B0-----:R-:W2:Y:S04]  /*73ce0*/  LDL.LU R28, [R1+0xaa0] ;  /* 0x000aa000011c7983 */ /* 0x001ea80000300800 */
[----:B------:R-:W2:Y:S04]  /*73cf0*/  LDL.LU R29, [R1+0xaa4] ;  /* 0x000aa400011d7983 */ /* 0x000ea80000300800 */
[----:B------:R-:W2:Y:S04]  /*73d00*/  LDL.LU R30, [R1+0xaa8] ;  /* 0x000aa800011e7983 */ /* 0x000ea80000300800 */
[----:B------:R-:W2:Y:S01]  /*73d10*/  LDL.LU R31, [R1+0xaac] ;  /* 0x000aac00011f7983 */ /* 0x000ea20000300800 */
        /* <DEDUP_REMOVED lines=8> */
[----:B0-----:R-:W3:Y:S04]  /*73da0*/  LDL.LU R32, [R1+0xab0] ;  /* 0x000ab00001207983 */ /* 0x001ee80000300800 */
[----:B------:R-:W3:Y:S04]  /*73db0*/  LDL.LU R33, [R1+0xab4] ;  /* 0x000ab40001217983 */ /* 0x000ee80000300800 */
[----:B------:R-:W3:Y:S04]  /*73dc0*/  LDL.LU R34, [R1+0xab8] ;  /* 0x000ab80001227983 */ /* 0x000ee80000300800 */
[----:B------:R-:W3:Y:S01]  /*73dd0*/  LDL.LU R35, [R1+0xabc] ;  /* 0x000abc0001237983 */ /* 0x000ee20000300800 */
[C---:B--2---:R-:W-:Y:S06]  /*73de0*/  HMMA.16816.F32 R28, R4.reuse, R40, R28 ;  /* 0x00000028041c723c */ /* 0x044fec000000181c */
[C---:B------:R-:W-:Y:S06]  /*73df0*/  HMMA.16816.F32 R24, R4.reuse, R44, R24 ;  /* 0x0000002c0418723c */ /* 0x040fec0000001818 */
[C---:B------:R-:W-:Y:S06]  /*73e00*/  HMMA.16816.F32 R12, R4.reuse, R48, R12 ;  /* 0x00000030040c723c */ /* 0x040fec000000180c */
[----:B---3--:R-:W-:Y:S01]  /*73e10*/  HMMA.16816.F32 R32, R4, R36, R32 ;  /* 0x000000240420723c */ /* 0x008fe20000001820 */
[----:B------:R-:W-:Y:S05]  /*73e20*/  STL.64 [R1+0x38e8], R38 ;  /* 0x0038e82601007387 */ /* 0x000fea0000100a00 */
[----:B------:R-:W-:-:S15]  /*73e30*/  STL.64 [R1+0x38e0], R36 ;  /* 0x0038e02401007387 */ /* 0x000fde0000100a00 */
[----:B------:R-:W-:-:S02]  /*73e40*/  NOP ;  /* 0x0000000000007918 */ /* 0x000fc40000000000 */
        /* <DEDUP_REMOVED lines=9> */
[----:B------:R-:W-:Y:S04]  /*73ee0*/  STL.64 [R1+0x6f8], R26 ;  /* 0x0006f81a01007387 */ /* 0x000fe80000100a00 */
[----:B------:R-:W-:Y:S04]  /*73ef0*/  STL.64 [R1+0x3950], R50 ;  /* 0x0039503201007387 */ /* 0x000fe80000100a00 */
[----:B------:R-:W-:Y:S04]  /*73f00*/  STL.64 [R1+0x3948], R48 ;  /* 0x0039483001007387 */ /* 0x000fe80000100a00 */
[----:B------:R-:W-:Y:S04]  /*73f10*/  STL.64 [R1+0x6e0], R12 ;  /* 0x0006e00c01007387 */ /* 0x000fe80000100a00 */
[----:B------:R-:W-:Y:S01]  /*73f20*/  STL.64 [R1+0x6e8], R14 ;  /* 0x0006e80e01007387 */ /* 0x000fe20000100a00 */
[----:B0-----:R-:W-:-:S02]  /*73f30*/  IMAD.MOV.U32 R24, RZ, RZ, R11 ;  /* 0x000000ffff187224 */ /* 0x001fc400078e000b */
[----:B------:R-:W-:-:S05]  /*73f40*/  IMAD.MOV.U32 R25, RZ, RZ, R10 ;  /* 0x000000ffff197224 */ /* 0x000fca00078e000a */
[----:B------:R0:W-:Y:S04]  /*73f50*/  STL.64 [R1+0x3958], R24 ;  /* 0x0039581801007387 */ /* 0x0001e80000100a00 */
        /* <DEDUP_REMOVED lines=48> */
[----:B------:R-:W-:Y:S03]  /*74260*/  HMMA.16816.F32 R4, R4, R52, R8 ;  /* 0x000000340404723c */ /* 0x000fe60000001808 */
[----:B------:R-:W4:Y:S04]  /*74270*/  LDL.LU.64 R10, [R1+0x3998] ;  /* 0x00399800010a7983 */ /* 0x000f280000300a00 */
[----:B------:R-:W4:-:S15]  /*74280*/  LDL.LU.64 R8, [R1+0x3990] ;  /* 0x0039900001087983 */ /* 0x000f1e0000300a00 */
[----:B------:R-:W-:-:S01]  /*74290*/  NOP ;  /* 0x0000000000007918 */ /* 0x000fc20000000000 */
[----:B------:R-:W-:Y:S04]  /*742a0*/  STL.64 [R1+0x340], R4 ;  /* 0x0003400401007387 */ /* 0x000fe80000100a00 */
[----:B------:R0:W-:Y:S01]  /*742b0*/  STL.64 [R1+0x348], R6 ;  /* 0x0003480601007387 */ /* 0x0001e20000100a00 */
[C---:B----4-:R-:W-:Y:S06]  /*742c0*/  HMMA.16816.F32 R36, R8.reuse, R16, R36 ;  /* 0x000000100824723c */ /* 0x050fec0000001824 */
[----:B0-----:R-:W-:Y:S01]  /*742d0*/  HMMA.16816.F32 R4, R8, R20, R32 ;  /* 0x000000140804723c */ /* 0x001fe20000001820 */
[----:B------:R-:W4:-:S15]  /*742e0*/  LDL.LU R32, [R1+0x620] ;  /* 0x0006200001207983 */ /* 0x000f1e0000300800 */
[----:B------:R-:W-:-:S01]  /*742f0*/  NOP ;  /* 0x0000000000007918 */ /* 0x000fc20000000000 */
[----:B------:R0:W-:Y:S04]  /*74300*/  STL.64 [R1+0x1f0], R36 ;  /* 0x0001f02401007387 */ /* 0x0001e80000100a00 */
[----:B------:R1:W-:Y:S04]  /*74310*/  STL.64 [R1+0x1f8], R38 ;  /* 0x0001f82601007387 */ /* 0x0003e80000100a00 */
[----:B------:R-:W-:Y:S04]  /*74320*/  STL.64 [R1+0x1e0], R4 ;  /* 0x0001e00401007387 */ /* 0x000fe80000100a00 */
[----:B------:R-:W-:Y:S04]  /*74330*/  STL.64 [R1+0x1e8], R6 ;  /* 0x0001e80601007387 */ /* 0x000fe80000100a00 */
[----:B------:R-:W3:Y:S01]  /*74340*/  LDSM.16.MT88.4 R4, [R55+UR4+0x6080] ;  /* 0x006080043704783b */ /* 0x000ee20008004200 */
[C---:B------:R-:W-:Y:S03]  /*74350*/  HMMA.16816.F32 R12, R8.reuse, R56, R12 ;  /* 0x00000038080c723c */ /* 0x040fe6000000180c */
[----:B------:R-:W4:Y:S04]  /*74360*/  LDL.LU R33, [R1+0x624] ;  /* 0x0006240001217983 */ /* 0x000f280000300800 */
[----:B------:R-:W4:Y:S04]  /*74370*/  LDL.LU R34, [R1+0x628] ;  /* 0x0006280001227983 */ /* 0x000f280000300800 */
[----:B------:R-:W4:Y:S04]  /*74380*/  LDL.LU R35, [R1+0x62c] ;  /* 0x00062c0001237983 */ /* 0x000f280000300800 */
[----:B0-----:R-:W4:Y:S04]  /*74390*/  LDL.LU R36, [R1+0x4f0] ;  /* 0x0004f00001247983 */ /* 0x001f280000300800 */
[----:B------:R-:W4:Y:S04]  /*743a0*/  LDL.LU R37, [R1+0x4f4] ;  /* 0x0004f40001257983 */ /* 0x000f280000300800 */
[----:B-1----:R-:W4:Y:S04]  /*743b0*/  LDL.LU R38, [R1+0x4f8] ;  /* 0x0004f80001267983 */ /* 0x002f280000300800 */
[----:B------:R-:W4:Y:S04]  /*743c0*/  LDL.LU R39, [R1+0x4fc] ;  /* 0x0004fc0001277983 */ /* 0x000f280000300800 */
[----:B---3--:R-:W-:Y:S04]  /*743d0*/  STL.64 [R1+0x3848], R6 ;  /* 0x0038480601007387 */ /* 0x008fe80000100a00 */
[----:B------:R-:W-:Y:S04]  /*743e0*/  STL.64 [R1+0x3840], R4 ;  /* 0x0038400401007387 */ /* 0x000fe80000100a00 */
[----:B------:R0:W-:Y:S04]  /*743f0*/  STL.64 [R1+0x1d0], R12 ;  /* 0x0001d00c01007387 */ /* 0x0001e80000100a00 */
[----:B------:R2:W-:Y:S04]  /*74400*/  STL.64 [R1+0x1d8], R14 ;  /* 0x0001d80e01007387 */ /* 0x0005e80000100a00 */
[----:B0-----:R-:W2:Y:S01]  /*74410*/  LDL.LU.64 R12, [R1+0x3988] ;  /* 0x00398800010c7983 */ /* 0x001ea20000300a00 */
[----:B------:R-:W-:Y:S01]  /*74420*/  HMMA.16816.F32 R44, R8, R40, R44 ;  /* 0x00000028082c723c */ /* 0x000fe2000000182c */
[----:B------:R-:W-:-:S02]  /*74430*/  IMAD.MOV.U32 R4, RZ, RZ, R19 ;  /* 0x000000ffff047224 */ /* 0x000fc400078e0013 */
[----:B------:R-:W-:-:S03]  /*74440*/  IMAD.MOV.U32 R5, RZ, RZ, R18 ;  /* 0x000000ffff057224 */ /* 0x000fc600078e0012 */
[----:B--2---:R-:W-:Y:S01]  /*74450*/  HMMA.16816.F32 R12, R8, R12, R24 ;  /* 0x0000000c080c723c */ /* 0x004fe20000001818 */
[----:B------:R-:W2:Y:S04]  /*74460*/  LDL.LU.64 R26, [R1+0x3980] ;  /* 0x00398000011a7983 */ /* 0x000ea80000300a00 */
[----:B------:R-:W2:Y:S01]  /*74470*/  LDL.LU.64 R24, [R1+0x3978] ;  /* 0x0039780001187983 */ /* 0x000ea20000300a00 */
[----:B------:R-:W-:Y:S02]  /*74480*/  IMAD.MOV.U32 R19, RZ, RZ, R40 ;  /* 0x000000ffff137224 */ /* 0x000fe400078e0028 */
[----:B------:R-:W-:-:S15]  /*74490*/  IMAD.MOV.U32 R18, RZ, RZ, R41 ;  /* 0x000000ffff127224 */ /* 0x000fde00078e0029 */
[----:B------:R0:W-:Y:S04]  /*744a0*/  STL.64 [R1+0x1c0], R12 ;  /* 0x0001c00c01007387 */ /* 0x0001e80000100a00 */
[----:B------:R1:W-:Y:S04]  /*744b0*/  STL.64 [R1+0x1c8], R14 ;  /* 0x0001c80e01007387 */ /* 0x0003e80000100a00 */
[----:B0-----:R-:W3:Y:S04]  /*744c0*/  LDL.LU R12, [R1+0x4e0] ;  /* 0x0004e000010c7983 */ /* 0x001ee80000300800 */
[----:B------:R-:W3:Y:S04]  /*744d0*/  LDL.LU R13, [R1+0x4e4] ;  /* 0x0004e400010d7983 */ /* 0x000ee80000300800 */
[----:B-1----:R-:W3:Y:S04]  /*744e0*/  LDL.LU R14, [R1+0x4e8] ;  /* 0x0004e800010e7983 */ /* 0x002ee80000300800 */
[----:B------:R-:W3:Y:S04]  /*744f0*/  LDL.LU R15, [R1+0x4ec] ;  /* 0x0004ec00010f7983 */ /* 0x000ee80000300800 */
[----:B------:R0:W-:Y:S04]  /*74500*/  STL.64 [R1+0x1b0], R44 ;  /* 0x0001b02c01007387 */ /* 0x0001e80000100a00 */
[----:B------:R-:W-:Y:S04]  /*74510*/  STL.64 [R1+0x1b8], R46 ;  /* 0x0001b82e01007387 */ /* 0x000fe80000100a00 */
[----:B0-----:R-:W4:Y:S04]  /*74520*/  LDL.LU.64 R44, [R1+0x3970] ;  /* 0x00397000012c7983 */ /* 0x001f280000300a00 */
[----:B------:R-:W3:Y:S04]  /*74530*/  LDL.LU.64 R42, [R1+0x3968] ;  /* 0x00396800012a7983 */ /* 0x000ee80000300a00 */
[----:B------:R-:W3:Y:S01]  /*74540*/  LDL.LU.64 R40, [R1+0x3960] ;  /* 0x0039600001287983 */ /* 0x000ee20000300a00 */
[----:B--2---:R-:W-:Y:S03]  /*74550*/  HMMA.16816.F32 R4, R8, R4, R24 ;  /* 0x000000040804723c */ /* 0x004fe60000001818 */
[----:B------:R-:W3:-:S15]  /*74560*/  LDL.LU.64 R24, [R1+0x3958] ;  /* 0x0039580001187983 */ /* 0x000ede0000300a00 */
[----:B------:R-:W-:-:S05]  /*74570*/  NOP ;  /* 0x0000000000007918 */ /* 0x000fca0000000000 */
[----:B------:R0:W-:Y:S04]  /*74580*/  STL.64 [R1+0x1a0], R4 ;  /* 0x0001a00401007387 */ /* 0x0001e80000100a00 */
[----:B------:R1:W-:Y:S04]  /*74590*/  STL.64 [R1+0x1a8], R6 ;  /* 0x0001a80601007387 */ /* 0x0003e80000100a00 */
[----:B0-----:R-:W2:Y:S04]  /*745a0*/  LDL.LU R4, [R1+0x4b0] ;  /* 0x0004b00001047983 */ /* 0x001ea80000300800 */
[----:B------:R-:W2:Y:S04]  /*745b0*/  LDL.LU R5, [R1+0x4b4] ;  /* 0x0004b40001057983 */ /* 0x000ea80000300800 */
[----:B-1----:R-:W2:Y:S04]  /*745c0*/  LDL.LU R6, [R1+0x4b8] ;  /* 0x0004b80001067983 */ /* 0x002ea80000300800 */
[----:B------:R-:W2:Y:S01]  /*745d0*/  LDL.LU R7, [R1+0x4bc] ;  /* 0x0004bc0001077983 */ /* 0x000ea20000300800 */
[----:B----4-:R-:W-:Y:S03]  /*745e0*/  HMMA.16816.F32 R44, R8, R44, R48 ;  /* 0x0000002c082c723c */ /* 0x010fe60000001830 */
[----:B------:R-:W4:Y:S04]  /*745f0*/  LDL.LU.64 R50, [R1+0x3950] ;  /* 0x0039500001327983 */ /* 0x000f280000300a00 */
[----:B------:R-:W2:-:S15]  /*74600*/  LDL.LU.64 R48, [R1+0x3948] ;  /* 0x0039480001307983 */ /* 0x000e9e0000300a00 */
[----:B------:R-:W-:-:S01]  /*74610*/  NOP ;  /* 0x0000000000007918 */ /* 0x000fc20000000000 */
[----:B------:R-:W-:Y:S04]  /*74620*/  STL.64 [R1+0x190], R44 ;  /* 0x0001902c01007387 */ /* 0x000fe80000100a00 */
[----:B------:R0:W-:Y:S04]  /*74630*/  STL.64 [R1+0x198], R46 ;  /* 0x0001982e01007387 */ /* 0x0001e80000100a00 */
[----:B0-----:R-:W4:Y:S04]  /*74640*/  LDL.LU.64 R46, [R1+0x3940] ;  /* 0x00394000012e7983 */ /* 0x001f280000300a00 */
[----:B------:R-:W2:Y:S01]  /*74650*/  LDL.LU.64 R44, [R1+0x3938] ;  /* 0x00393800012c7983 */ /* 0x000ea20000300a00 */
[----:B---3--:R-:W-:Y:S03]  /*74660*/  HMMA.16816.F32 R24, R8, R24, R40 ;  /* 0x000000180818723c */ /* 0x008fe60000001828 */
[----:B------:R-:W3:Y:S04]  /*74670*/  LDL.LU.64 R42, [R1+0x3930] ;  /* 0x00393000012a7983 */ /* 0x000ee80000300a00 */
[----:B------:R-:W4:-:S15]  /*74680*/  LDL.LU.64 R40, [R1+0x3928] ;  /* 0x0039280001287983 */ /* 0x000f1e0000300a00 */
[----:B------:R-:W-:-:S01]  /*74690*/  NOP ;  /* 0x0000000000007918 */ /* 0x000fc20000000000 */
        /* <DEDUP_REMOVED lines=26> */
[----:B------:R-:W3:Y:S01]  /*74840*/  LDL.LU R30, [R1+0x268] ;  /* 0x00026800011e7983 */ /* 0x000ee20000300800 */
[----:B------:R-:W-:-:S03]  /*74850*/  IMAD.MOV.U32 R31, RZ, RZ, R61 ;  /* 0x000000ffff1f7224 */ /* 0x000fc600078e003d */
[----:B------:R-:W3:Y:S01]  /*74860*/  LDL.LU R61, [R1+0x38f0] ;  /* 0x0038f000013d7983 */ /* 0x000ee20000300800 */
        /* <DEDUP_REMOVED lines=8> */
[----:B0-----:R-:W4:Y:S04]  /*748f0*/  LDL.LU R32, [R1+0x4d0] ;  /* 0x0004d00001207983 */ /* 0x001f280000300800 */
[----:B------:R-:W4:Y:S04]  /*74900*/  LDL.LU R33, [R1+0x4d4] ;  /* 0x0004d40001217983 */ /* 0x000f280000300800 */
[----:B------:R-:W4:Y:S01]  /*74910*/  LDL.LU R34, [R1+0x4d8] ;  /* 0x0004d80001227983 */ /* 0x000f220000300800 */
[----:B---3--:R-:W-:Y:S01]  /*74920*/  IMAD.MOV.U32 R35, RZ, RZ, R61 ;  /* 0x000000ffff237224 */ /* 0x008fe200078e003d */
[----:B------:R-:W-:-:S15]  /*74930*/  HMMA.16816.F32 R24, R8, R44, R24 ;  /* 0x0000002c0818723c */ /* 0x000fde0000001818 */
[----:B------:R-:W-:-:S09]  /*74940*/  NOP ;  /* 0x0000000000007918 */ /* 0x000fd20000000000 */
[----:B------:R-:W-:Y:S01]  /*74950*/  IMAD.MOV.U32 R61, RZ, RZ, R27 ;  /* 0x000000ffff3d7224 */ /* 0x000fe200078e001b */
        /* <DEDUP_REMOVED lines=11> */
[----:B------:R-:W-:Y:S04]  /*74a10*/  STL.64 [R1+0x4f0], R32 ;  /* 0x0004f02001007387 */ /* 0x000fe80000100a00 */
[----:B------:R0:W-:Y:S02]  /*74a20*/  STL.64 [R1+0x4f8], R34 ;  /* 0x0004f82201007387 */ /* 0x0001e40000100a00 */
[C---:B0-----:R-:W-:Y:S06]  /*74a30*/  HMMA.16816.F32 R32, R8.reuse, R48, R4 ;  /* 0x000000300820723c */ /* 0x041fec0000001804 */
[----:B------:R-:W-:Y:S01]  /*74a40*/  HMMA.16816.F32 R8, R8, R52, R28 ;  /* 0x000000340808723c */ /* 0x000fe2000000181c */
[----:B------:R0:W-:Y:S04]  /*74a50*/  STL.64 [R1+0x4e0], R24 ;  /* 0x0004e01801007387 */ /* 0x0001e80000100a00 */
[----:B------:R1:W-:Y:S04]  /*74a60*/  STL [R1+0x4e8], R26 ;  /* 0x0004e81a01007387 */ /* 0x0003e80000100800 */
[----:B0-----:R-:W2:Y:S04]  /*74a70*/  LDL.LU R24, [R1+0x400] ;  /* 0x0004000001187983 */ /* 0x001ea80000300800 */
[----:B------:R-:W2:Y:S04]  /*74a80*/  LDL.LU R25, [R1+0x404] ;  /* 0x0004040001197983 */ /* 0x000ea80000300800 */
[----:B-1----:R-:W2:Y:S04]  /*74a90*/  LDL.LU R26, [R1+0x408] ;  /* 0x00040800011a7983 */ /* 0x002ea80000300800 */
[----:B------:R-:W2:Y:S04]  /*74aa0*/  LDL.LU R27, [R1+0x40c] ;  /* 0x00040c00011b7983 */ /* 0x000ea80000300800 */
[----:B------:R-:W-:Y:S04]  /*74ab0*/  STL.64 [R1+0x3858], R46 ;  /* 0x0038582e01007387 */ /* 0x000fe80000100a00 */
[----:B------:R-:W-:Y:S04]  /*74ac0*/  STL.64 [R1+0x3850], R44 ;  /* 0x0038502c01007387 */ /* 0x000fe80000100a00 */
[----:B------:R-:W-:Y:S04]  /*74ad0*/  STL [R1+0x3358], R61 ;  /* 0x0033583d01007387 */ /* 0x000fe80000100800 */
[----:B------:R-:W3:Y:S04]  /*74ae0*/  LDL.LU R4, [R1+0x3f0] ;  /* 0x0003f00001047983 */ /* 0x000ee80000300800 */
[----:B------:R0:W-:Y:S04]  /*74af0*/  STL.64 [R1+0x4d0], R32 ;  /* 0x0004d02001007387 */ /* 0x0001e80000100a00 */
[----:B------:R-:W-:Y:S04]  /*74b00*/  STL.64 [R1+0x4d8], R34 ;  /* 0x0004d82201007387 */ /* 0x000fe80000100a00 */
[----:B------:R-:W3:Y:S04]  /*74b10*/  LDL.LU R5, [R1+0x3f4] ;  /* 0x0003f40001057983 */ /* 0x000ee80000300800 */
[----:B------:R-:W3:Y:S04]  /*74b20*/  LDL.LU R6, [R1+0x3f8] ;  /* 0x0003f80001067983 */ /* 0x000ee80000300800 */
[----:B------:R-:W3:Y:S04]  /*74b30*/  LDL.LU R7, [R1+0x3fc] ;  /* 0x0003fc0001077983 */ /* 0x000ee80000300800 */
[----:B------:R-:W-:Y:S04]  /*74b40*/  STL.64 [R1+0x38b8], R50 ;  /* 0x0038b83201007387 */ /* 0x000fe80000100a00 */
[----:B------:R-:W-:Y:S04]  /*74b50*/  STL.64 [R1+0x38b0], R48 ;  /* 0x0038b03001007387 */ /* 0x000fe80000100a00 */
[----:B------:R-:W-:Y:S04]  /*74b60*/  STL.64 [R1+0x180], R8 ;  /* 0x0001800801007387 */ /* 0x000fe80000100a00 */
[----:B------:R-:W-:Y:S01]  /*74b70*/  STL.64 [R1+0x188], R10 ;  /* 0x0001880a01007387 */ /* 0x000fe20000100a00 */
[----:B0-----:R-:W-:-:S02]  /*74b80*/  IMAD.MOV.U32 R32, RZ, RZ, R19 ;  /* 0x000000ffff207224 */ /* 0x001fc400078e0013 */
[----:B------:R-:W-:-:S05]  /*74b90*/  IMAD.MOV.U32 R33, RZ, RZ, R18 ;  /* 0x000000ffff217224 */ /* 0x000fca00078e0012 */
[----:B------:R0:W-:Y:S04]  /*74ba0*/  STL.64 [R1+0x38c0], R32 ;  /* 0x0038c02001007387 */ /* 0x0001e80000100a00 */
[----:B0-----:R-:W4:Y:S01]  /*74bb0*/  LDL.64 R32, [R1+0x60] ;  /* 0x0000600001207983 */ /* 0x001f220000100a00 */
[----:B------:R-:W0:Y:S01]  /*74bc0*/  S2R R55, SR_TID.X ;  /* 0x0000000000377919 */ /* 0x000e220000002100 */
[----:B------:R-:W1:Y:S01]  /*74bd0*/  S2R R23, SR_TID.X ;  /* 0x0000000000177919 */ /* 0x000e620000002100 */
[----:B0-----:R-:W-:Y:S01]  /*74be0*/  LOP3.LUT R55, R55, 0x7, RZ, 0xc0, !PT ;  /* 0x0000000737377812 */ /* 0x001fe200078ec0ff */
[----:B----4-:R0:W-:Y:S04]  /*74bf0*/  STL.64 [R1+0x38c8], R32 ;  /* 0x0038c82001007387 */ /* 0x0101e80000100a00 */
[----:B------:R-:W4:Y:S04]  /*74c00*/  LDL.LU R48, [R1+0xa50] ;  /* 0x000a500001307983 */ /* 0x000f280000300800 */
[----:B------:R-:W4:Y:S04]  /*74c10*/  LDL.LU R49, [R1+0xa54] ;  /* 0x000a540001317983 */ /* 0x000f280000300800 */
[----:B------:R-:W4:Y:S04]  /*74c20*/  LDL.LU R50, [R1+0xa58] ;  /* 0x000a580001327983 */ /* 0x000f280000300800 */
[----:B------:R-:W4:Y:S04]  /*74c30*/  LDL.LU R51, [R1+0xa5c] ;  /* 0x000a5c0001337983 */ /* 0x000f280000300800 */
[----:B0-----:R-:W4:Y:S04]  /*74c40*/  LDL.LU R32, [R1+0xa70] ;  /* 0x000a700001207983 */ /* 0x001f280000300800 */
[----:B------:R-:W4:Y:S04]  /*74c50*/  LDL.LU R33, [R1+0xa74] ;  /* 0x000a740001217983 */ /* 0x000f280000300800 */
[----:B------:R-:W4:Y:S04]  /*74c60*/  LDL.LU R34, [R1+0xa78] ;  /* 0x000a780001227983 */ /* 0x000f280000300800 */
[----:B------:R-:W4:Y:S01]  /*74c70*/  LDL.LU R35, [R1+0xa7c] ;  /* 0x000a7c0001237983 */ /* 0x000f220000300800 */
[----:B--2---:R-:W-:Y:S01]  /*74c80*/  HMMA.16816.F32 R8, R12, R16, R24 ;  /* 0x000000100c08723c */ /* 0x004fe20000001818 */
[----:B------:R-:W-:-:S02]  /*74c90*/  IMAD R55, R55, 0x110, RZ ;  /* 0x0000011037377824 */ /* 0x000fc400078e02ff */
[C---:B-1----:R-:W-:Y:S02]  /*74ca0*/  IMAD.SHL.U32 R22, R23.reuse, 0x2, RZ ;  /* 0x0000000217167824 */ /* 0x042fe400078e00ff */
[----:B------:R-:W-:Y:S01]  /*74cb0*/  IMAD.SHL.U32 R23, R23, 0x80, RZ ;  /* 0x0000008017177824 */ /* 0x000fe200078e00ff */
[----:B------:R-:W2:Y:S04]  /*74cc0*/  LDL.LU R28, [R1+0xa40] ;  /* 0x000a4000011c7983 */ /* 0x000ea80000300800 */
[----:B------:R-:W2:Y:S04]  /*74cd0*/  LDL.LU R29, [R1+0xa44] ;  /* 0x000a4400011d7983 */ /* 0x000ea80000300800 */
[----:B------:R-:W2:Y:S01]  /*74ce0*/  LDL.LU R30, [R1+0xa48] ;  /* 0x000a4800011e7983 */ /* 0x000ea20000300800 */
[----:B------:R-:W-:-:S03]  /*74cf0*/  LOP3.LUT R55, R55, 0x10, R22, 0x78, !PT ;  /* 0x0000001037377812 */ /* 0x000fc600078e7816 */
[----:B------:R-:W2:Y:S04]  /*74d00*/  LDL.LU R31, [R1+0xa4c] ;  /* 0x000a4c00011f7983 */ /* 0x000ea80000300800 */
[----:B------:R-:W2:Y:S01]  /*74d10*/  LDL.64 R36, [R1+0x40] ;  /* 0x0000400001247983 */ /* 0x000ea20000100a00 */
[----:B------:R-:W-:-:S04]  /*74d20*/  LOP3.LUT R55, R55, 0x800, R23, 0xf8, !PT ;  /* 0x0000080037377812 */ /* 0x000fc800078ef817 */
[----:B------:R-:W-:Y:S01]  /*74d30*/  LOP3.LUT R55, R55, 0x60, RZ, 0x3c, !PT ;  /* 0x0000006037377812 */ /* 0x000fe200078e3cff */
[----:B------:R-:W-:Y:S04]  /*74d40*/  STL.64 [R1+0x330], R8 ;  /* 0x0003300801007387 */ /* 0x000fe80000100a00 */
[----:B------:R-:W-:Y:S04]  /*74d50*/  STL.64 [R1+0x338], R10 ;  /* 0x0003380a01007387 */ /* 0x000fe80000100a00 */
[----:B------:R-:W0:Y:S01]  /*74d60*/  LDSM.16.MT88.4 R8, [R55+UR4+0x6000] ;  /* 0x006000043708783b */ /* 0x000e220008004200 */
[----:B---3--:R-:W-:Y:S01]  /*74d70*/  HMMA.16816.F32 R4, R12, R20, R4 ;  /* 0x000000140c04723c */ /* 0x008fe20000001804 */
[----:B------:R-:W-:-:S02]  /*74d80*/  IMAD.MOV.U32 R23, RZ, RZ, R16 ;  /* 0x000000ffff177224 */ /* 0x000fc400078e0010 */
[----:B------:R-:W-:Y:S01]  /*74d90*/  IMAD.MOV.U32 R22, RZ, RZ, R17 ;  /* 0x000000ffff167224 */ /* 0x000fe200078e0011 */
[----:B------:R-:W3:Y:S04]  /*74da0*/  LDL.LU R16, [R1+0xa30] ;  /* 0x000a300001107983 */ /* 0x000ee80000300800 */
[----:B------:R-:W3:Y:S04]  /*74db0*/  LDL.LU R17, [R1+0xa34] ;  /* 0x000a340001117983 */ /* 0x000ee80000300800 */
[----:B------:R-:W3:Y:S04]  /*74dc0*/  LDL.LU R18, [R1+0xa38] ;  /* 0x000a380001127983 */ /* 0x000ee80000300800 */
[----:B------:R-:W3:Y:S04]  /*74dd0*/  LDL.LU R19, [R1+0xa3c] ;  /* 0x000a3c0001137983 */ /* 0x000ee80000300800 */
[----:B------:R-:W3:Y:S04]  /*74de0*/  LDL.64 R40, [R1+0x30] ;  /* 0x0000300001287983 */ /* 0x000ee80000100a00 */
[----:B------:R1:W-:Y:S04]  /*74df0*/  STL.64 [R1+0x320], R4 ;  /* 0x0003200401007387 */ /* 0x0003e80000100a00 */
[----:B------:R0:W-:Y:S04]  /*74e00*/  STL [R1+0x328], R6 ;  /* 0x0003280601007387 */ /* 0x0001e80000100800 */
[----:B------:R-:W3:Y:S04]  /*74e10*/  LDL.LU R24, [R1+0xa20] ;  /* 0x000a200001187983 */ /* 0x000ee80000300800 */
[----:B------:R-:W3:Y:S04]  /*74e20*/  LDL.LU R25, [R1+0xa24] ;  /* 0x000a240001197983 */ /* 0x000ee80000300800 */
[----:B------:R-:W3:Y:S04]  /*74e30*/  LDL.LU R26, [R1+0xa28] ;  /* 0x000a2800011a7983 */ /* 0x000ee80000300800 */
[----:B------:R-:W3:Y:S04]  /*74e40*/  LDL.LU R27, [R1+0xa2c] ;  /* 0x000a2c00011b7983 */ /* 0x000ee80000300800 */
[----:B------:R-:W3:Y:S01]  /*74e50*/  LDL.64 R44, [R1+0x20] ;  /* 0x00002000012c7983 */ /* 0x000ee20000100a00 */
[----:B------:R-:W-:-:S03]  /*74e60*/  IMAD.MOV.U32 R61, RZ, RZ, R7 ;  /* 0x000000ffff3d7224 */ /* 0x000fc600078e0007 */
[----:B-1----:R-:W3:Y:S04]  /*74e70*/  LDL.LU R4, [R1+0xa10] ;  /* 0x000a100001047983 */ /* 0x002ee80000300800 */
[----:B------:R-:W3:Y:S04]  /*74e80*/  LDL.LU R5, [R1+0xa14] ;  /* 0x000a140001057983 */ /* 0x000ee80000300800 */
[----:B0-----:R-:W3:Y:S04]  /*74e90*/  LDL.LU R6, [R1+0xa18] ;  /* 0x000a180001067983 */ /* 0x001ee80000300800 */
[----:B------:R-:W3:Y:S04]  /*74ea0*/  LDL.LU R7, [R1+0xa1c] ;  /* 0x000a1c0001077983 */ /* 0x000ee80000300800 */
        /* <DEDUP_REMOVED lines=9> */
[----:B------:R-:W-:Y:S04]  /*74f40*/  STL.64 [R1+0x6d8], R34 ;  /* 0x0006d82201007387 */ /* 0x000fe80000100a00 */
[----:B0-----:R-:W2:Y:S02]  /*74f50*/  LDL.LU.64 R32, [R1+0x38c8] ;  /* 0x0038c80001207983 */ /* 0x001ea40000300a00 */
[----:B--2---:R-:W-:-:S15]  /*74f60*/  HMMA.16816.F32 R8, R12, R32, R8 ;  /* 0x000000200c08723c */ /* 0x004fde0000001808 */
[----:B------:R-:W-:-:S08]  /*74f70*/  NOP ;  /* 0x0000000000007918 */ /* 0x000fd00000000000 */
[----:B------:R-:W-:Y:S04]  /*74f80*/  STL.64 [R1+0x6c0], R8 ;  /* 0x0006c00801007387 */ /* 0x000fe80000100a00 */
[----:B------:R0:W-:Y:S02]  /*74f90*/  STL.64 [R1+0x6c8], R10 ;  /* 0x0006c80a01007387 */ /* 0x0001e40000100a00 */
[----:B0-----:R-:W-:Y:S02]  /*74fa0*/  IMAD.MOV.U32 R11, RZ, RZ, R32 ;  /* 0x000000ffff0b7224 */ /* 0x001fe400078e0020 */
[----:B------:R-:W-:Y:S02]  /*74fb0*/  IMAD.MOV.U32 R10, RZ, RZ, R33 ;  /* 0x000000ffff0a7224 */ /* 0x000fe400078e0021 */
[----:B------:R-:W2:Y:S01]  /*74fc0*/  LDL.LU.64 R32, [R1+0x38c0] ;  /* 0x0038c00001207983 */ /* 0x000ea20000300a00 */
[C---:B------:R-:W-:Y:S06]  /*74fd0*/  HMMA.16816.F32 R28, R12.reuse, R36, R28 ;  /* 0x000000240c1c723c */ /* 0x040fec000000181c */
[C---:B---3--:R-:W-:Y:S06]  /*74fe0*/  HMMA.16816.F32 R16, R12.reuse, R40, R16 ;  /* 0x000000280c10723c */ /* 0x048fec0000001810 */
[----:B------:R-:W-:Y:S01]  /*74ff0*/  HMMA.16816.F32 R24, R12, R44, R24 ;  /* 0x0000002c0c18723c */ /* 0x000fe20000001818 */
[----:B------:R-:W-:-:S02]  /*75000*/  IMAD.MOV.U32 R9, RZ, RZ, R36 ;  /* 0x000000ffff097224 */ /* 0x000fc400078e0024 */
[----:B------:R-:W-:-:S03]  /*75010*/  IMAD.MOV.U32 R8, RZ, RZ, R37 ;  /* 0x000000ffff087224 */ /* 0x000fc600078e0025 */
[----:B--2---:R-:W-:Y:S01]  /*75020*/  HMMA.16816.F32 R32, R12, R32, R48 ;  /* 0x000000200c20723c */ /* 0x004fe20000001830 */
[----:B------:R-:W2:Y:S04]  /*75030*/  LDL.LU.64 R50, [R1+0x38b8] ;  /* 0x0038b80001327983 */ /* 0x000ea80000300a00 */
[----:B------:R-:W3:-:S15]  /*75040*/  LDL.LU.64 R48, [R1+0x38b0] ;  /* 0x0038b00001307983 */ /* 0x000ede0000300a00 */
[----:B------:R-:W-:-:S03]  /*75050*/  NOP ;  /* 0x0000000000007918 */ /* 0x000fc60000000000 */
        /* <DEDUP_REMOVED lines=8> */
[----:B0-----:R-:W2:Y:S04]  /*750e0*/  LDL.LU.64 R30, [R1+0x38a8] ;  /* 0x0038a800011e7983 */ /* 0x001ea80000300a00 */
[----:B------:R-:W4:Y:S04]  /*750f0*/  LDL.LU.64 R28, [R1+0x38a0] ;  /* 0x0038a000011c7983 */ /* 0x000f280000300a00 */
[----:B------:R-:W3:Y:S04]  /*75100*/  LDL.LU R36, [R1+0x9f0] ;  /* 0x0009f00001247983 */ /* 0x000ee80000300800 */
[----:B------:R-:W3:Y:S04]  /*75110*/  LDL.LU R37, [R1+0x9f4] ;  /* 0x0009f40001257983 */ /* 0x000ee80000300800 */
[----:B------:R-:W3:Y:S04]  /*75120*/  LDL.LU R38, [R1+0x9f8] ;  /* 0x0009f80001267983 */ /* 0x000ee80000300800 */
[----:B------:R-:W3:Y:S04]  /*75130*/  LDL.LU R39, [R1+0x9fc] ;  /* 0x0009fc0001277983 */ /* 0x000ee80000300800 */
[----:B------:R0:W-:Y:S04]  /*75140*/  STL.64 [R1+0x690], R16 ;  /* 0x0006901001007387 */ /* 0x0001e80000100a00 */
[----:B------:R-:W-:Y:S01]  /*75150*/  STL.64 [R1+0x698], R18 ;  /* 0x0006981201007387 */ /* 0x000fe20000100a00 */
[----:B0-----:R-:W-:-:S02]  /*75160*/  IMAD.MOV.U32 R17, RZ, RZ, R40 ;  /* 0x000000ffff117224 */ /* 0x001fc400078e0028 */
[----:B------:R-:W-:Y:S01]  /*75170*/  IMAD.MOV.U32 R16, RZ, RZ, R41 ;  /* 0x000000ffff107224 */ /* 0x000fe200078e0029 */
[----:B------:R-:W3:Y:S04]  /*75180*/  LDL.LU R40, [R1+0x9e0] ;  /* 0x0009e00001287983 */ /* 0x000ee80000300800 */
[----:B------:R-:W3:Y:S04]  /*75190*/  LDL.LU R41, [R1+0x9e4] ;  /* 0x0009e40001297983 */ /* 0x000ee80000300800 */
[----:B------:R-:W3:Y:S04]  /*751a0*/  LDL.LU R42, [R1+0x9e8] ;  /* 0x0009e800012a7983 */ /* 0x000ee80000300800 */
[----:B------:R-:W3:Y:S04]  /*751b0*/  LDL.LU R43, [R1+0x9ec] ;  /* 0x0009ec00012b7983 */ /* 0x000ee80000300800 */
[----:B------:R-:W-:Y:S04]  /*751c0*/  STL.64 [R1+0x680], R24 ;  /* 0x0006801801007387 */ /* 0x000fe80000100a00 */
[----:B------:R0:W-:Y:S04]  /*751d0*/  STL.64 [R1+0x688], R26 ;  /* 0x0006881a01007387 */ /* 0x0001e80000100a00 */
[----:B0-----:R-:W2:Y:S04]  /*751e0*/  LDL.LU.64 R26, [R1+0x3898] ;  /* 0x00389800011a7983 */ /* 0x001ea80000300a00 */
[----:B------:R-:W3:Y:S01]  /*751f0*/  LDL.LU.64 R24, [R1+0x3890] ;  /* 0x0038900001187983 */ /* 0x000ee20000300a00 */
[----:B------:R-:W-:-:S02]  /*75200*/  IMAD.MOV.U32 R19, RZ, RZ, R44 ;  /* 0x000000ffff137224 */ /* 0x000fc400078e002c */
[----:B------:R-:W-:Y:S01]  /*75210*/  IMAD.MOV.U32 R18, RZ, RZ, R45 ;  /* 0x000000ffff127224 */ /* 0x000fe200078e002d */
[----:B------:R-:W2:Y:S04]  /*75220*/  LDL.LU R44, [R1+0x9d0] ;  /* 0x0009d000012c7983 */ /* 0x000ea80000300800 */
[----:B------:R-:W2:Y:S04]  /*75230*/  LDL.LU R45, [R1+0x9d4] ;  /* 0x0009d400012d7983 */ /* 0x000ea80000300800 */
[----:B------:R-:W2:Y:S04]  /*75240*/  LDL.LU R46, [R1+0x9d8] ;  /* 0x0009d800012e7983 */ /* 0x000ea80000300800 */
[----:B------:R-:W2:Y:S01]  /*75250*/  LDL.LU R47, [R1+0x9dc] ;  /* 0x0009dc00012f7983 */ /* 0x000ea20000300800 */
[C---:B----4-:R-:W-:Y:S06]  /*75260*/  HMMA.16816.F32 R32, R12.reuse, R28, R32 ;  /* 0x0000001c0c20723c */ /* 0x050fec0000001820 */
[----:B---3--:R-:W-:-:S15]  /*75270*/  HMMA.16816.F32 R4, R12, R24, R4 ;  /* 0x000000180c04723c */ /* 0x008fde0000001804 */
[----:B------:R-:W-:-:S08]  /*75280*/  NOP ;  /* 0x0000000000007918 */ /* 0x000fd00000000000 */
[----:B------:R0:W-:Y:S04]  /*75290*/  STL.64 [R1+0x670], R4 ;  /* 0x0006700401007387 */ /* 0x0001e80000100a00 */
[----:B------:R1:W-:Y:S04]  /*752a0*/  STL.64 [R1+0x678], R6 ;  /* 0x0006780601007387 */ /* 0x0003e80000100a00 */
[----:B0-----:R-:W3:Y:S04]  /*752b0*/  LDL.LU R4, [R1+0x9c0] ;  /* 0x0009c00001047983 */ /* 0x001ee80000300800 */
[----:B------:R-:W3:Y:S04]  /*752c0*/  LDL.LU R5, [R1+0x9c4] ;  /* 0x0009c40001057983 */ /* 0x000ee80000300800 */
[----:B-1----:R-:W3:Y:S04]  /*752d0*/  LDL.LU R6, [R1+0x9c8] ;  /* 0x0009c80001067983 */ /* 0x002ee80000300800 */
[----:B------:R-:W3:Y:S04]  /*752e0*/  LDL.LU R7, [R1+0x9cc] ;  /* 0x0009cc0001077983 */ /* 0x000ee80000300800 */
        /* <DEDUP_REMOVED lines=10> */
[----:B------:R-:W-:Y:S04]  /*75390*/  STL.64 [R1+0x37a8], R30 ;  /* 0x0037a81e01007387 */ /* 0x000fe80000100a00 */
[----:B------:R-:W-:Y:S01]  /*753a0*/  STL.64 [R1+0x37a0], R28 ;  /* 0x0037a01c01007387 */ /* 0x000fe20000100a00 */
        /* <DEDUP_REMOVED lines=41> */
[----:B------:R-:W3:Y:S01]  /*75640*/  LDL.LU.64 R4, [R1+0x3840] ;  /* 0x0038400001047983 */ /* 0x000ee20000300a00 */
[----:B------:R-:W-:-:S02]  /*75650*/  IMAD.MOV.U32 R28, RZ, RZ, R23 ;  /* 0x000000ffff1c7224 */ /* 0x000fc400078e0017 */
[----:B------:R-:W-:Y:S01]  /*75660*/  IMAD.MOV.U32 R29, RZ, RZ, R22 ;  /* 0x000000ffff1d7224 */ /* 0x000fe200078e0016 */
[C---:B--2---:R-:W-:Y:S06]  /*75670*/  HMMA.16816.F32 R40, R12.reuse, R48, R40 ;  /* 0x000000300c28723c */ /* 0x044fec0000001828 */
[----:B------:R-:W-:Y:S01]  /*75680*/  HMMA.16816.F32 R12, R12, R52, R36 ;  /* 0x000000340c0c723c */ /* 0x000fe20000001824 */
[----:B----4-:R-:W-:Y:S04]  /*75690*/  STL.64 [R1+0x37e8], R46 ;  /* 0x0037e82e01007387 */ /* 0x010fe80000100a00 */
[----:B------:R-:W-:Y:S04]  /*756a0*/  STL.64 [R1+0x37e0], R44 ;  /* 0x0037e02c01007387 */ /* 0x000fe80000100a00 */
[----:B------:R-:W-:Y:S04]  /*756b0*/  STL.64 [R1+0x37f8], R50 ;  /* 0x0037f83201007387 */ /* 0x000fe80000100a00 */
[----:B------:R-:W-:Y:S04]  /*756c0*/  STL.64 [R1+0x37f0], R48 ;  /* 0x0037f03001007387 */ /* 0x000fe80000100a00 */
[----:B------:R0:W-:Y:S04]  /*756d0*/  STL.64 [R1+0x890], R40 ;  /* 0x0008902801007387 */ /* 0x0001e80000100a00 */
[----:B------:R-:W-:Y:S04]  /*756e0*/  STL.64 [R1+0x898], R42 ;  /* 0x0008982a01007387 */ /* 0x000fe80000100a00 */
[----:B------:R-:W-:Y:S04]  /*756f0*/  STL [R1+0x3808], R54 ;  /* 0x0038083601007387 */ /* 0x000fe80000100800 */
[----:B------:R-:W-:Y:S04]  /*75700*/  STL.64 [R1+0x3800], R52 ;  /* 0x0038003401007387 */ /* 0x000fe80000100a00 */
[----:B------:R-:W-:Y:S04]  /*75710*/  STL.64 [R1+0x620], R12 ;  /* 0x0006200c01007387 */ /* 0x000fe80000100a00 */
[----:B------:R-:W-:Y:S04]  /*75720*/  STL.64 [R1+0x628], R14 ;  /* 0x0006280e01007387 */ /* 0x000fe80000100a00 */
[----:B------:R-:W1:Y:S01]  /*75730*/  LDSM.16.MT88.4 R12, [R55+UR4+0x6080] ;  /* 0x00608004370c783b */ /* 0x000e620008004200 */
[C---:B---3--:R-:W-:Y:S06]  /*75740*/  HMMA.16816.F32 R28, R4.reuse, R28, R32 ;  /* 0x0000001c041c723c */ /* 0x048fec0000001820 */
[----:B------:R-:W-:Y:S07]  /*75750*/  HMMA.16816.F32 R20, R4, R20, R24 ;  /* 0x000000140414723c */ /* 0x000fee0000001818 */
[----:B------:R-:W-:-:S02]  /*75760*/  IMAD.MOV.U32 R24, RZ, RZ, R19 ;  /* 0x000000ffff187224 */ /* 0x000fc400078e0013 */
[----:B------:R-:W-:-:S08]  /*75770*/  IMAD.MOV.U32 R25, RZ, RZ, R18 ;  /* 0x000000ffff197224 */ /* 0x000fd000078e0012 */
[----:B------:R-:W-:Y:S04]  /*75780*/  STL.64 [R1+0x4c0], R28 ;  /* 0x0004c01c01007387 */ /* 0x000fe80000100a00 */
[----:B------:R-:W-:Y:S04]  /*75790*/  STL.64 [R1+0x4c8], R30 ;  /* 0x0004c81e01007387 */ /* 0x000fe80000100a00 */
[----:B------:R-:W-:Y:S04]  /*757a0*/  STL.64 [R1+0x4b0], R20 ;  /* 0x0004b01401007387 */ /* 0x000fe80000100a00 */
[----:B------:R-:W-:Y:S04]  /*757b0*/  STL.64 [R1+0x4b8], R22 ;  /* 0x0004b81601007387 */ /* 0x000fe80000100a00 */
[----:B------:R-:W-:Y:S04]  /*757c0*/  STL.64 [R1+0x3810], R24 ;  /* 0x0038101801007387 */ /* 0x000fe80000100a00 */
        /* <DEDUP_REMOVED lines=8> */
[----:B------:R-:W-:Y:S04]  /*75850*/  STL.64 [R1+0x3828], R40 ;  /* 0x0038282801007387 */ /* 0x000fe80000100a00 */
[----:B------:R-:W2:Y:S04]  /*75860*/  LDL.LU R44, [R1+0x460] ;  /* 0x00046000012c7983 */ /* 0x000ea80000300800 */
[----:B------:R-:W2:Y:S04]  /*75870*/  LDL.LU R45, [R1+0x464] ;  /* 0x00046400012d7983 */ /* 0x000ea80000300800 */
[----:B------:R-:W3:Y:S04]  /*75880*/  LDL.LU R46, [R1+0x468] ;  /* 0x00046800012e7983 */ /* 0x000ee80000300800 */
[----:B------:R-:W3:Y:S01]  /*75890*/  LDL.LU R47, [R1+0x46c] ;  /* 0x00046c00012f7983 */ /* 0x000ee20000300800 */
[----:B------:R-:W-:-:S02]  /*758a0*/  IMAD.MOV.U32 R49, RZ, RZ, R8 ;  /* 0x000000ffff317224 */ /* 0x000fc400078e0008 */
[----:B------:R-:W-:Y:S02]  /*758b0*/  IMAD.MOV.U32 R48, RZ, RZ, R9 ;  /* 0x000000ffff307224 */ /* 0x000fe400078e0009 */
[----:B0-----:R-:W-:Y:S02]  /*758c0*/  IMAD.MOV.U32 R37, RZ, RZ, R10 ;  /* 0x000000ffff257224 */ /* 0x001fe400078e000a */
[----:B------:R-:W-:Y:S01]  /*758d0*/  IMAD.MOV.U32 R36, RZ, RZ, R11 ;  /* 0x000000ffff247224 */ /* 0x000fe200078e000b */
[----:B---3--:R-:W-:Y:S04]  /*758e0*/  STL.64 [R1+0x3838], R46 ;  /* 0x0038382e01007387 */ /* 0x008fe80000100a00 */
[----:B--2---:R0:W-:Y:S04]  /*758f0*/  STL.64 [R1+0x3830], R44 ;  /* 0x0038302c01007387 */ /* 0x0041e80000100a00 */
[----:B------:R-:W2:Y:S04]  /*75900*/  LDL.LU R24, [R1+0x480] ;  /* 0x0004800001187983 */ /* 0x000ea80000300800 */
[----:B------:R-:W2:Y:S04]  /*75910*/  LDL.LU R25, [R1+0x484] ;  /* 0x0004840001197983 */ /* 0x000ea80000300800 */
[----:B------:R-:W2:Y:S04]  /*75920*/  LDL.LU R26, [R1+0x488] ;  /* 0x00048800011a7983 */ /* 0x000ea80000300800 */
[----:B------:R-:W2:Y:S04]  /*75930*/  LDL.LU R27, [R1+0x48c] ;  /* 0x00048c00011b7983 */ /* 0x000ea80000300800 */
        /* <DEDUP_REMOVED lines=32> */
[----:B-1----:R-:W-:Y:S04]  /*75b40*/  STL.64 [R1+0x36d8], R14 ;  /* 0x0036d80e01007387 */ /* 0x002fe80000100a00 */
[----:B------:R0:W-:Y:S04]  /*75b50*/  STL.64 [R1+0x36d0], R12 ;  /* 0x0036d00c01007387 */ /* 0x0001e80000100a00 */
[----:B0-----:R-:W2:Y:S01]  /*75b60*/  LDL.LU.64 R12, [R1+0x50] ;  /* 0x00005000010c7983 */ /* 0x001ea20000300a00 */
[C---:B---3--:R-:W-:Y:S06]  /*75b70*/  HMMA.16816.F32 R44, R4.reuse, R56, R44 ;  /* 0x00000038042c723c */ /* 0x048fec000000182c */
[----:B----4-:R-:W-:-:S15]  /*75b80*/  HMMA.16816.F32 R36, R4, R36, R40 ;  /* 0x000000240424723c */ /* 0x010fde0000001828 */
[----:B------:R-:W-:-:S02]  /*75b90*/  NOP ;  /* 0x0000000000007918 */ /* 0x000fc40000000000 */
[----:B------:R-:W-:Y:S04]  /*75ba0*/  STL.64 [R1+0x4a0], R44 ;  /* 0x0004a02c01007387 */ /* 0x000fe80000100a00 */
[----:B------:R0:W-:Y:S04]  /*75bb0*/  STL.64 [R1+0x4a8], R46 ;  /* 0x0004a82e01007387 */ /* 0x0001e80000100a00 */
[----:B0-----:R-:W3:Y:S04]  /*75bc0*/  LDL.LU.64 R46, [R1+0x3838] ;  /* 0x00383800012e7983 */ /* 0x001ee80000300a00 */
[----:B------:R-:W3:Y:S04]  /*75bd0*/  LDL.LU.64 R44, [R1+0x3830] ;  /* 0x00383000012c7983 */ /* 0x000ee80000300a00 */
[----:B------:R-:W3:Y:S01]  /*75be0*/  LDL.LU.64 R40, [R1+0x3828] ;  /* 0x0038280001287983 */ /* 0x000ee20000300a00 */
[C---:B--2---:R-:W-:Y:S03]  /*75bf0*/  HMMA.16816.F32 R24, R4.reuse, R12, R24 ;  /* 0x0000000c0418723c */ /* 0x044fe60000001818 */
[----:B------:R-:W-:Y:S04]  /*75c00*/  STL.64 [R1+0x490], R36 ;  /* 0x0004902401007387 */ /* 0x000fe80000100a00 */
[----:B------:R0:W-:Y:S04]  /*75c10*/  STL.64 [R1+0x498], R38 ;  /* 0x0004982601007387 */ /* 0x0001e80000100a00 */
[----:B0-----:R-:W2:Y:S04]  /*75c20*/  LDL.LU.64 R38, [R1+0x3820] ;  /* 0x0038200001267983 */ /* 0x001ea80000300a00 */
[----:B------:R-:W2:Y:S08]  /*75c30*/  LDL.LU.64 R36, [R1+0x3818] ;  /* 0x0038180001247983 */ /* 0x000eb00000300a00 */
[----:B------:R0:W-:Y:S04]  /*75c40*/  STL.64 [R1+0x480], R24 ;  /* 0x0004801801007387 */ /* 0x0001e80000100a00 */
[----:B------:R-:W-:Y:S04]  /*75c50*/  STL.64 [R1+0x488], R26 ;  /* 0x0004881a01007387 */ /* 0x000fe80000100a00 */
[----:B0-----:R-:W2:Y:S01]  /*75c60*/  LDL.LU.64 R24, [R1+0x3810] ;  /* 0x0038100001187983 */ /* 0x001ea20000300a00 */
[C---:B------:R-:W-:Y:S03]  /*75c70*/  HMMA.16816.F32 R48, R4.reuse, R48, R52 ;  /* 0x000000300430723c */ /* 0x040fe60000001834 */
[----:B------:R0:W-:Y:S04]  /*75c80*/  STL.64 [R1+0x3758], R12 ;  /* 0x0037580c01007387 */ /* 0x0001e80000100a00 */
[----:B0-----:R-:W4:Y:S04]  /*75c90*/  LDL.LU R12, [R1+0x300] ;  /* 0x00030000010c7983 */ /* 0x001f280000300800 */
[----:B------:R-:W4:Y:S04]  /*75ca0*/  LDL.LU R13, [R1+0x304] ;  /* 0x00030400010d7983 */ /* 0x000f280000300800 */
[----:B------:R-:W4:Y:S04]  /*75cb0*/  LDL.LU R14, [R1+0x308] ;  /* 0x00030800010e7983 */ /* 0x000f280000300800 */
[----:B------:R-:W4:Y:S04]  /*75cc0*/  LDL.LU R15, [R1+0x30c] ;  /* 0x00030c00010f7983 */ /* 0x000f280000300800 */
[----:B------:R-:W4:Y:S04]  /*75cd0*/  LDL.LU R54, [R1+0x3808] ;  /* 0x0038080001367983 */ /* 0x000f280000300800 */
[----:B------:R-:W4:Y:S04]  /*75ce0*/  LDL.LU.64 R52, [R1+0x3800] ;  /* 0x0038000001347983 */ /* 0x000f280000300a00 */
[----:B------:R-:W-:Y:S04]  /*75cf0*/  STL.64 [R1+0x470], R48 ;  /* 0x0004703001007387 */ /* 0x000fe80000100a00 */
[----:B------:R0:W-:Y:S04]  /*75d00*/  STL.64 [R1+0x478], R50 ;  /* 0x0004783201007387 */ /* 0x0001e80000100a00 */
[----:B0-----:R-:W4:Y:S04]  /*75d10*/  LDL.LU.64 R50, [R1+0x37f8] ;  /* 0x0037f80001327983 */ /* 0x001f280000300a00 */
[----:B------:R-:W4:Y:S01]  /*75d20*/  LDL.LU.64 R48, [R1+0x37f0] ;  /* 0x0037f00001307983 */ /* 0x000f220000300a00 */
[C---:B---3--:R-:W-:Y:S03]  /*75d30*/  HMMA.16816.F32 R40, R4.reuse, R40, R44 ;  /* 0x000000280428723c */ /* 0x048fe6000000182c */
[----:B------:R-:W3:Y:S04]  /*75d40*/  LDL.LU.64 R46, [R1+0x37e8] ;  /* 0x0037e800012e7983 */ /* 0x000ee80000300a00 */
[----:B------:R-:W4:Y:S01]  /*75d50*/  LDL.LU.64 R44, [R1+0x37e0] ;  /* 0x0037e000012c7983 */ /* 0x000f220000300a00 */
[----:B--2---:R-:W-:-:S15]  /*75d60*/  HMMA.16816.F32 R24, R4, R24, R36 ;  /* 0x000000180418723c */ /* 0x004fde0000001824 */
[----:B------:R-:W-:Y:S04]  /*75d70*/  STL.64 [R1+0x460], R40 ;  /* 0x0004602801007387 */ /* 0x000fe80000100a00 */
[----:B------:R0:W-:Y:S04]  /*75d80*/  STL.64 [R1+0x468], R42 ;  /* 0x0004682a01007387 */ /* 0x0001e80000100a00 */
[----:B0-----:R-:W2:Y:S04]  /*75d90*/  LDL.LU.64 R42, [R1+0x37d8] ;  /* 0x0037d800012a7983 */ /* 0x001ea80000300a00 */
[----:B------:R-:W3:Y:S04]  /*75da0*/  LDL.LU.64 R40, [R1+0x37d0] ;  /* 0x0037d00001287983 */ /* 0x000ee80000300a00 */
[----:B------:R-:W2:Y:S04]  /*75db0*/  LDL.LU.64 R38, [R1+0x37c8] ;  /* 0x0037c80001267983 */ /* 0x000ea80000300a00 */
[----:B------:R-:W2:Y:S04]  /*75dc0*/  LDL.LU.64 R36, [R1+0x37c0] ;  /* 0x0037c00001247983 */ /* 0x000ea80000300a00 */
        /* <DEDUP_REMOVED lines=21> */
[----:B------:R-:W2:Y:S04]  /*75f20*/  LDL.LU.64 R32, [R1+0x3790] ;  /* 0x0037900001207983 */ /* 0x000ea80000300a00 */
[----:B---3--:R-:W-:Y:S04]  /*75f30*/  STL.64 [R1+0x3740], R30 ;  /* 0x0037401e01007387 */ /* 0x008fe80000100a00 */
[----:B------:R0:W-:Y:S04]  /*75f40*/  STL.64 [R1+0x3738], R28 ;  /* 0x0037381c01007387 */ /* 0x0001e80000100a00 */
[----:B0-----:R-:W3:Y:S04]  /*75f50*/  LDL.LU R28, [R1+0x410] ;  /* 0x00041000011c7983 */ /* 0x001ee80000300800 */
[----:B------:R-:W3:Y:S04]  /*75f60*/  LDL.LU R29, [R1+0x414] ;  /* 0x00041400011d7983 */ /* 0x000ee80000300800 */
[----:B------:R-:W3:Y:S04]  /*75f70*/  LDL.LU R30, [R1+0x418] ;  /* 0x00041800011e7983 */ /* 0x000ee80000300800 */
[----:B------:R-:W3:Y:S01]  /*75f80*/  LDL.LU R31, [R1+0x41c] ;  /* 0x00041c00011f7983 */ /* 0x000ee20000300800 */
[C---:B----4-:R-:W-:Y:S06]  /*75f90*/  HMMA.16816.F32 R24, R4.reuse, R40, R24 ;  /* 0x000000280418723c */ /* 0x050fec0000001818 */
        /* <DEDUP_REMOVED lines=25> */
[----:B------:R-:W-:-:S12]  /*76130*/  STL.64 [R1+0x36e0], R48 ;  /* 0x0036e03001007387 */ /* 0x000fd80000100a00 */
[----:B------:R-:W-:Y:S04]  /*76140*/  STL.64 [R1+0x3e0], R12 ;  /* 0x0003e00c01007387 */ /* 0x000fe80000100a00 */
[----:B------:R-:W-:Y:S04]  /*76150*/  STL.64 [R1+0x3e8], R14 ;  /* 0x0003e80e01007387 */ /* 0x000fe80000100a00 */
[----:B------:R-:W2:Y:S04]  /*76160*/  LDL.LU R44, [R1+0x2e0] ;  /* 0x0002e000012c7983 */ /* 0x000ea80000300800 */
[----:B------:R0:W-:Y:S04]  /*76170*/  STL.64 [R1+0x170], R4 ;  /* 0x0001700401007387 */ /* 0x0001e80000100a00 */
[----:B------:R1:W-:Y:S04]  /*76180*/  STL.64 [R1+0x178], R6 ;  /* 0x0001780601007387 */ /* 0x0003e80000100a00 */
[----:B------:R-:W2:Y:S04]  /*76190*/  LDL.LU R45, [R1+0x2e4] ;  /* 0x0002e400012d7983 */ /* 0x000ea80000300800 */
[----:B------:R-:W2:Y:S04]  /*761a0*/  LDL.LU R46, [R1+0x2e8] ;  /* 0x0002e800012e7983 */ /* 0x000ea80000300800 */
[----:B------:R-:W2:Y:S04]  /*761b0*/  LDL.LU R47, [R1+0x2ec] ;  /* 0x0002ec00012f7983 */ /* 0x000ea80000300800 */
[----:B------:R-:W2:Y:S04]  /*761c0*/  LDL.LU.64 R40, [R1+0x90] ;  /* 0x0000900001287983 */ /* 0x000ea80000300a00 */
[----:B------:R-:W-:Y:S04]  /*761d0*/  STL [R1+0x3778], R54 ;  /* 0x0037783601007387 */ /* 0x000fe80000100800 */
[----:B------:R3:W-:Y:S04]  /*761e0*/  STL.64 [R1+0x3770], R52 ;  /* 0x0037703401007387 */ /* 0x0007e80000100a00 */
[----:B0-----:R-:W4:Y:S04]  /*761f0*/  LDL.LU R4, [R1+0x2c0] ;  /* 0x0002c00001047983 */ /* 0x001f280000300800 */
[----:B------:R-:W4:Y:S04]  /*76200*/  LDL.LU R5, [R1+0x2c4] ;  /* 0x0002c40001057983 */ /* 0x000f280000300800 */
[----:B-1----:R-:W2:Y:S04]  /*76210*/  LDL.LU R6, [R1+0x2c8] ;  /* 0x0002c80001067983 */ /* 0x002ea80000300800 */
[----:B------:R-:W2:Y:S01]  /*76220*/  LDL.LU R7, [R1+0x2cc] ;  /* 0x0002cc0001077983 */ /* 0x000ea20000300800 */
[----:B------:R-:W0:Y:S03]  /*76230*/  S2R R55, SR_TID.X ;  /* 0x0000000000377919 */ /* 0x000e260000002100 */
[----:B---3--:R-:W3:Y:S04]  /*76240*/  LDL.LU R52, [R1+0x2d0] ;  /* 0x0002d00001347983 */ /* 0x008ee80000300800 */
[----:B------:R-:W3:Y:S04]  /*76250*/  LDL.LU R53, [R1+0x2d4] ;  /* 0x0002d40001357983 */ /* 0x000ee80000300800 */
[----:B------:R-:W3:Y:S01]  /*76260*/  LDL.LU R54, [R1+0x2d8] ;  /* 0x0002d80001367983 */ /* 0x000ee20000300800 */
[C---:B0-----:R-:W-:Y:S01]  /*76270*/  LOP3.LUT R19, R55.reuse, 0x7, RZ, 0xc0, !PT ;  /* 0x0000000737137812 */ /* 0x041fe200078ec0ff */
[----:B------:R-:W-:-:S04]  /*76280*/  IMAD.SHL.U32 R18, R55, 0x2, RZ ;  /* 0x0000000237127824 */ /* 0x000fc800078e00ff */
[----:B------:R-:W-:Y:S02]  /*76290*/  IMAD R19, R19, 0x110, RZ ;  /* 0x0000011013137824 */ /* 0x000fe400078e02ff */
[----:B------:R-:W-:-:S03]  /*762a0*/  IMAD.SHL.U32 R55, R55, 0x80, RZ ;  /* 0x0000008037377824 */ /* 0x000fc600078e00ff */
[----:B------:R-:W-:-:S04]  /*762b0*/  LOP3.LUT R23, R19, 0x10, R18, 0x78, !PT ;  /* 0x0000001013177812 */ /* 0x000fc800078e7812 */
[----:B------:R-:W-:Y:S02]  /*762c0*/  LOP3.LUT R23, R23, 0x800, R55, 0xf8, !PT ;  /* 0x0000080017177812 */ /* 0x000fe400078ef837 */
[----:B------:R-:W3:Y:S04]  /*762d0*/  LDL.LU R55, [R1+0x2dc] ;  /* 0x0002dc0001377983 */ /* 0x000ee80000300800 */
[----:B--2---:R-:W-:Y:S04]  /*762e0*/  STL.64 [R1+0x3768], R6 ;  /* 0x0037680601007387 */ /* 0x004fe80000100a00 */
[----:B----4-:R0:W-:Y:S04]  /*762f0*/  STL.64 [R1+0x3760], R4 ;  /* 0x0037600401007387 */ /* 0x0101e80000100a00 */
[----:B0-----:R-:W3:Y:S01]  /*76300*/  LDL.LU.64 R4, [R1+0x80] ;  /* 0x0000800001047983 */ /* 0x001ee20000300a00 */
[----:B------:R-:W-:Y:S03]  /*76310*/  HMMA.16816.F32 R44, R8, R40, R44 ;  /* 0x00000028082c723c */ /* 0x000fe6000000182c */
[----:B------:R-:W2:Y:S04]  /*76320*/  LDL.LU.64 R12, [R1+0x60] ;  /* 0x00006000010c7983 */ /* 0x000ea80000300a00 */
        /* <DEDUP_REMOVED lines=13> */
[----:B------:R-:W4:Y:S01]  /*76400*/  LDL.LU.64 R36, [R1+0x30] ;  /* 0x0000300001247983 */ /* 0x000f220000300a00 */
[----:B------:R-:W-:-:S03]  /*76410*/  IMAD.MOV.U32 R58, RZ, RZ, R40 ;  /* 0x000000ffff3a7224 */ /* 0x000fc600078e0028 */
[----:B------:R0:W-:Y:S04]  /*76420*/  STL.64 [R1+0x310], R44 ;  /* 0x0003102c01007387 */ /* 0x0001e80000100a00 */
[----:B------:R-:W-:Y:S04]  /*76430*/  STL.64 [R1+0x318], R46 ;  /* 0x0003182e01007387 */ /* 0x000fe80000100a00 */
[----:B------:R-:W4:Y:S04]  /*76440*/  LDL.LU R48, [R1+0x960] ;  /* 0x0009600001307983 */ /* 0x000f280000300800 */
[----:B------:R-:W4:Y:S04]  /*76450*/  LDL.LU R49, [R1+0x964] ;  /* 0x0009640001317983 */ /* 0x000f280000300800 */
[----:B------:R-:W4:Y:S04]  /*76460*/  LDL.LU R50, [R1+0x968] ;  /* 0x0009680001327983 */ /* 0x000f280000300800 */
[----:B------:R-:W4:Y:S01]  /*76470*/  LDL.LU R51, [R1+0x96c] ;  /* 0x00096c0001337983 */ /* 0x000f220000300800 */
[----:B------:R-:W-:-:S03]  /*76480*/  IMAD.MOV.U32 R22, RZ, RZ, R41 ;  /* 0x000000ffff167224 */ /* 0x000fc600078e0029 */
[----:B0-----:R-:W4:Y:S04]  /*76490*/  LDL.LU.64 R44, [R1+0x20] ;  /* 0x00002000012c7983 */ /* 0x001f280000300a00 */
[----:B------:R-:W4:Y:S04]  /*764a0*/  LDL.LU R40, [R1+0x950] ;  /* 0x0009500001287983 */ /* 0x000f280000300800 */
[----:B------:R-:W4:Y:S04]  /*764b0*/  LDL.LU R41, [R1+0x954] ;  /* 0x0009540001297983 */ /* 0x000f280000300800 */
[----:B------:R-:W4:Y:S04]  /*764c0*/  LDL.LU R42, [R1+0x958] ;  /* 0x00095800012a7983 */ /* 0x000f280000300800 */
[----:B------:R-:W4:Y:S01]  /*764d0*/  LDL.LU R43, [R1+0x95c] ;  /* 0x00095c00012b7983 */ /* 0x000f220000300800 */
[----:B---3--:R-:W-:Y:S06]  /*764e0*/  HMMA.16816.F32 R52, R8, R4, R52 ;  /* 0x000000040834723c */ /* 0x008fec0000001834 */
[----:B------:R-:W-:-:S15]  /*764f0*/  IMAD.MOV.U32 R59, RZ, RZ, R5 ;  /* 0x000000ffff3b7224 */ /* 0x000fde00078e0005 */
[----:B------:R-:W-:-:S02]  /*76500*/  NOP ;  /* 0x0000000000007918 */ /* 0x000fc40000000000 */
[----:B------:R-:W-:Y:S04]  /*76510*/  STL.64 [R1+0x300], R52 ;  /* 0x0003003401007387 */ /* 0x000fe80000100a00 */
[----:B------:R0:W-:Y:S04]  /*76520*/  STL.64 [R1+0x308], R54 ;  /* 0x0003083601007387 */ /* 0x0001e80000100a00 */
[----:B0-----:R-:W3:Y:S04]  /*76530*/  LDL.LU R54, [R1+0x3778] ;  /* 0x0037780001367983 */ /* 0x001ee80000300800 */
[----:B------:R-:W3:Y:S01]  /*76540*/  LDL.LU.64 R52, [R1+0x3770] ;  /* 0x0037700001347983 */ /* 0x000ee20000300a00 */
[----:B------:R-:W-:-:S03]  /*76550*/  IMAD.MOV.U32 R55, RZ, RZ, R4 ;  /* 0x000000ffff377224 */ /* 0x000fc600078e0004 */
[----:B------:R-:W2:Y:S04]  /*76560*/  LDL.LU.64 R6, [R1+0x3768] ;  /* 0x0037680001067983 */ /* 0x000ea80000300a00 */
[----:B------:R-:W2:Y:S02]  /*76570*/  LDL.LU.64 R4, [R1+0x3760] ;  /* 0x0037600001047983 */ /* 0x000ea40000300a00 */
[----:B--2---:R-:W-:-:S15]  /*76580*/  HMMA.16816.F32 R4, R8, R56, R4 ;  /* 0x000000380804723c */ /* 0x004fde0000001804 */
[----:B------:R-:W-:-:S08]  /*76590*/  NOP ;  /* 0x0000000000007918 */ /* 0x000fd00000000000 */
[----:B------:R-:W-:Y:S04]  /*765a0*/  STL.64 [R1+0x2f0], R4 ;  /* 0x0002f00401007387 */ /* 0x000fe80000100a00 */
[----:B------:R-:W-:Y:S04]  /*765b0*/  STL.64 [R1+0x2f8], R6 ;  /* 0x0002f80601007387 */ /* 0x000fe80000100a00 */
[----:B------:R-:W0:Y:S04]  /*765c0*/  LDSM.16.MT88.4 R4, [R23+UR4+0x7000] ;  /* 0x007000041704783b */ /* 0x000e280008004200 */
[----:B0-----:R-:W-:Y:S04]  /*765d0*/  STL.64 [R1+0x3608], R6 ;  /* 0x0036080601007387 */ /* 0x001fe80000100a00 */
[----:B------:R0:W-:Y:S04]  /*765e0*/  STL.64 [R1+0x3600], R4 ;  /* 0x0036000401007387 */ /* 0x0001e80000100a00 */
[----:B0-----:R-:W2:Y:S04]  /*765f0*/  LDL.LU R4, [R1+0x9a0] ;  /* 0x0009a00001047983 */ /* 0x001ea80000300800 */
[----:B------:R-:W2:Y:S04]  /*76600*/  LDL.LU R5, [R1+0x9a4] ;  /* 0x0009a40001057983 */ /* 0x000ea80000300800 */
[----:B------:R-:W2:Y:S04]  /*76610*/  LDL.LU R6, [R1+0x9a8] ;  /* 0x0009a80001067983 */ /* 0x000ea80000300800 */
[----:B------:R-:W2:Y:S02]  /*76620*/  LDL.LU R7, [R1+0x9ac] ;  /* 0x0009ac0001077983 */ /* 0x000ea40000300800 */
[----:B--2---:R-:W-:-:S15]  /*76630*/  HMMA.16816.F32 R4, R8, R12, R4 ;  /* 0x0000000c0804723c */ /* 0x004fde0000001804 */
[----:B------:R-:W-:-:S08]  /*76640*/  NOP ;  /* 0x0000000000007918 */ /* 0x000fd00000000000 */
[----:B------:R0:W-:Y:S04]  /*76650*/  STL.64 [R1+0x2e0], R4 ;  /* 0x0002e00401007387 */ /* 0x0001e80000100a00 */
[----:B------:R1:W-:Y:S01]  /*76660*/  STL.64 [R1+0x2e8], R6 ;  /* 0x0002e80601007387 */ /* 0x0003e20000100a00 */
[----:B0-----:R-:W-:Y:S02]  /*76670*/  IMAD.MOV.U32 R5, RZ, RZ, R12 ;  /* 0x000000ffff057224 */ /* 0x001fe400078e000c */
[----:B------:R-:W-:Y:S02]  /*76680*/  IMAD.MOV.U32 R4, RZ, RZ, R13 ;  /* 0x000000ffff047224 */ /* 0x000fe400078e000d */
[----:B------:R-:W2:Y:S01]  /*76690*/  LDL.LU.64 R12, [R1+0x3758] ;  /* 0x00375800010c7983 */ /* 0x000ea20000300a00 */
[C---:B----4-:R-:W-:Y:S06]  /*766a0*/  HMMA.16816.F32 R16, R8.reuse, R28, R16 ;  /* 0x0000001c0810723c */ /* 0x050fec0000001810 */
[C---:B------:R-:W-:Y:S06]  /*766b0*/  HMMA.16816.F32 R24, R8.reuse, R36, R24 ;  /* 0x000000240818723c */ /* 0x040fec0000001818 */
[----:B--2---:R-:W-:Y:S06]  /*766c0*/  HMMA.16816.F32 R32, R8, R12, R32 ;  /* 0x0000000c0820723c */ /* 0x004fec0000001820 */
[----:B-1----:R-:W-:-:S02]  /*766d0*/  IMAD.MOV.U32 R7, RZ, RZ, R12 ;  /* 0x000000ffff077224 */ /* 0x002fc400078e000c */
[----:B------:R-:W-:-:S15]  /*766e0*/  IMAD.MOV.U32 R6, RZ, RZ, R13 ;  /* 0x000000ffff067224 */ /* 0x000fde00078e000d */
        /* <DEDUP_REMOVED lines=9> */
[----:B------:R-:W-:Y:S04]  /*76780*/  STL.64 [R1+0x2c8], R18 ;  /* 0x0002c81201007387 */ /* 0x000fe80000100a00 */
[----:B------:R-:W2:Y:S01]  /*76790*/  LDL.LU.64 R30, [R1+0x3740] ;  /* 0x00374000011e7983 */ /* 0x000ea20000300a00 */
[----:B0-----:R-:W-:-:S02]  /*767a0*/  IMAD.MOV.U32 R17, RZ, RZ, R28 ;  /* 0x000000ffff117224 */ /* 0x001fc400078e001c */
[----:B------:R-:W-:Y:S02]  /*767b0*/  IMAD.MOV.U32 R16, RZ, RZ, R29 ;  /* 0x000000ffff107224 */ /* 0x000fe400078e001d */
[----:B------:R-:W3:Y:S04]  /*767c0*/  LDL.LU.64 R28, [R1+0x3738] ;  /* 0x00373800011c7983 */ /* 0x000ee80000300a00 */
[----:B------:R-:W-:Y:S04]  /*767d0*/  STL.64 [R1+0x2b0], R24 ;  /* 0x0002b01801007387 */ /* 0x000fe80000100a00 */
[----:B------:R0:W-:Y:S04]  /*767e0*/  STL.64 [R1+0x2b8], R26 ;  /* 0x0002b81a01007387 */ /* 0x0001e80000100a00 */
[----:B0-----:R-:W2:Y:S04]  /*767f0*/  LDL.LU.64 R26, [R1+0x3730] ;  /* 0x00373000011a7983 */ /* 0x001ea80000300a00 */
[----:B------:R-:W4:Y:S01]  /*76800*/  LDL.LU.64 R24, [R1+0x3728] ;  /* 0x0037280001187983 */ /* 0x000f220000300a00 */
[----:B------:R-:W-:-:S02]  /*76810*/  IMAD.MOV.U32 R19, RZ, RZ, R36 ;  /* 0x000000ffff137224 */ /* 0x000fc400078e0024 */
[----:B------:R-:W-:Y:S01]  /*76820*/  IMAD.MOV.U32 R18, RZ, RZ, R37 ;  /* 0x000000ffff127224 */ /* 0x000fe200078e0025 */
[----:B------:R-:W2:Y:S04]  /*76830*/  LDL.LU R36, [R1+0x930] ;  /* 0x0009300001247983 */ /* 0x000ea80000300800 */
[----:B------:R-:W2:Y:S04]  /*76840*/  LDL.LU R37, [R1+0x934] ;  /* 0x0009340001257983 */ /* 0x000ea80000300800 */
[----:B------:R-:W2:Y:S04]  /*76850*/  LDL.LU R38, [R1+0x938] ;  /* 0x0009380001267983 */ /* 0x000ea80000300800 */
[----:B------:R-:W2:Y:S01]  /*76860*/  LDL.LU R39, [R1+0x93c] ;  /* 0x00093c0001277983 */ /* 0x000ea20000300800 */
[----:B------:R-:W-:Y:S06]  /*76870*/  HMMA.16816.F32 R48, R8, R44, R48 ;  /* 0x0000002c0830723c */ /* 0x000fec0000001830 */
[----:B------:R-:W-:-:S02]  /*76880*/  IMAD.MOV.U32 R21, RZ, RZ, R44 ;  /* 0x000000ffff157224 */ /* 0x000fc400078e002c */
[----:B------:R-:W-:-:S15]  /*76890*/  IMAD.MOV.U32 R20, RZ, RZ, R45 ;  /* 0x000000ffff147224 */ /* 0x000fde00078e002d */
[----:B------:R-:W-:Y:S04]  /*768a0*/  STL.64 [R1+0x2a0], R48 ;  /* 0x0002a03001007387 */ /* 0x000fe80000100a00 */
[----:B------:R-:W-:Y:S01]  /*768b0*/  STL.64 [R1+0x2a8], R50 ;  /* 0x0002a83201007387 */ /* 0x000fe20000100a00 */
[C---:B----4-:R-:W-:Y:S06]  /*768c0*/  HMMA.16816.F32 R44, R8.reuse, R24, R40 ;  /* 0x00000018082c723c */ /* 0x050fec0000001828 */
[C---:B---3--:R-:W-:Y:S01]  /*768d0*/  HMMA.16816.F32 R12, R8.reuse, R28, R12 ;  /* 0x0000001c080c723c */ /* 0x048fe2000000180c */
[----:B------:R-:W3:Y:S05]  /*768e0*/  LDL.LU R40, [R1+0x920] ;  /* 0x0009200001287983 */ /* 0x000eea0000300800 */
[----:B--2---:R-:W-:Y:S11]  /*768f0*/  HMMA.16816.F32 R36, R8, R32, R36 ;  /* 0x000000200824723c */ /* 0x004ff60000001824 */
        /* <DEDUP_REMOVED lines=26> */
[----:B------:R0:W-:Y:S02]  /*76aa0*/  STL.64 [R1+0x3630], R28 ;  /* 0x0036301c01007387 */ /* 0x0001e40000100a00 */
[----:B0-----:R-:W-:-:S02]  /*76ab0*/  IMAD.MOV.U32 R28, RZ, RZ, R55 ;  /* 0x000000ffff1c7224 */ /* 0x001fc400078e0037 */
[----:B------:R-:W4:Y:S04]  /*76ac0*/  LDL.LU R55, [R1+0x3720] ;  /* 0x0037200001377983 */ /* 0x000f280000300800 */
[----:B------:R-:W-:Y:S04]  /*76ad0*/  STL.64 [R1+0x270], R36 ;  /* 0x0002702401007387 */ /* 0x000fe80000100a00 */
[----:B------:R0:W-:Y:S04]  /*76ae0*/  STL.64 [R1+0x278], R38 ;  /* 0x0002782601007387 */ /* 0x0001e80000100a00 */
[----:B0-----:R-:W2:Y:S04]  /*76af0*/  LDL.LU.64 R38, [R1+0x3718] ;  /* 0x0037180001267983 */ /* 0x001ea80000300a00 */
[----:B------:R-:W3:Y:S04]  /*76b00*/  LDL.LU.64 R36, [R1+0x3710] ;  /* 0x0037100001247983 */ /* 0x000ee80000300a00 */
[----:B------:R-:W-:Y:S04]  /*76b10*/  STL.64 [R1+0x3658], R34 ;  /* 0x0036582201007387 */ /* 0x000fe80000100a00 */
        /* <DEDUP_REMOVED lines=12> */
[----:B------:R-:W-:Y:S01]  /*76be0*/  STL.64 [R1+0x3610], R36 ;  /* 0x0036102401007387 */ /* 0x000fe20000100a00 */
[----:B----4-:R-:W-:-:S15]  /*76bf0*/  HMMA.16816.F32 R44, R8, R40, R44 ;  /* 0x00000028082c723c */ /* 0x010fde000000182c */
        /* <DEDUP_REMOVED lines=29> */
[----:B--2---:R-:W-:Y:S01]  /*76dd0*/  HMMA.16816.F32 R8, R8, R52, R44 ;  /* 0x000000340808723c */ /* 0x004fe2000000182c */
[----:B------:R-:W-:-:S02]  /*76de0*/  IMAD.MOV.U32 R36, RZ, RZ, R58 ;  /* 0x000000ffff247224 */ /* 0x000fc400078e003a */
[----:B------:R-:W-:Y:S02]  /*76df0*/  IMAD.MOV.U32 R37, RZ, RZ, R22 ;  /* 0x000000ffff257224 */ /* 0x000fe400078e0016 */
[----:B------:R-:W-:Y:S01]  /*76e00*/  IMAD.MOV.U32 R29, RZ, RZ, R59 ;  /* 0x000000ffff1d7224 */ /* 0x000fe200078e003b */
[----:B----4-:R-:W-:Y:S04]  /*76e10*/  STL.64 [R1+0x3688], R50 ;  /* 0x0036883201007387 */ /* 0x010fe80000100a00 */
[----:B------:R-:W-:Y:S04]  /*76e20*/  STL.64 [R1+0x3680], R48 ;  /* 0x0036803001007387 */ /* 0x000fe80000100a00 */
[----:B------:R-:W-:Y:S04]  /*76e30*/  STL.64 [R1+0x3698], R54 ;  /* 0x0036983601007387 */ /* 0x000fe80000100a00 */
[----:B------:R-:W-:Y:S05]  /*76e40*/  STL.64 [R1+0x3690], R52 ;  /* 0x0036903401007387 */ /* 0x000fea0000100a00 */
[----:B------:R-:W-:Y:S04]  /*76e50*/  STL.64 [R1+0x160], R8 ;  /* 0x0001600801007387 */ /* 0x000fe80000100a00 */
[----:B------:R0:W-:Y:S01]  /*76e60*/  STL.64 [R1+0x168], R10 ;  /* 0x0001680a01007387 */ /* 0x0001e20000100a00 */
[C---:B---3--:R-:W-:Y:S06]  /*76e70*/  HMMA.16816.F32 R36, R12.reuse, R36, R40 ;  /* 0x000000240c24723c */ /* 0x048fec0000001828 */
[C---:B------:R-:W-:Y:S06]  /*76e80*/  HMMA.16816.F32 R32, R12.reuse, R28, R32 ;  /* 0x0000001c0c20723c */ /* 0x040fec0000001820 */
[----:B0-----:R-:W-:Y:S11]  /*76e90*/  HMMA.16816.F32 R8, R12, R56, R24 ;  /* 0x000000380c08723c */ /* 0x001ff60000001818 */
[----:B------:R-:W-:Y:S04]  /*76ea0*/  STL.64 [R1+0x150], R36 ;  /* 0x0001502401007387 */ /* 0x000fe80000100a00 */
[----:B------:R-:W-:Y:S04]  /*76eb0*/  STL.64 [R1+0x158], R38 ;  /* 0x0001582601007387 */ /* 0x000fe80000100a00 */
[----:B------:R-:W2:Y:S04]  /*76ec0*/  LDL.LU R28, [R1+0xd0] ;  /* 0x0000d000011c7983 */ /* 0x000ea80000300800 */
[----:B------:R0:W-:Y:S04]  /*76ed0*/  STL.64 [R1+0x140], R32 ;  /* 0x0001402001007387 */ /* 0x0001e80000100a00 */
[----:B------:R1:W-:Y:S04]  /*76ee0*/  STL.64 [R1+0x148], R34 ;  /* 0x0001482201007387 */ /* 0x0003e80000100a00 */
[----:B------:R-:W-:Y:S04]  /*76ef0*/  STL.64 [R1+0x130], R8 ;  /* 0x0001300801007387 */ /* 0x000fe80000100a00 */
[----:B------:R-:W-:Y:S04]  /*76f00*/  STL.64 [R1+0x138], R10 ;  /* 0x0001380a01007387 */ /* 0x000fe80000100a00 */
[----:B------:R-:W2:Y:S04]  /*76f10*/  LDL.LU R29, [R1+0xd4] ;  /* 0x0000d400011d7983 */ /* 0x000ea80000300800 */
[----:B------:R-:W3:Y:S04]  /*76f20*/  LDL.LU R30, [R1+0xd8] ;  /* 0x0000d800011e7983 */ /* 0x000ee80000300800 */
[----:B------:R-:W3:Y:S01]  /*76f30*/  LDL.LU R31, [R1+0xdc] ;  /* 0x0000dc00011f7983 */ /* 0x000ee20000300800 */
[----:B------:R-:W-:-:S02]  /*76f40*/  IMAD.MOV.U32 R24, RZ, RZ, R21 ;  /* 0x000000ffff187224 */ /* 0x000fc400078e0015 */
[----:B------:R-:W-:Y:S02]  /*76f50*/  IMAD.MOV.U32 R25, RZ, RZ, R20 ;  /* 0x000000ffff197224 */ /* 0x000fe400078e0014 */
[----:B------:R-:W-:Y:S02]  /*76f60*/  IMAD.MOV.U32 R40, RZ, RZ, R19 ;  /* 0x000000ffff287224 */ /* 0x000fe400078e0013 */
[----:B------:R-:W-:Y:S01]  /*76f70*/  IMAD.MOV.U32 R41, RZ, RZ, R18 ;  /* 0x000000ffff297224 */ /* 0x000fe200078e0012 */
[----:B------:R-:W4:Y:S04]  /*76f80*/  LDSM.16.MT88.4 R8, [R23+UR4+0x7080] ;  /* 0x007080041708783b */ /* 0x000f280008004200 */
[----:B---3--:R-:W-:Y:S04]  /*76f90*/  STL.64 [R1+0x36a8], R30 ;  /* 0x0036a81e01007387 */ /* 0x008fe80000100a00 */
[----:B--2---:R-:W-:Y:S04]  /*76fa0*/  STL.64 [R1+0x36a0], R28 ;  /* 0x0036a01c01007387 */ /* 0x004fe80000100a00 */
[----:B------:R2:W-:Y:S04]  /*76fb0*/  STL.64 [R1+0x36b0], R24 ;  /* 0x0036b01801007387 */ /* 0x0005e80000100a00 */
[----:B0-----:R-:W3:Y:S04]  /*76fc0*/  LDL.LU R32, [R1+0xe0] ;  /* 0x0000e00001207983 */ /* 0x001ee80000300800 */
[----:B------:R-:W3:Y:S04]  /*76fd0*/  LDL.LU R33, [R1+0xe4] ;  /* 0x0000e40001217983 */ /* 0x000ee80000300800 */
[----:B-1----:R-:W4:Y:S04]  /*76fe0*/  LDL.LU R34, [R1+0xe8] ;  /* 0x0000e80001227983 */ /* 0x002f280000300800 */
[----:B------:R-:W4:Y:S04]  /*76ff0*/  LDL.LU R35, [R1+0xec] ;  /* 0x0000ec0001237983 */ /* 0x000f280000300800 */
[----:B----4-:R-:W-:Y:S04]  /*77000*/  STL.64 [R1+0x36c0], R34 ;  /* 0x0036c02201007387 */ /* 0x010fe80000100a00 */
[----:B---3--:R-:W-:Y:S04]  /*77010*/  STL.64 [R1+0x36b8], R32 ;  /* 0x0036b82001007387 */ /* 0x008fe80000100a00 */
[----:B------:R0:W-:Y:S04]  /*77020*/  STL.64 [R1+0x36c8], R40 ;  /* 0x0036c82801007387 */ /* 0x0001e80000100a00 */
[----:B------:R-:W3:Y:S04]  /*77030*/  LDL.LU R52, [R1+0x100] ;  /* 0x0001000001347983 */ /* 0x000ee80000300800 */
[----:B------:R-:W3:Y:S04]  /*77040*/  LDL.LU R53, [R1+0x104] ;  /* 0x0001040001357983 */ /* 0x000ee80000300800 */
[----:B------:R-:W3:Y:S04]  /*77050*/  LDL.LU R54, [R1+0x108] ;  /* 0x0001080001367983 */ /* 0x000ee80000300800 */
[----:B------:R-:W3:Y:S04]  /*77060*/  LDL.LU R55, [R1+0x10c] ;  /* 0x00010c0001377983 */ /* 0x000ee80000300800 */
[----:B--2---:R-:W2:Y:S04]  /*77070*/  LDL.LU R24, [R1+0x110] ;  /* 0x0001100001187983 */ /* 0x004ea80000300800 */
[----:B------:R-:W2:Y:S04]  /*77080*/  LDL.LU R25, [R1+0x114] ;  /* 0x0001140001197983 */ /* 0x000ea80000300800 */
[----:B------:R-:W2:Y:S04]  /*77090*/  LDL.LU R26, [R1+0x118] ;  /* 0x00011800011a7983 */ /* 0x000ea80000300800 */
[----:B------:R-:W2:Y:S04]  /*770a0*/  LDL.LU R27, [R1+0x11c] ;  /* 0x00011c00011b7983 */ /* 0x000ea80000300800 */
[----:B0-----:R-:W4:Y:S04]  /*770b0*/  LDL.LU R40, [R1+0x3d0] ;  /* 0x0003d00001287983 */ /* 0x001f280000300800 */
[----:B------:R-:W4:Y:S04]  /*770c0*/  LDL.LU R41, [R1+0x3d4] ;  /* 0x0003d40001297983 */ /* 0x000f280000300800 */
[----:B------:R-:W4:Y:S04]  /*770d0*/  LDL.LU R42, [R1+0x3d8] ;  /* 0x0003d800012a7983 */ /* 0x000f280000300800 */
[----:B------:R-:W4:Y:S04]  /*770e0*/  LDL.LU R43, [R1+0x3dc] ;  /* 0x0003dc00012b7983 */ /* 0x000f280000300800 */
[----:B------:R-:W3:Y:S04]  /*770f0*/  LDL.LU R44, [R1+0xf0] ;  /* 0x0000f000012c7983 */ /* 0x000ee80000300800 */
[----:B------:R-:W3:Y:S01]  /*77100*/  LDL.LU R45, [R1+0xf4] ;  /* 0x0000f400012d7983 */ /* 0x000ee20000300800 */
[----:B------:R-:W-:-:S02]  /*77110*/  IMAD.MOV.U32 R32, RZ, RZ, R5 ;  /* 0x000000ffff207224 */ /* 0x000fc400078e0005 */
[----:B------:R-:W-:Y:S01]  /*77120*/  IMAD.MOV.U32 R33, RZ, RZ, R4 ;  /* 0x000000ffff217224 */ /* 0x000fe200078e0004 */
        /* <DEDUP_REMOVED lines=18> */
[----:B------:R-:W3:Y:S04]  /*77250*/  LDL.LU R56, [R1] ;  /* 0x0000000001387983 */ /* 0x000ee80000300800 */
[----:B------:R-:W3:Y:S04]  /*77260*/  LDL.LU R57, [R1+0x4] ;  /* 0x0000040001397983 */ /* 0x000ee80000300800 */
[----:B------:R-:W3:Y:S04]  /*77270*/  LDL.LU R58, [R1+0x8] ;  /* 0x00000800013a7983 */ /* 0x000ee80000300800 */
[----:B------:R-:W3:Y:S04]  /*77280*/  LDL.LU R59, [R1+0xc] ;  /* 0x00000c00013b7983 */ /* 0x000ee80000300800 */
[----:B------:R-:W3:Y:S04]  /*77290*/  LDL.LU R20, [R1+0x3a0] ;  /* 0x0003a00001147983 */ /* 0x000ee80000300800 */
[----:B------:R-:W3:Y:S04]  /*772a0*/  LDL.LU R21, [R1+0x3a4] ;  /* 0x0003a40001157983 */ /* 0x000ee80000300800 */
[----:B------:R-:W3:Y:S04]  /*772b0*/  LDL.LU R22, [R1+0x3a8] ;  /* 0x0003a80001167983 */ /* 0x000ee80000300800 */
[----:B------:R-:W3:Y:S04]  /*772c0*/  LDL.LU R23, [R1+0x3ac] ;  /* 0x0003ac0001177983 */ /* 0x000ee80000300800 */
[----:B------:R-:W-:Y:S04]  /*772d0*/  STL.64 [R1+0x3530], R10 ;  /* 0x0035300a01007387 */ /* 0x000fe80000100a00 */
[----:B------:R0:W-:Y:S04]  /*772e0*/  STL.64 [R1+0x3528], R8 ;  /* 0x0035280801007387 */ /* 0x0001e80000100a00 */
[----:B0-----:R-:W3:Y:S04]  /*772f0*/  LDL.LU R8, [R1+0xc0] ;  /* 0x0000c00001087983 */ /* 0x001ee80000300800 */
[----:B------:R-:W3:Y:S04]  /*77300*/  LDL.LU R9, [R1+0xc4] ;  /* 0x0000c40001097983 */ /* 0x000ee80000300800 */
[----:B------:R-:W3:Y:S04]  /*77310*/  LDL.LU R10, [R1+0xc8] ;  /* 0x0000c800010a7983 */ /* 0x000ee80000300800 */
[----:B------:R-:W3:Y:S01]  /*77320*/  LDL.LU R11, [R1+0xcc] ;  /* 0x0000cc00010b7983 */ /* 0x000ee20000300800 */
[C---:B----4-:R-:W-:Y:S03]  /*77330*/  HMMA.16816.F32 R32, R12.reuse, R32, R40 ;  /* 0x000000200c20723c */ /* 0x050fe60000001828 */
[----:B------:R-:W4:Y:S03]  /*77340*/  LDL.LU.64 R40, [R1+0x36c8] ;  /* 0x0036c80001287983 */ /* 0x000f260000300a00 */
[----:B--2---:R-:W-:-:S15]  /*77350*/  HMMA.16816.F32 R28, R12, R28, R24 ;  /* 0x0000001c0c1c723c */ /* 0x004fde0000001818 */
[----:B------:R-:W-:-:S02]  /*77360*/  NOP ;  /* 0x0000000000007918 */ /* 0x000fc40000000000 */
[----:B------:R-:W-:Y:S04]  /*77370*/  STL.64 [R1+0x120], R32 ;  /* 0x0001202001007387 */ /* 0x000fe80000100a00 */
[----:B------:R0:W-:Y:S04]  /*77380*/  STL.64 [R1+0x128], R34 ;  /* 0x0001282201007387 */ /* 0x0001e80000100a00 */
[----:B0-----:R-:W2:Y:S04]  /*77390*/  LDL.LU.64 R34, [R1+0x36c0] ;  /* 0x0036c00001227983 */ /* 0x001ea80000300a00 */
[----:B------:R-:W2:Y:S04]  /*773a0*/  LDL.LU.64 R32, [R1+0x36b8] ;  /* 0x0036b80001207983 */ /* 0x000ea80000300a00 */
[----:B------:R-:W2:Y:S01]  /*773b0*/  LDL.LU.64 R24, [R1+0x36b0] ;  /* 0x0036b00001187983 */ /* 0x000ea20000300a00 */
[C---:B---3--:R-:W-:Y:S03]  /*773c0*/  HMMA.16816.F32 R48, R12.reuse, R48, R52 ;  /* 0x000000300c30723c */ /* 0x048fe60000001834 */
        /* <DEDUP_REMOVED lines=9> */
[----:B------:R-:W3:Y:S01]  /*77460*/  LDL.LU.64 R48, [R1+0x3680] ;  /* 0x0036800001307983 */ /* 0x000ee20000300a00 */
[C---:B----4-:R-:W-:Y:S03]  /*77470*/  HMMA.16816.F32 R40, R12.reuse, R40, R44 ;  /* 0x000000280c28723c */ /* 0x050fe6000000182c */
[----:B------:R-:W4:Y:S04]  /*77480*/  LDL.LU.64 R46, [R1+0x3678] ;  /* 0x00367800012e7983 */ /* 0x000f280000300a00 */
[----:B------:R-:W4:Y:S01]  /*77490*/  LDL.LU.64 R44, [R1+0x3670] ;  /* 0x00367000012c7983 */ /* 0x000f220000300a00 */
[----:B--2---:R-:W-:-:S15]  /*774a0*/  HMMA.16816.F32 R24, R12, R24, R32 ;  /* 0x000000180c18723c */ /* 0x004fde0000001820 */
[----:B------:R-:W-:Y:S04]  /*774b0*/  STL.64 [R1+0xf0], R40 ;  /* 0x0000f02801007387 */ /* 0x000fe80000100a00 */
[----:B------:R0:W-:Y:S04]  /*774c0*/  STL.64 [R1+0xf8], R42 ;  /* 0x0000f82a01007387 */ /* 0x0001e80000100a00 */
[----:B0-----:R-:W2:Y:S04]  /*774d0*/  LDL.LU.64 R42, [R1+0x3668] ;  /* 0x00366800012a7983 */ /* 0x001ea80000300a00 */
[----:B------:R-:W2:Y:S04]  /*774e0*/  LDL.LU.64 R40, [R1+0x3660] ;  /* 0x0036600001287983 */ /* 0x000ea80000300a00 */
[----:B------:R-:W2:Y:S04]  /*774f0*/  LDL.LU.64 R34, [R1+0x3658] ;  /* 0x0036580001227983 */ /* 0x000ea80000300a00 */
        /* <DEDUP_REMOVED lines=10> */
[----:B------:R-:W3:Y:S01]  /*775a0*/  LDL.LU.64 R28, [R1+0x3630] ;  /* 0x00363000011c7983 */ /* 0x000ee20000300a00 */
[----:B----4-:R-:W-:Y:S03]  /*775b0*/  HMMA.16816.F32 R36, R12, R32, R36 ;  /* 0x000000200c24723c */ /* 0x010fe60000001824 */
[----:B--2---:R0:W-:Y:S01]  /*775c0*/  STL.64 [R1+0x3578], R26 ;  /* 0x0035781a01007387 */ /* 0x0041e20000100a00 */
[----:B------:R-:W-:-:S03]  /*775d0*/  IMAD.MOV.U32 R24, RZ, RZ, R46 ;  /* 0x000000ffff187224 */ /* 0x000fc600078e002e */
[----:B------:R-:W2:Y:S01]  /*775e0*/  LDL.LU R46, [R1+0x362c] ;  /* 0x00362c00012e7983 */ /* 0x000ea20000300800 */
[----:B------:R-:W-:Y:S02]  /*775f0*/  IMAD.MOV.U32 R25, RZ, RZ, R47 ;  /* 0x000000ffff197224 */ /* 0x000fe400078e002f */
[----:B0-----:R-:W-:Y:S02]  /*77600*/  IMAD.MOV.U32 R26, RZ, RZ, R42 ;  /* 0x000000ffff1a7224 */ /* 0x001fe400078e002a */
[----:B------:R-:W-:Y:S01]  /*77610*/  IMAD.MOV.U32 R27, RZ, RZ, R43 ;  /* 0x000000ffff1b7224 */ /* 0x000fe200078e002b */
[----:B---3--:R-:W-:-:S15]  /*77620*/  HMMA.16816.F32 R8, R12, R28, R8 ;  /* 0x0000001c0c08723c */ /* 0x008fde0000001808 */
[----:B------:R-:W-:-:S08]  /*77630*/  NOP ;  /* 0x0000000000007918 */ /* 0x000fd00000000000 */
[----:B------:R-:W-:Y:S04]  /*77640*/  STL.64 [R1+0xc0], R8 ;  /* 0x0000c00801007387 */ /* 0x000fe80000100a00 */
[----:B------:R0:W-:Y:S04]  /*77650*/  STL.64 [R1+0xc8], R10 ;  /* 0x0000c80a01007387 */ /* 0x0001e80000100a00 */
[----:B------:R-:W2:Y:S04]  /*77660*/  LDL.LU R47, [R1+0x3628] ;  /* 0x00362800012f7983 */ /* 0x000ea80000300800 */
[----:B------:R-:W3:Y:S04]  /*77670*/  LDL.LU R42, [R1+0x3624] ;  /* 0x00362400012a7983 */ /* 0x000ee80000300800 */
[----:B------:R-:W3:Y:S04]  /*77680*/  LDL.LU R43, [R1+0x3620] ;  /* 0x00362000012b7983 */ /* 0x000ee80000300800 */
[----:B0-----:R-:W4:Y:S04]  /*77690*/  LDL.64 R10, [R1+0x88] ;  /* 0x00008800010a7983 */ /* 0x001f280000100a00 */
[----:B------:R0:W-:Y:S04]  /*776a0*/  STL.64 [R1+0x3570], R30 ;  /* 0x0035701e01007387 */ /* 0x0001e80000100a00 */
[----:B0-----:R-:W3:Y:S04]  /*776b0*/  LDL.64 R30, [R1+0x98] ;  /* 0x00009800011e7983 */ /* 0x001ee80000100a00 */
        /* <DEDUP_REMOVED lines=9> */
[----:B0-----:R-:W3:Y:S04]  /*77750*/  LDL.LU.64 R6, [R1+0x3608] ;  /* 0x0036080001067983 */ /* 0x001ee80000300a00 */
[----:B------:R-:W3:Y:S04]  /*77760*/  LDL.LU.64 R4, [R1+0x3600] ;  /* 0x0036000001047983 */ /* 0x000ee80000300a00 */
[----:B--2---:R-:W-:Y:S04]  /*77770*/  STL.64 [R1+0x3550], R38 ;  /* 0x0035502601007387 */ /* 0x004fe80000100a00 */
[----:B------:R-:W-:Y:S04]  /*77780*/  STL.64 [R1+0x10], R16 ;  /* 0x0000101001007387 */ /* 0x000fe80000100a00 */
[----:B------:R0:W-:Y:S04]  /*77790*/  STL.64 [R1+0x18], R18 ;  /* 0x0000181201007387 */ /* 0x0001e80000100a00 */
[----:B0-----:R-:W2:Y:S04]  /*777a0*/  LDL.LU.64 R18, [R1+0x35f8] ;  /* 0x0035f80001127983 */ /* 0x001ea80000300a00 */
[----:B------:R-:W2:Y:S01]  /*777b0*/  LDL.LU.64 R16, [R1+0x35f0] ;  /* 0x0035f00001107983 */ /* 0x000ea20000300a00 */
[----:B------:R-:W-:Y:S01]  /*777c0*/  HMMA.16816.F32 R56, R12, R44, R56 ;  /* 0x0000002c0c38723c */ /* 0x000fe20000001838 */
[----:B------:R-:W-:-:S02]  /*777d0*/  IMAD.MOV.U32 R37, RZ, RZ, R3 ;  /* 0x000000ffff257224 */ /* 0x000fc400078e0003 */
[----:B------:R-:W-:Y:S02]  /*777e0*/  IMAD.MOV.U32 R38, RZ, RZ, R2 ;  /* 0x000000ffff267224 */ /* 0x000fe400078e0002 */
[----:B------:R-:W-:-:S15]  /*777f0*/  IMAD.MOV.U32 R39, RZ, RZ, R0 ;  /* 0x000000ffff277224 */ /* 0x000fde00078e0000 */
[----:B------:R-:W-:-:S03]  /*77800*/  NOP ;  /* 0x0000000000007918 */ /* 0x000fc60000000000 */
[----:B------:R0:W-:Y:S01]  /*77810*/  STL [R1], R56 ;  /* 0x0000003801007387 */ /* 0x0001e20000100800 */
[----:B------:R-:W-:Y:S02]  /*77820*/  IMAD.MOV.U32 R2, RZ, RZ, R57 ;  /* 0x000000ffff027224 */ /* 0x000fe400078e0039 */
[----:B------:R-:W-:Y:S02]  /*77830*/  IMAD.MOV.U32 R0, RZ, RZ, R58 ;  /* 0x000000ffff007224 */ /* 0x000fe400078e003a */
[----:B------:R-:W-:Y:S02]  /*77840*/  IMAD.MOV.U32 R3, RZ, RZ, R59 ;  /* 0x000000ffff037224 */ /* 0x000fe400078e003b */
[----:B0-----:R-:W-:Y:S01]  /*77850*/  HMMA.16816.F32 R56, R12, R48, R20 ;  /* 0x000000300c38723c */ /* 0x001fe20000001814 */
[----:B------:R-:W-:Y:S04]  /*77860*/  STL.64 [R1+0x3540], R46 ;  /* 0x0035402e01007387 */ /* 0x000fe80000100a00 */
[----:B------:R-:W-:-:S15]  /*77870*/  STL.64 [R1+0x3538], R50 ;  /* 0x0035383201007387 */ /* 0x000fde0000100a00 */
[----:B------:R-:W-:-:S03]  /*77880*/  NOP ;  /* 0x0000000000007918 */ /* 0x000fc60000000000 */
[----:B------:R0:W-:Y:S04]  /*77890*/  STL.64 [R1+0x2f88], R58 ;  /* 0x002f883a01007387 */ /* 0x0001e80000100a00 */
[----:B------:R-:W-:Y:S04]  /*778a0*/  STL.64 [R1+0x2f80], R56 ;  /* 0x002f803801007387 */ /* 0x000fe80000100a00 */
[----:B0-----:R-:W4:Y:S04]  /*778b0*/  LDL.64 R58, [R1+0x78] ;  /* 0x00007800013a7983 */ /* 0x001f280000100a00 */
[----:B------:R-:W-:Y:S01]  /*778c0*/  STL.64 [R1+0x3548], R54 ;  /* 0x0035483601007387 */ /* 0x000fe20000100a00 */
[----:B--2---:R-:W-:-:S15]  /*778d0*/  HMMA.16816.F32 R20, R12, R52, R16 ;  /* 0x000000340c14723c */ /* 0x004fde0000001810 */
[----:B------:R-:W-:-:S08]  /*778e0*/  NOP ;  /* 0x0000000000007918 */ /* 0x000fd00000000000 */
[----:B------:R0:W-:Y:S04]  /*778f0*/  STL.64 [R1+0x2f98], R22 ;  /* 0x002f981601007387 */ /* 0x0001e80000100a00 */
[----:B------:R-:W-:Y:S04]  /*77900*/  STL.64 [R1+0x2f90], R20 ;  /* 0x002f901401007387 */ /* 0x000fe80000100a00 */
[----:B0-----:R-:W2:Y:S04]  /*77910*/  LDL R22, [R1+0x28] ;  /* 0x0000280001167983 */ /* 0x001ea80000100800 */
[----:B------:R-:W2:Y:S01]  /*77920*/  LDL R23, [R1+0x2c] ;  /* 0x00002c0001177983 */ /* 0x000ea20000100800 */
[----:B------:R-:W-:-:S02]  /*77930*/  IMAD.MOV.U32 R36, RZ, RZ, R60 ;  /* 0x000000ffff247224 */ /* 0x000fc400078e003c */
[----:B------:R-:W0:Y:S05]  /*77940*/  S2R R60, SR_TID.X ;  /* 0x00000000003c7919 */ /* 0x000e2a0000002100 */
[----:B---3--:R-:W-:Y:S01]  /*77950*/  HMMA.16816.F32 R12, R4, R30, R36 ;  /* 0x0000001e040c723c */ /* 0x008fe20000001824 */
[C---:B0-----:R-:W-:Y:S01]  /*77960*/  LOP3.LUT R9, R60.reuse, 0x7, RZ, 0xc0, !PT ;  /* 0x000000073c097812 */ /* 0x041fe200078ec0ff */
[----:B------:R-:W-:-:S04]  /*77970*/  IMAD.SHL.U32 R8, R60, 0x2, RZ ;  /* 0x000000023c087824 */ /* 0x000fc800078e00ff */
[----:B------:R-:W-:Y:S02]  /*77980*/  IMAD R9, R9, 0x110, RZ ;  /* 0x0000011009097824 */ /* 0x000fe400078e02ff */
[----:B------:R-:W-:-:S03]  /*77990*/  IMAD.SHL.U32 R60, R60, 0x80, RZ ;  /* 0x000000803c3c7824 */ /* 0x000fc600078e00ff */
[----:B------:R-:W-:-:S12]  /*779a0*/  LOP3.LUT R33, R9, 0x10, R8, 0x78, !PT ;  /* 0x0000001009217812 */ /* 0x000fd800078e7808 */
[----:B------:R-:W-:Y:S04]  /*779b0*/  STL.64 [R1+0xe20], R12 ;  /* 0x000e200c01007387 */ /* 0x000fe80000100a00 */
[----:B------:R0:W-:Y:S01]  /*779c0*/  STL.64 [R1+0xe28], R14 ;  /* 0x000e280e01007387 */ /* 0x0001e20000100a00 */
[----:B------:R-:W-:Y:S01]  /*779d0*/  LOP3.LUT R33, R33, 0x800, R60, 0xf8, !PT ;  /* 0x0000080021217812 */ /* 0x000fe200078ef83c */
[----:B------:R-:W-:Y:S02]  /*779e0*/  IMAD.MOV.U32 R60, RZ, RZ, R12 ;  /* 0x000000ffff3c7224 */ /* 0x000fe400078e000c */
[----:B0-----:R-:W-:Y:S01]  /*779f0*/  HMMA.16816.F32 R12, R4, R10, R24 ;  /* 0x0000000a040c723c */ /* 0x001fe20000001818 */
[----:B------:R-:W-:Y:S02]  /*77a00*/  IMAD.MOV.U32 R21, RZ, RZ, R30 ;  /* 0x000000ffff157224 */ /* 0x000fe400078e001e */
[----:B------:R-:W-:-:S03]  /*77a10*/  IMAD.MOV.U32 R20, RZ, RZ, R31 ;  /* 0x000000ffff147224 */ /* 0x000fc600078e001f */
[----:B------:R-:W-:Y:S02]  /*77a20*/  IMAD.MOV.U32 R40, RZ, RZ, R10 ;  /* 0x000000ffff287224 */ /* 0x000fe400078e000a */
[----:B------:R-:W-:Y:S01]  /*77a30*/  IMAD.MOV.U32 R32, RZ, RZ, R11 ;  /* 0x000000ffff207224 */ /* 0x000fe200078e000b */
[----:B--2---:R-:W-:Y:S04]  /*77a40*/  STL.64 [R1+0x3588], R22 ;  /* 0x0035881601007387 */ /* 0x004fe80000100a00 */
[----:B------:R-:W-:Y:S10]  /*77a50*/  STL.64 [R1+0x3580], R20 ;  /* 0x0035801401007387 */ /* 0x000ff40000100a00 */
[----:B------:R-:W-:Y:S04]  /*77a60*/  STL.64 [R1+0xda0], R12 ;  /* 0x000da00c01007387 */ /* 0x000fe80000100a00 */
[----:B------:R-:W-:Y:S04]  /*77a70*/  STL.64 [R1+0xda8], R14 ;  /* 0x000da80e01007387 */ /* 0x000fe80000100a00 */
[----:B------:R-:W-:Y:S04]  /*77a80*/  STL.64 [R1+0x3560], R42 ;  /* 0x0035602a01007387 */ /* 0x000fe80000100a00 */
[----:B------:R-:W-:Y:S04]  /*77a90*/  STL [R1+0x3558], R40 ;  /* 0x0035582801007387 */ /* 0x000fe80000100800 */
        /* <DEDUP_REMOVED lines=18> */
[----:B0-----:R-:W2:Y:S04]  /*77bc0*/  LDL.LU R8, [R1+0x830] ;  /* 0x0008300001087983 */ /* 0x001ea80000300800 */
[----:B------:R-:W2:Y:S04]  /*77bd0*/  LDL.LU R9, [R1+0x834] ;  /* 0x0008340001097983 */ /* 0x000ea80000300800 */
[----:B------:R-:W3:Y:S04]  /*77be0*/  LDL.LU R10, [R1+0x838] ;  /* 0x00083800010a7983 */ /* 0x000ee80000300800 */
[----:B------:R-:W3:Y:S04]  /*77bf0*/  LDL.LU R11, [R1+0x83c] ;  /* 0x00083c00010b7983 */ /* 0x000ee80000300800 */
[----:B------:R-:W4:Y:S04]  /*77c00*/  LDL.LU R16, [R1+0x850] ;  /* 0x0008500001107983 */ /* 0x000f280000300800 */
[----:B------:R-:W4:Y:S04]  /*77c10*/  LDL.LU R17, [R1+0x854] ;  /* 0x0008540001117983 */ /* 0x000f280000300800 */
[----:B------:R-:W2:Y:S04]  /*77c20*/  LDL.LU R18, [R1+0x858] ;  /* 0x0008580001127983 */ /* 0x000ea80000300800 */
[----:B------:R-:W2:Y:S04]  /*77c30*/  LDL.LU R19, [R1+0x85c] ;  /* 0x00085c0001137983 */ /* 0x000ea80000300800 */
[----:B--2---:R0:W-:Y:S04]  /*77c40*/  STL.64 [R1+0x35d8], R18 ;  /* 0x0035d81201007387 */ /* 0x0041e80000100a00 */
[----:B----4-:R1:W-:Y:S04]  /*77c50*/  STL.64 [R1+0x35d0], R16 ;  /* 0x0035d01001007387 */ /* 0x0103e80000100a00 */
[----:B0-----:R-:W2:Y:S01]  /*77c60*/  LDL.64 R18, [R1+0x68] ;  /* 0x0000680001127983 */ /* 0x001ea20000100a00 */
[----:B------:R-:W-:Y:S01]  /*77c70*/  IMAD.MOV.U32 R50, RZ, RZ, R34 ;  /* 0x000000ffff327224 */ /* 0x000fe200078e0022 */
[----:B------:R-:W-:-:S05]  /*77c80*/  LOP3.LUT R33, R33, 0x20, RZ, 0x3c, !PT ;  /* 0x0000002021217812 */ /* 0x000fca00078e3cff */
[----:B------:R-:W0:Y:S04]  /*77c90*/  LDSM.16.MT88.4 R12, [R33+UR4+0x7000] ;  /* 0x00700004210c783b */ /* 0x000e280008004200 */
[----:B--2---:R2:W-:Y:S04]  /*77ca0*/  STL.64 [R1+0x35e0], R18 ;  /* 0x0035e01201007387 */ /* 0x0045e80000100a00 */
[----:B-1----:R-:W4:Y:S04]  /*77cb0*/  LDL.LU R16, [R1+0x870] ;  /* 0x0008700001107983 */ /* 0x002f280000300800 */
[----:B------:R-:W4:Y:S04]  /*77cc0*/  LDL.LU R17, [R1+0x874] ;  /* 0x0008740001117983 */ /* 0x000f280000300800 */
[----:B--2---:R-:W4:Y:S04]  /*77cd0*/  LDL.LU R18, [R1+0x878] ;  /* 0x0008780001127983 */ /* 0x004f280000300800 */
[----:B------:R-:W4:Y:S04]  /*77ce0*/  LDL.LU R19, [R1+0x87c] ;  /* 0x00087c0001137983 */ /* 0x000f280000300800 */
[----:B---3--:R1:W-:Y:S04]  /*77cf0*/  STL.64 [R1+0x35c8], R10 ;  /* 0x0035c80a01007387 */ /* 0x0083e80000100a00 */
[----:B------:R-:W-:Y:S04]  /*77d00*/  STL.64 [R1+0x35c0], R8 ;  /* 0x0035c00801007387 */ /* 0x000fe80000100a00 */
[----:B-1----:R-:W2:Y:S04]  /*77d10*/  LDL.64 R10, [R1+0x58] ;  /* 0x00005800010a7983 */ /* 0x002ea80000100a00 */
[----:B------:R-:W3:Y:S04]  /*77d20*/  LDL.LU R36, [R1+0x840] ;  /* 0x0008400001247983 */ /* 0x000ee80000300800 */
[----:B------:R-:W3:Y:S04]  /*77d30*/  LDL.LU R37, [R1+0x844] ;  /* 0x0008440001257983 */ /* 0x000ee80000300800 */
[----:B------:R-:W3:Y:S04]  /*77d40*/  LDL.LU R38, [R1+0x848] ;  /* 0x0008480001267983 */ /* 0x000ee80000300800 */
[----:B------:R-:W3:Y:S04]  /*77d50*/  LDL.LU R39, [R1+0x84c] ;  /* 0x00084c0001277983 */ /* 0x000ee80000300800 */
[----:B------:R-:W3:Y:S04]  /*77d60*/  LDL.64 R46, [R1+0x48] ;  /* 0x00004800012e7983 */ /* 0x000ee80000100a00 */
        /* <DEDUP_REMOVED lines=19> */
[----:B------:R-:W2:Y:S04]  /*77ea0*/  LDL.LU R34, [R1+0x35ec] ;  /* 0x0035ec0001227983 */ /* 0x000ea80000300800 */
[----:B------:R-:W3:Y:S04]  /*77eb0*/  LDL.LU R51, [R1+0x7cc] ;  /* 0x0007cc0001337983 */ /* 0x000ee80000300800 */
[----:B0-----:R-:W-:Y:S04]  /*77ec0*/  STL.64 [R1+0x34a0], R14 ;  /* 0x0034a00e01007387 */ /* 0x001fe80000100a00 */
[----:B------:R0:W-:Y:S04]  /*77ed0*/  STL.64 [R1+0x3498], R12 ;  /* 0x0034980c01007387 */ /* 0x0001e80000100a00 */
[----:B0-----:R-:W3:Y:S04]  /*77ee0*/  LDL.LU R12, [R1+0x860] ;  /* 0x00086000010c7983 */ /* 0x001ee80000300800 */
[----:B------:R-:W3:Y:S04]  /*77ef0*/  LDL.LU R13, [R1+0x864] ;  /* 0x00086400010d7983 */ /* 0x000ee80000300800 */
[----:B------:R-:W3:Y:S01]  /*77f00*/  LDL.LU R14, [R1+0x868] ;  /* 0x00086800010e7983 */ /* 0x000ee20000300800 */
[----:B----4-:R-:W-:Y:S01]  /*77f10*/  HMMA.16816.F32 R16, R4, R58, R16 ;  /* 0x0000003a0410723c */ /* 0x010fe20000001810 */
[----:B--2---:R-:W-:-:S02]  /*77f20*/  IMAD.MOV.U32 R15, RZ, RZ, R34 ;  /* 0x000000ffff0f7224 */ /* 0x004fc400078e0022 */
[----:B------:R-:W2:-:S15]  /*77f30*/  LDL.LU R34, [R1+0x35e8] ;  /* 0x0035e80001227983 */ /* 0x000e9e0000300800 */
[----:B------:R-:W-:-:S05]  /*77f40*/  NOP ;  /* 0x0000000000007918 */ /* 0x000fca0000000000 */
[----:B------:R-:W-:Y:S04]  /*77f50*/  STL.64 [R1+0xd30], R16 ;  /* 0x000d301001007387 */ /* 0x000fe80000100a00 */
[----:B------:R0:W-:Y:S04]  /*77f60*/  STL.64 [R1+0xd38], R18 ;  /* 0x000d381201007387 */ /* 0x0001e80000100a00 */
[----:B0-----:R-:W3:Y:S02]  /*77f70*/  LDL.LU.64 R18, [R1+0x35e0] ;  /* 0x0035e00001127983 */ /* 0x001ee40000300a00 */
[----:B---3--:R-:W-:-:S15]  /*77f80*/  HMMA.16816.F32 R12, R4, R18, R12 ;  /* 0x00000012040c723c */ /* 0x008fde000000180c */
[----:B------:R-:W-:-:S08]  /*77f90*/  NOP ;  /* 0x0000000000007918 */ /* 0x000fd00000000000 */
[----:B------:R0:W-:Y:S04]  /*77fa0*/  STL.64 [R1+0xcb0], R12 ;  /* 0x000cb00c01007387 */ /* 0x0001e80000100a00 */
[----:B------:R-:W-:Y:S01]  /*77fb0*/  STL.64 [R1+0xcb8], R14 ;  /* 0x000cb80e01007387 */ /* 0x000fe20000100a00 */
[----:B0-----:R-:W-:Y:S02]  /*77fc0*/  IMAD.MOV.U32 R13, RZ, RZ, R18 ;  /* 0x000000ffff0d7224 */ /* 0x001fe400078e0012 */
[----:B------:R-:W-:Y:S02]  /*77fd0*/  IMAD.MOV.U32 R12, RZ, RZ, R19 ;  /* 0x000000ffff0c7224 */ /* 0x000fe400078e0013 */
[----:B------:R-:W3:Y:S04]  /*77fe0*/  LDL.LU.64 R18, [R1+0x35d8] ;  /* 0x0035d80001127983 */ /* 0x000ee80000300a00 */
[----:B------:R-:W3:Y:S02]  /*77ff0*/  LDL.LU.64 R16, [R1+0x35d0] ;  /* 0x0035d00001107983 */ /* 0x000ee40000300a00 */
[----:B---3--:R-:W-:-:S15]  /*78000*/  HMMA.16816.F32 R16, R4, R10, R16 ;  /* 0x0000000a0410723c */ /* 0x008fde0000001810 */
[----:B------:R-:W-:-:S08]  /*78010*/  NOP ;  /* 0x0000000000007918 */ /* 0x000fd00000000000 */
[----:B------:R0:W-:Y:S04]  /*78020*/  STL.64 [R1+0xbf0], R16 ;  /* 0x000bf01001007387 */ /* 0x0001e80000100a00 */
[----:B------:R1:W-:Y:S01]  /*78030*/  STL.64 [R1+0xbf8], R18 ;  /* 0x000bf81201007387 */ /* 0x0003e20000100a00 */
[----:B0-----:R-:W-:Y:S02]  /*78040*/  IMAD.MOV.U32 R17, RZ, RZ, R10 ;  /* 0x000000ffff117224 */ /* 0x001fe400078e000a */
[----:B------:R-:W-:Y:S02]  /*78050*/  IMAD.MOV.U32 R16, RZ, RZ, R11 ;  /* 0x000000ffff107224 */ /* 0x000fe400078e000b */
[----:B------:R-:W3:Y:S04]  /*78060*/  LDL.LU.64 R10, [R1+0x35c8] ;  /* 0x0035c800010a7983 */ /* 0x000ee80000300a00 */
[----:B------:R-:W3:Y:S01]  /*78070*/  LDL.LU.64 R8, [R1+0x35c0] ;  /* 0x0035c00001087983 */ /* 0x000ee20000300a00 */
[----:B------:R-:W-:Y:S06]  /*78080*/  HMMA.16816.F32 R36, R4, R46, R36 ;  /* 0x0000002e0424723c */ /* 0x000fec0000001824 */
[----:B-1----:R-:W-:-:S02]  /*78090*/  IMAD.MOV.U32 R19, RZ, RZ, R46 ;  /* 0x000000ffff137224 */ /* 0x002fc400078e002e */
[----:B------:R-:W-:Y:S02]  /*780a0*/  IMAD.MOV.U32 R18, RZ, RZ, R47 ;  /* 0x000000ffff127224 */ /* 0x000fe400078e002f */
[----:B------:R-:W-:Y:S02]  /*780b0*/  IMAD.MOV.U32 R15, RZ, RZ, R22 ;  /* 0x000000ffff0f7224 */ /* 0x000fe400078e0016 */
[----:B------:R-:W-:-:S11]  /*780c0*/  IMAD.MOV.U32 R14, RZ, RZ, R23 ;  /* 0x000000ffff0e7224 */ /* 0x000fd600078e0017 */
[----:B------:R-:W-:Y:S04]  /*780d0*/  STL.64 [R1+0xb70], R36 ;  /* 0x000b702401007387 */ /* 0x000fe80000100a00 */
[----:B------:R0:W-:Y:S04]  /*780e0*/  STL.64 [R1+0xb78], R38 ;  /* 0x000b782601007387 */ /* 0x0001e80000100a00 */
[----:B0-----:R-:W2:Y:S04]  /*780f0*/  LDL.LU.64 R38, [R1+0x35b8] ;  /* 0x0035b80001267983 */ /* 0x001ea80000300a00 */
[----:B------:R-:W2:Y:S04]  /*78100*/  LDL.LU.64 R36, [R1+0x35b0] ;  /* 0x0035b00001247983 */ /* 0x000ea80000300a00 */
[----:B------:R-:W4:Y:S04]  /*78110*/  LDL.LU.64 R46, [R1+0x35a8] ;  /* 0x0035a800012e7983 */ /* 0x000f280000300a00 */
[----:B------:R-:W4:Y:S01]  /*78120*/  LDL.LU.64 R44, [R1+0x35a0] ;  /* 0x0035a000012c7983 */ /* 0x000f220000300a00 */
[----:B---3--:R-:W-:-:S15]  /*78130*/  HMMA.16816.F32 R8, R4, R22, R8 ;  /* 0x000000160408723c */ /* 0x008fde0000001808 */
[----:B------:R-:W-:-:S08]  /*78140*/  NOP ;  /* 0x0000000000007918 */ /* 0x000fd00000000000 */
[----:B------:R-:W-:Y:S04]  /*78150*/  STL.64 [R1+0xaf0], R8 ;  /* 0x000af00801007387 */ /* 0x000fe80000100a00 */
[----:B------:R0:W-:Y:S04]  /*78160*/  STL.64 [R1+0xaf8], R10 ;  /* 0x000af80a01007387 */ /* 0x0001e80000100a00 */
[----:B0-----:R-:W3:Y:S04]  /*78170*/  LDL.LU.64 R10, [R1+0x3598] ;  /* 0x00359800010a7983 */ /* 0x001ee80000300a00 */
[----:B------:R-:W3:Y:S04]  /*78180*/  LDL.LU.64 R8, [R1+0x3590] ;  /* 0x0035900001087983 */ /* 0x000ee80000300a00 */
[----:B------:R-:W2:Y:S04]  /*78190*/  LDL.LU.64 R22, [R1+0x3588] ;  /* 0x0035880001167983 */ /* 0x000ea80000300a00 */
[----:B------:R-:W3:Y:S01]  /*781a0*/  LDL.LU.64 R20, [R1+0x3580] ;  /* 0x0035800001147983 */ /* 0x000ee20000300a00 */
[----:B--2---:R-:W-:-:S15]  /*781b0*/  HMMA.16816.F32 R24, R4, R22, R24 ;  /* 0x000000160418723c */ /* 0x004fde0000001818 */
[----:B------:R-:W-:-:S08]  /*781c0*/  NOP ;  /* 0x0000000000007918 */ /* 0x000fd00000000000 */
[----:B------:R-:W-:Y:S04]  /*781d0*/  STL.64 [R1+0xa80], R24 ;  /* 0x000a801801007387 */ /* 0x000fe80000100a00 */
[----:B------:R0:W-:Y:S04]  /*781e0*/  STL.64 [R1+0xa88], R26 ;  /* 0x000a881a01007387 */ /* 0x0001e80000100a00 */
[----:B0-----:R-:W2:Y:S04]  /*781f0*/  LDL.LU.64 R26, [R1+0x3578] ;  /* 0x00357800011a7983 */ /* 0x001ea80000300a00 */
[----:B------:R-:W-:Y:S01]  /*78200*/  STL.64 [R1+0x34c0], R22 ;  /* 0x0034c01601007387 */ /* 0x000fe20000100a00 */
[----:B------:R-:W-:Y:S01]  /*78210*/  IMAD.MOV.U32 R24, RZ, RZ, R35 ;  /* 0x000000ffff187224 */ /* 0x000fe200078e0023 */
[----:B--2---:R-:W-:-:S15]  /*78220*/  HMMA.16816.F32 R28, R4, R26, R28 ;  /* 0x0000001a041c723c */ /* 0x004fde000000181c */
[----:B------:R-:W-:-:S08]  /*78230*/  NOP ;  /* 0x0000000000007918 */ /* 0x000fd00000000000 */
[----:B------:R-:W-:Y:S04]  /*78240*/  STL.64 [R1+0xa00], R28 ;  /* 0x000a001c01007387 */ /* 0x000fe80000100a00 */
[----:B------:R0:W-:Y:S04]  /*78250*/  STL.64 [R1+0xa08], R30 ;  /* 0x000a081e01007387 */ /* 0x0001e80000100a00 */
[----:B0-----:R-:W2:Y:S04]  /*78260*/  LDL.LU.64 R30, [R1+0x3570] ;  /* 0x00357000011e7983 */ /* 0x001ea80000300a00 */
[----:B------:R0:W-:Y:S04]  /*78270*/  STL.64 [R1+0x34c8], R26 ;  /* 0x0034c81a01007387 */ /* 0x0001e80000100a00 */
[----:B------:R-:W4:Y:S04]  /*78280*/  LDL.LU R35, [R1+0x3568] ;  /* 0x0035680001237983 */ /* 0x000f280000300800 */
[----:B------:R-:W3:Y:S04]  /*78290*/  LDL.LU R25, [R1+0x374] ;  /* 0x0003740001197983 */ /* 0x000ee80000300800 */
[----:B0-----:R-:W3:Y:S04]  /*782a0*/  LDL.LU R26, [R1+0x378] ;  /* 0x00037800011a7983 */ /* 0x001ee80000300800 */
[----:B------:R-:W3:Y:S01]  /*782b0*/  LDL.LU R27, [R1+0x37c] ;  /* 0x00037c00011b7983 */ /* 0x000ee20000300800 */
[C---:B--2---:R-:W-:Y:S06]  /*782c0*/  HMMA.16816.F32 R40, R4.reuse, R30, R40 ;  /* 0x0000001e0428723c */ /* 0x044fec0000001828 */
[----:B----4-:R-:W-:-:S15]  /*782d0*/  HMMA.16816.F32 R36, R4, R34, R36 ;  /* 0x000000220424723c */ /* 0x010fde0000001824 */
[----:B------:R-:W-:-:S02]  /*782e0*/  NOP ;  /* 0x0000000000007918 */ /* 0x000fc40000000000 */
[----:B------:R-:W-:Y:S04]  /*782f0*/  STL.64 [R1+0x990], R40 ;  /* 0x0009902801007387 */ /* 0x000fe80000100a00 */
[----:B------:R0:W-:Y:S04]  /*78300*/  STL.64 [R1+0x998], R42 ;  /* 0x0009982a01007387 */ /* 0x0001e80000100a00 */
[----:B0-----:R-:W2:Y:S04]  /*78310*/  LDL.LU.64 R42, [R1+0x3560] ;  /* 0x00356000012a7983 */ /* 0x001ea80000300a00 */
[----:B------:R-:W4:Y:S04]  /*78320*/  LDL.LU R40, [R1+0x3558] ;  /* 0x0035580001287983 */ /* 0x000f280000300800 */
[----:B------:R-:W-:Y:S04]  /*78330*/  STL.64 [R1+0x930], R36 ;  /* 0x0009302401007387 */ /* 0x000fe80000100a00 */
[----:B------:R0:W-:Y:S04]  /*78340*/  STL.64 [R1+0x938], R38 ;  /* 0x0009382601007387 */ /* 0x0001e80000100a00 */
[----:B0-----:R-:W3:Y:S04]  /*78350*/  LDL.LU.64 R38, [R1+0x3550] ;  /* 0x0035500001267983 */ /* 0x001ee80000300a00 */
[----:B------:R-:W-:Y:S01]  /*78360*/  STL.64 [R1+0x34b0], R34 ;  /* 0x0034b02201007387 */ /* 0x000fe20000100a00 */
[C---:B--2---:R-:W-:Y:S06]  /*78370*/  HMMA.16816.F32 R44, R4.reuse, R42, R44 ;  /* 0x0000002a042c723c */ /* 0x044fec000000182c */
[----:B---3--:R-:W-:-:S15]  /*78380*/  HMMA.16816.F32 R52, R4, R38, R52 ;  /* 0x000000260434723c */ /* 0x008fde0000001834 */
[----:B------:R-:W-:-:S08]  /*78390*/  NOP ;  /* 0x0000000000007918 */ /* 0x000fd00000000000 */
[----:B------:R-:W-:Y:S04]  /*783a0*/  STL.64 [R1+0x8e0], R52 ;  /* 0x0008e03401007387 */ /* 0x000fe80000100a00 */
[----:B------:R0:W-:Y:S04]  /*783b0*/  STL.64 [R1+0x8e8], R54 ;  /* 0x0008e83601007387 */ /* 0x0001e80000100a00 */
[----:B0-----:R-:W2:Y:S04]  /*783c0*/  LDL.LU.64 R54, [R1+0x3548] ;  /* 0x0035480001367983 */ /* 0x001ea80000300a00 */
        /* <DEDUP_REMOVED lines=8> */
[----:B0-----:R-:W3:Y:S01]  /*78450*/  LDL.LU.64 R50, [R1+0x3538] ;  /* 0x0035380001327983 */ /* 0x001ee20000300a00 */
[----:B------:R-:W-:Y:S02]  /*78460*/  IMAD.MOV.U32 R22, RZ, RZ, R15 ;  /* 0x000000ffff167224 */ /* 0x000fe400078e000f */
[----:B------:R-:W-:Y:S01]  /*78470*/  IMAD.MOV.U32 R23, RZ, RZ, R14 ;  /* 0x000000ffff177224 */ /* 0x000fe200078e000e */
[C---:B---3--:R-:W-:Y:S06]  /*78480*/  HMMA.16816.F32 R8, R4.reuse, R50, R8 ;  /* 0x000000320408723c */ /* 0x048fec0000001808 */
[----:B--2---:R-:W-:-:S15]  /*78490*/  HMMA.16816.F32 R4, R4, R54, R24 ;  /* 0x000000360404723c */ /* 0x004fde0000001818 */
[----:B------:R-:W-:-:S02]  /*784a0*/  NOP ;  /* 0x0000000000007918 */ /* 0x000fc40000000000 */
[----:B------:R-:W-:Y:S01]  /*784b0*/  STL.64 [R1+0x7c0], R8 ;  /* 0x0007c00801007387 */ /* 0x000fe20000100a00 */
[----:B------:R-:W-:Y:S02]  /*784c0*/  IMAD.MOV.U32 R29, RZ, RZ, R10 ;  /* 0x000000ffff1d7224 */ /* 0x000fe400078e000a */
[----:B------:R-:W-:Y:S02]  /*784d0*/  IMAD.MOV.U32 R28, RZ, RZ, R8 ;  /* 0x000000ffff1c7224 */ /* 0x000fe400078e0008 */
[----:B------:R-:W-:Y:S01]  /*784e0*/  IMAD.MOV.U32 R37, RZ, RZ, R11 ;  /* 0x000000ffff257224 */ /* 0x000fe200078e000b */
[----:B------:R0:W-:Y:S01]  /*784f0*/  STL.64 [R1+0x7c8], R10 ;  /* 0x0007c80a01007387 */ /* 0x0001e20000100a00 */
[----:B------:R-:W-:Y:S02]  /*78500*/  IMAD.MOV.U32 R36, RZ, RZ, R9 ;  /* 0x000000ffff247224 */ /* 0x000fe400078e0009 */
[----:B------:R-:W-:Y:S02]  /*78510*/  IMAD.MOV.U32 R45, RZ, RZ, R6 ;  /* 0x000000ffff2d7224 */ /* 0x000fe400078e0006 */
[----:B------:R-:W-:-:S02]  /*78520*/  IMAD.MOV.U32 R44, RZ, RZ, R4 ;  /* 0x000000ffff2c7224 */ /* 0x000fc400078e0004 */
[----:B------:R-:W-:Y:S02]  /*78530*/  IMAD.MOV.U32 R53, RZ, RZ, R7 ;  /* 0x000000ffff357224 */ /* 0x000fe400078e0007 */
[----:B------:R-:W-:Y:S01]  /*78540*/  IMAD.MOV.U32 R52, RZ, RZ, R5 ;  /* 0x000000ffff347224 */ /* 0x000fe200078e0005 */
[----:B0-----:R-:W2:Y:S04]  /*78550*/  LDL.LU.64 R10, [R1+0x3530] ;  /* 0x00353000010a7983 */ /* 0x001ea80000300a00 */
[----:B------:R-:W2:Y:S04]  /*78560*/  LDL.LU.64 R8, [R1+0x3528] ;  /* 0x0035280001087983 */ /* 0x000ea80000300a00 */
[----:B------:R-:W-:Y:S04]  /*78570*/  STL.64 [R1+0x34d8], R30 ;  /* 0x0034d81e01007387 */ /* 0x000fe80000100a00 */
[----:B------:R-:W-:Y:S04]  /*78580*/  STL.64 [R1+0x34d0], R28 ;  /* 0x0034d01c01007387 */ /* 0x000fe80000100a00 */
[----:B------:R-:W-:Y:S04]  /*78590*/  STL.64 [R1+0x34b8], R50 ;  /* 0x0034b83201007387 */ /* 0x000fe80000100a00 */
[----:B------:R-:W-:Y:S04]  /*785a0*/  STL.64 [R1+0x2f78], R36 ;  /* 0x002f782401007387 */ /* 0x000fe80000100a00 */
[----:B------:R-:W-:Y:S04]  /*785b0*/  STL.64 [R1+0x34e0], R38 ;  /* 0x0034e02601007387 */ /* 0x000fe80000100a00 */
[----:B------:R0:W-:Y:S04]  /*785c0*/  STL.64 [R1+0x3d0], R4 ;  /* 0x0003d00401007387 */ /* 0x0001e80000100a00 */
[----:B------:R1:W-:Y:S04]  /*785d0*/  STL.64 [R1+0x3d8], R6 ;  /* 0x0003d80601007387 */ /* 0x0003e80000100a00 */
[----:B------:R-:W-:Y:S04]  /*785e0*/  STL.64 [R1+0x3500], R46 ;  /* 0x0035002e01007387 */ /* 0x000fe80000100a00 */
[----:B------:R3:W-:Y:S04]  /*785f0*/  STL.64 [R1+0x34f8], R44 ;  /* 0x0034f82c01007387 */ /* 0x0007e80000100a00 */
[----:B------:R-:W-:Y:S04]  /*78600*/  STL.64 [R1+0x34f0], R54 ;  /* 0x0034f03601007387 */ /* 0x000fe80000100a00 */
[----:B------:R-:W-:Y:S04]  /*78610*/  STL.64 [R1+0x34e8], R52 ;  /* 0x0034e83401007387 */ /* 0x000fe80000100a00 */
[----:B------:R-:W-:Y:S04]  /*78620*/  STL.64 [R1+0x3508], R22 ;  /* 0x0035081601007387 */ /* 0x000fe80000100a00 */
[----:B------:R-:W3:Y:S04]  /*78630*/  LDL.LU R24, [R1+0x5d0] ;  /* 0x0005d00001187983 */ /* 0x000ee80000300800 */
[----:B------:R-:W3:Y:S04]  /*78640*/  LDL.LU R25, [R1+0x5d4] ;  /* 0x0005d40001197983 */ /* 0x000ee80000300800 */
[----:B------:R-:W2:Y:S04]  /*78650*/  LDL.LU R26, [R1+0x5d8] ;  /* 0x0005d800011a7983 */ /* 0x000ea80000300800 */
[----:B------:R-:W2:Y:S04]  /*78660*/  LDL.LU R27, [R1+0x5dc] ;  /* 0x0005dc00011b7983 */ /* 0x000ea80000300800 */
[----:B0-----:R-:W3:Y:S04]  /*78670*/  LDL.LU R4, [R1+0x220] ;  /* 0x0002200001047983 */ /* 0x001ee80000300800 */
[----:B------:R-:W3:Y:S04]  /*78680*/  LDL.LU R5, [R1+0x224] ;  /* 0x0002240001057983 */ /* 0x000ee80000300800 */
[----:B-1----:R-:W3:Y:S01]  /*78690*/  LDL.LU R6, [R1+0x228] ;  /* 0x0002280001067983 */ /* 0x002ee20000300800 */
[----:B----4-:R-:W-:-:S03]  /*786a0*/  IMAD.MOV.U32 R14, RZ, RZ, R40 ;  /* 0x000000ffff0e7224 */ /* 0x010fc600078e0028 */
[----:B------:R-:W4:Y:S04]  /*786b0*/  LDL.LU R7, [R1+0x22c] ;  /* 0x00022c0001077983 */ /* 0x000f280000300800 */
[----:B------:R-:W4:Y:S04]  /*786c0*/  LDL.LU R40, [R1+0x210] ;  /* 0x0002100001287983 */ /* 0x000f280000300800 */
[----:B------:R-:W4:Y:S04]  /*786d0*/  LDL.LU R41, [R1+0x214] ;  /* 0x0002140001297983 */ /* 0x000f280000300800 */
[----:B------:R-:W4:Y:S04]  /*786e0*/  LDL.LU R42, [R1+0x218] ;  /* 0x00021800012a7983 */ /* 0x000f280000300800 */
[----:B------:R-:W4:Y:S01]  /*786f0*/  LDL.LU R43, [R1+0x21c] ;  /* 0x00021c00012b7983 */ /* 0x000f220000300800 */
[----:B------:R-:W-:-:S02]  /*78700*/  IMAD.MOV.U32 R30, RZ, RZ, R19 ;  /* 0x000000ffff1e7224 */ /* 0x000fc400078e0013 */
[----:B------:R-:W-:Y:S02]  /*78710*/  IMAD.MOV.U32 R31, RZ, RZ, R18 ;  /* 0x000000ffff1f7224 */ /* 0x000fe400078e0012 */
[----:B------:R-:W-:Y:S02]  /*78720*/  IMAD.MOV.U32 R50, RZ, RZ, R21 ;  /* 0x000000ffff327224 */ /* 0x000fe400078e0015 */
[----:B------:R-:W-:Y:S02]  /*78730*/  IMAD.MOV.U32 R51, RZ, RZ, R20 ;  /* 0x000000ffff337224 */ /* 0x000fe400078e0014 */
[----:B------:R-:W-:Y:S01]  /*78740*/  IMAD.MOV.U32 R15, RZ, RZ, R32 ;  /* 0x000000ffff0f7224 */ /* 0x000fe200078e0020 */
[----:B--2---:R-:W-:Y:S04]  /*78750*/  STL.64 [R1+0x3518], R26 ;  /* 0x0035181a01007387 */ /* 0x004fe80000100a00 */
[----:B---3--:R-:W-:Y:S04]  /*78760*/  STL.64 [R1+0x3510], R24 ;  /* 0x0035101801007387 */ /* 0x008fe80000100a00 */
[----:B------:R0:W-:Y:S04]  /*78770*/  STL.64 [R1+0x3520], R30 ;  /* 0x0035201e01007387 */ /* 0x0001e80000100a00 */
        /* <DEDUP_REMOVED lines=10> */
[----:B0-----:R-:W2:Y:S04]  /*78820*/  LDL.LU R30, [R1+0x618] ;  /* 0x00061800011e7983 */ /* 0x001ea80000300800 */
[----:B------:R-:W2:Y:S04]  /*78830*/  LDL.LU R31, [R1+0x61c] ;  /* 0x00061c00011f7983 */ /* 0x000ea80000300800 */
[----:B------:R-:W3:Y:S04]  /*78840*/  LDL.LU R24, [R1+0x600] ;  /* 0x0006000001187983 */ /* 0x000ee80000300800 */
[----:B------:R-:W3:Y:S04]  /*78850*/  LDL.LU R25, [R1+0x604] ;  /* 0x0006040001197983 */ /* 0x000ee80000300800 */
[----:B------:R-:W3:Y:S04]  /*78860*/  LDL.LU R26, [R1+0x608] ;  /* 0x00060800011a7983 */ /* 0x000ee80000300800 */
[----:B------:R-:W3:Y:S01]  /*78870*/  LDL.LU R27, [R1+0x60c] ;  /* 0x00060c00011b7983 */ /* 0x000ee20000300800 */
[----:B----4-:R-:W-:Y:S01]  /*78880*/  HMMA.16816.F32 R48, R8, R50, R4 ;  /* 0x000000320830723c */ /* 0x010fe20000001804 */
[----:B------:R-:W-:-:S02]  /*78890*/  IMAD.MOV.U32 R22, RZ, RZ, R13 ;  /* 0x000000ffff167224 */ /* 0x000fc400078e000d */
[----:B------:R-:W-:-:S03]  /*788a0*/  IMAD.MOV.U32 R23, RZ, RZ, R12 ;  /* 0x000000ffff177224 */ /* 0x000fc600078e000c */
[C---:B------:R-:W-:Y:S01]  /*788b0*/  HMMA.16816.F32 R12, R8.reuse, R14, R40 ;  /* 0x0000000e080c723c */ /* 0x040fe20000001828 */
[----:B------:R-:W0:Y:S01]  /*788c0*/  LDSM.16.MT88.4 R4, [R33+UR4+0x7080] ;  /* 0x007080042104783b */ /* 0x000e220008004200 */
[----:B------:R-:W-:Y:S02]  /*788d0*/  IMAD.MOV.U32 R55, RZ, RZ, R16 ;  /* 0x000000ffff377224 */ /* 0x000fe400078e0010 */
[----:B------:R-:W-:Y:S01]  /*788e0*/  IMAD.MOV.U32 R54, RZ, RZ, R17 ;  /* 0x000000ffff367224 */ /* 0x000fe200078e0011 */
[----:B------:R-:W4:Y:S04]  /*788f0*/  LDL.LU R16, [R1+0x5c0] ;  /* 0x0005c00001107983 */ /* 0x000f280000300800 */
[----:B------:R-:W4:Y:S04]  /*78900*/  LDL.LU R17, [R1+0x5c4] ;  /* 0x0005c40001117983 */ /* 0x000f280000300800 */
[----:B------:R-:W4:Y:S04]  /*78910*/  LDL.LU R18, [R1+0x5c8] ;  /* 0x0005c80001127983 */ /* 0x000f280000300800 */
[----:B------:R-:W4:Y:S04]  /*78920*/  LDL.LU R19, [R1+0x5cc] ;  /* 0x0005cc0001137983 */ /* 0x000f280000300800 */
[----:B------:R1:W-:Y:S04]  /*78930*/  STL.64 [R1+0xde0], R48 ;  /* 0x000de03001007387 */ /* 0x0003e80000100a00 */
[----:B------:R0:W-:Y:S04]  /*78940*/  STL.64 [R1+0xde8], R50 ;  /* 0x000de83201007387 */ /* 0x0001e80000100a00 */
[----:B-1----:R-:W4:Y:S04]  /*78950*/  LDL.LU R48, [R1+0x5b0] ;  /* 0x0005b00001307983 */ /* 0x002f280000300800 */
[----:B------:R1:W-:Y:S04]  /*78960*/  STL.64 [R1+0xd60], R12 ;  /* 0x000d600c01007387 */ /* 0x0003e80000100a00 */
[----:B------:R1:W-:Y:S04]  /*78970*/  STL.64 [R1+0xd68], R14 ;  /* 0x000d680e01007387 */ /* 0x0003e80000100a00 */
        /* <DEDUP_REMOVED lines=33> */
[----:B------:R-:W4:Y:S04]  /*78b90*/  LDL.LU.64 R46, [R1+0x3500] ;  /* 0x00350000012e7983 */ /* 0x000f280000300a00 */
[----:B------:R-:W4:-:S15]  /*78ba0*/  LDL.LU.64 R44, [R1+0x34f8] ;  /* 0x0034f800012c7983 */ /* 0x000f1e0000300a00 */
[----:B------:R-:W-:-:S01]  /*78bb0*/  NOP ;  /* 0x0000000000007918 */ /* 0x000fc20000000000 */
        /* <DEDUP_REMOVED lines=11> */
[----:B------:R-:W2:Y:S04]  /*78c70*/  LDL.LU.64 R28, [R1+0x34d0] ;  /* 0x0034d000011c7983 */ /* 0x000ea80000300a00 */
[----:B------:R-:W4:Y:S04]  /*78c80*/  LDL.LU.64 R26, [R1+0x34c8] ;  /* 0x0034c800011a7983 */ /* 0x000f280000300a00 */
[----:B------:R-:W-:Y:S04]  /*78c90*/  STL.64 [R1+0xab0], R20 ;  /* 0x000ab01401007387 */ /* 0x000fe80000100a00 */
[----:B------:R0:W-:Y:S04]  /*78ca0*/  STL.64 [R1+0xab8], R22 ;  /* 0x000ab81601007387 */ /* 0x0001e80000100a00 */
[----:B0-----:R-:W3:Y:S01]  /*78cb0*/  LDL.LU.64 R22, [R1+0x34c0] ;  /* 0x0034c00001167983 */ /* 0x001ee20000300a00 */
[C---:B----4-:R-:W-:Y:S06]  /*78cc0*/  HMMA.16816.F32 R48, R8.reuse, R26, R48 ;  /* 0x0000001a0830723c */ /* 0x050fec0000001830 */
[C---:B---3--:R-:W-:Y:S06]  /*78cd0*/  HMMA.16816.F32 R16, R8.reuse, R22, R16 ;  /* 0x000000160810723c */ /* 0x048fec0000001810 */
[----:B------:R-:W-:-:S15]  /*78ce0*/  HMMA.16816.F32 R32, R8, R30, R32 ;  /* 0x0000001e0820723c */ /* 0x000fde0000001820 */
[----:B------:R-:W-:-:S02]  /*78cf0*/  NOP ;  /* 0x0000000000007918 */ /* 0x000fc40000000000 */
[----:B------:R0:W-:Y:S04]  /*78d00*/  STL.64 [R1+0xa30], R16 ;  /* 0x000a301001007387 */ /* 0x0001e80000100a00 */
[----:B------:R1:W-:Y:S04]  /*78d10*/  STL.64 [R1+0xa38], R18 ;  /* 0x000a381201007387 */ /* 0x0003e80000100a00 */
[----:B0-----:R-:W3:Y:S04]  /*78d20*/  LDL.LU R16, [R1+0x200] ;  /* 0x0002000001107983 */ /* 0x001ee80000300800 */
[----:B------:R-:W3:Y:S04]  /*78d30*/  LDL.LU R17, [R1+0x204] ;  /* 0x0002040001117983 */ /* 0x000ee80000300800 */
[----:B-1----:R-:W3:Y:S04]  /*78d40*/  LDL.LU R18, [R1+0x208] ;  /* 0x0002080001127983 */ /* 0x002ee80000300800 */
[----:B------:R-:W3:Y:S04]  /*78d50*/  LDL.LU R19, [R1+0x20c] ;  /* 0x00020c0001137983 */ /* 0x000ee80000300800 */
[----:B------:R0:W-:Y:S04]  /*78d60*/  STL.64 [R1+0x3438], R22 ;  /* 0x0034381601007387 */ /* 0x0001e80000100a00 */
[----:B------:R-:W4:Y:S04]  /*78d70*/  LDL.LU R20, [R1+0x560] ;  /* 0x0005600001147983 */ /* 0x000f280000300800 */
[----:B------:R-:W4:Y:S04]  /*78d80*/  LDL.LU R21, [R1+0x564] ;  /* 0x0005640001157983 */ /* 0x000f280000300800 */
[----:B0-----:R-:W4:Y:S04]  /*78d90*/  LDL.LU R22, [R1+0x568] ;  /* 0x0005680001167983 */ /* 0x001f280000300800 */
[----:B------:R-:W4:Y:S04]  /*78da0*/  LDL.LU R23, [R1+0x56c] ;  /* 0x00056c0001177983 */ /* 0x000f280000300800 */
[----:B------:R-:W-:Y:S04]  /*78db0*/  STL.64 [R1+0x610], R48 ;  /* 0x0006103001007387 */ /* 0x000fe80000100a00 */
[----:B------:R0:W-:Y:S04]  /*78dc0*/  STL.64 [R1+0x618], R50 ;  /* 0x0006183201007387 */ /* 0x0001e80000100a00 */
[----:B0-----:R-:W3:Y:S04]  /*78dd0*/  LDL.LU.64 R50, [R1+0x34b8] ;  /* 0x0034b80001327983 */ /* 0x001ee80000300a00 */
        /* <DEDUP_REMOVED lines=13> */
[----:B0-----:R-:W2:Y:S01]  /*78eb0*/  LDL.LU.64 R42, [R1+0x34a8] ;  /* 0x0034a800012a7983 */ /* 0x001ea20000300a00 */
[C---:B------:R-:W-:Y:S06]  /*78ec0*/  HMMA.16816.F32 R12, R8.reuse, R38, R12 ;  /* 0x00000026080c723c */ /* 0x040fec000000180c */
[C---:B------:R-:W-:Y:S01]  /*78ed0*/  HMMA.16816.F32 R20, R8.reuse, R46, R20 ;  /* 0x0000002e0814723c */ /* 0x040fe20000001814 */
[----:B------:R-:W0:Y:S05]  /*78ee0*/  S2R R49, SR_TID.X ;  /* 0x0000000000317919 */ /* 0x000e2a0000002100 */
[----:B---3--:R-:W-:Y:S11]  /*78ef0*/  HMMA.16816.F32 R4, R8, R50, R4 ;  /* 0x000000320804723c */ /* 0x008ff60000001804 */
[----:B------:R-:W-:Y:S04]  /*78f00*/  STL.64 [R1+0x5b0], R12 ;  /* 0x0005b00c01007387 */ /* 0x000fe80000100a00 */
[----:B------:R1:W-:Y:S03]  /*78f10*/  STL.64 [R1+0x5b8], R14 ;  /* 0x0005b80e01007387 */ /* 0x0003e60000100a00 */
[----:B------:R-:W-:-:S02]  /*78f20*/  IMAD.MOV.U32 R25, RZ, RZ, R23 ;  /* 0x000000ffff197224 */ /* 0x000fc400078e0017 */
[----:B------:R-:W-:Y:S01]  /*78f30*/  IMAD.MOV.U32 R24, RZ, RZ, R21 ;  /* 0x000000ffff187224 */ /* 0x000fe200078e0015 */
[----:B-1----:R-:W3:Y:S04]  /*78f40*/  LDL.LU.64 R14, [R1+0x34a0] ;  /* 0x0034a000010e7983 */ /* 0x002ee80000300a00 */
[----:B------:R-:W3:Y:S04]  /*78f50*/  LDL.LU.64 R12, [R1+0x3498] ;  /* 0x00349800010c7983 */ /* 0x000ee80000300a00 */
[----:B------:R-:W-:Y:S01]  /*78f60*/  STL.64 [R1+0x3450], R38 ;  /* 0x0034502601007387 */ /* 0x000fe20000100a00 */
[----:B------:R-:W-:-:S02]  /*78f70*/  IMAD.MOV.U32 R41, RZ, RZ, R7 ;  /* 0x000000ffff297224 */ /* 0x000fc400078e0007 */
[----:B------:R-:W-:Y:S02]  /*78f80*/  IMAD.MOV.U32 R40, RZ, RZ, R5 ;  /* 0x000000ffff287224 */ /* 0x000fe400078e0005 */
[----:B------:R-:W-:Y:S02]  /*78f90*/  IMAD.MOV.U32 R33, RZ, RZ, R6 ;  /* 0x000000ffff217224 */ /* 0x000fe400078e0006 */
[----:B------:R-:W-:Y:S01]  /*78fa0*/  IMAD.MOV.U32 R32, RZ, RZ, R4 ;  /* 0x000000ffff207224 */ /* 0x000fe200078e0004 */
[C---:B0-----:R-:W-:Y:S01]  /*78fb0*/  LOP3.LUT R48, R49.reuse, 0x7, RZ, 0xc0, !PT ;  /* 0x0000000731307812 */ /* 0x041fe200078ec0ff */
[----:B------:R-:W-:-:S04]  /*78fc0*/  IMAD.SHL.U32 R57, R49, 0x2, RZ ;  /* 0x0000000231397824 */ /* 0x000fc800078e00ff */
[----:B------:R-:W-:Y:S02]  /*78fd0*/  IMAD R48, R48, 0x110, RZ ;  /* 0x0000011030307824 */ /* 0x000fe400078e02ff */
[----:B------:R-:W-:-:S03]  /*78fe0*/  IMAD.SHL.U32 R49, R49, 0x80, RZ ;  /* 0x0000008031317824 */ /* 0x000fc600078e00ff */
[----:B------:R-:W-:-:S04]  /*78ff0*/  LOP3.LUT R57, R48, 0x10, R57, 0x78, !PT ;  /* 0x0000001030397812 */ /* 0x000fc800078e7839 */
[----:B------:R-:W-:-:S04]  /*79000*/  LOP3.LUT R57, R57, 0x800, R49, 0xf8, !PT ;  /* 0x0000080039397812 */ /* 0x000fc800078ef831 */
[----:B------:R-:W-:Y:S01]  /*79010*/  LOP3.LUT R57, R57, 0x40, RZ, 0x3c, !PT ;  /* 0x0000004039397812 */ /* 0x000fe200078e3cff */
        /* <DEDUP_REMOVED lines=16> */
[----:B------:R-:W-:Y:S04]  /*79120*/  STL.64 [R1+0x3418], R40 ;  /* 0x0034182801007387 */ /* 0x000fe80000100a00 */
[----:B------:R-:W-:Y:S04]  /*79130*/  STL.64 [R1+0x3480], R58 ;  /* 0x0034803a01007387 */ /* 0x000fe80000100a00 */
[----:B------:R-:W-:Y:S04]  /*79140*/  STL [R1+0x3478], R57 ;  /* 0x0034783901007387 */ /* 0x000fe80000100800 */
[----:B------:R0:W-:Y:S04]  /*79150*/  STL.64 [R1+0x3b0], R4 ;  /* 0x0003b00401007387 */ /* 0x0001e80000100a00 */
[----:B------:R1:W-:Y:S04]  /*79160*/  STL.64 [R1+0x3b8], R6 ;  /* 0x0003b80601007387 */ /* 0x0003e80000100a00 */
[----:B------:R-:W2:Y:S04]  /*79170*/  LDL.LU R44, [R1+0x730] ;  /* 0x00073000012c7983 */ /* 0x000ea80000300800 */
[----:B------:R-:W2:Y:S04]  /*79180*/  LDL.LU R45, [R1+0x734] ;  /* 0x00073400012d7983 */ /* 0x000ea80000300800 */
[----:B------:R-:W4:Y:S04]  /*79190*/  LDL.LU R46, [R1+0x738] ;  /* 0x00073800012e7983 */ /* 0x000f280000300800 */
[----:B------:R-:W4:Y:S01]  /*791a0*/  LDL.LU R47, [R1+0x73c] ;  /* 0x00073c00012f7983 */ /* 0x000f220000300800 */
[----:B------:R-:W-:-:S02]  /*791b0*/  IMAD.MOV.U32 R48, RZ, RZ, R4 ;  /* 0x000000ffff307224 */ /* 0x000fc400078e0004 */
[----:B------:R-:W-:Y:S01]  /*791c0*/  IMAD.MOV.U32 R49, RZ, RZ, R6 ;  /* 0x000000ffff317224 */ /* 0x000fe200078e0006 */
[----:B0-----:R-:W3:Y:S04]  /*791d0*/  LDL.LU R4, [R1+0x360] ;  /* 0x0003600001047983 */ /* 0x001ee80000300800 */
[----:B------:R-:W3:Y:S04]  /*791e0*/  LDL.LU R5, [R1+0x364] ;  /* 0x0003640001057983 */ /* 0x000ee80000300800 */
[----:B-1----:R-:W3:Y:S04]  /*791f0*/  LDL.LU R6, [R1+0x368] ;  /* 0x0003680001067983 */ /* 0x002ee80000300800 */
[----:B------:R-:W3:Y:S04]  /*79200*/  LDL.LU R7, [R1+0x36c] ;  /* 0x00036c0001077983 */ /* 0x000ee80000300800 */
[----:B----4-:R0:W-:Y:S04]  /*79210*/  STL.64 [R1+0x3490], R46 ;  /* 0x0034902e01007387 */ /* 0x0101e80000100a00 */
[----:B--2---:R-:W-:Y:S04]  /*79220*/  STL.64 [R1+0x3488], R44 ;  /* 0x0034882c01007387 */ /* 0x004fe80000100a00 */
[----:B0-----:R-:W3:Y:S04]  /*79230*/  LDL.64 R46, [R1+0x98] ;  /* 0x00009800012e7983 */ /* 0x001ee80000100a00 */
[----:B------:R-:W2:Y:S04]  /*79240*/  LDL.LU R56, [R1+0x350] ;  /* 0x0003500001387983 */ /* 0x000ea80000300800 */
[----:B------:R-:W2:Y:S04]  /*79250*/  LDL.LU R57, [R1+0x354] ;  /* 0x0003540001397983 */ /* 0x000ea80000300800 */
[----:B------:R-:W2:Y:S04]  /*79260*/  LDL.LU R58, [R1+0x358] ;  /* 0x00035800013a7983 */ /* 0x000ea80000300800 */
[----:B------:R-:W2:Y:S04]  /*79270*/  LDL.LU R59, [R1+0x35c] ;  /* 0x00035c00013b7983 */ /* 0x000ea80000300800 */
        /* <DEDUP_REMOVED lines=18> */
[----:B------:R-:W4:Y:S04]  /*793a0*/  LDL.64 R30, [R1+0x58] ;  /* 0x00005800011e7983 */ /* 0x000f280000100a00 */
[----:B------:R-:W4:Y:S04]  /*793b0*/  LDL.64 R22, [R1+0x48] ;  /* 0x0000480001167983 */ /* 0x000f280000100a00 */
[----:B------:R-:W-:Y:S04]  /*793c0*/  STL.64 [R1+0x3400], R50 ;  /* 0x0034003201007387 */ /* 0x000fe80000100a00 */
[----:B------:R0:W-:Y:S04]  /*793d0*/  STL.64 [R1+0x33f8], R48 ;  /* 0x0033f83001007387 */ /* 0x0001e80000100a00 */
[----:B0-----:R-:W4:Y:S04]  /*793e0*/  LDL.LU R48, [R1+0x750] ;  /* 0x0007500001307983 */ /* 0x001f280000300800 */
[----:B------:R-:W4:Y:S04]  /*793f0*/  LDL.LU R49, [R1+0x754] ;  /* 0x0007540001317983 */ /* 0x000f280000300800 */
[----:B------:R-:W4:Y:S04]  /*79400*/  LDL.LU R50, [R1+0x758] ;  /* 0x0007580001327983 */ /* 0x000f280000300800 */
[----:B------:R-:W4:Y:S04]  /*79410*/  LDL.LU R51, [R1+0x75c] ;  /* 0x00075c0001337983 */ /* 0x000f280000300800 */
[----:B------:R0:W-:Y:S04]  /*79420*/  STL.64 [R1+0x33f0], R54 ;  /* 0x0033f03601007387 */ /* 0x0001e80000100a00 */
[----:B------:R-:W-:Y:S04]  /*79430*/  STL.64 [R1+0x33e8], R52 ;  /* 0x0033e83401007387 */ /* 0x000fe80000100a00 */
[----:B0-----:R-:W4:Y:S01]  /*79440*/  LDL.64 R54, [R1+0x38] ;  /* 0x0000380001367983 */ /* 0x001f220000100a00 */
[C---:B---3--:R-:W-:Y:S06]  /*79450*/  HMMA.16816.F32 R4, R12.reuse, R46, R4 ;  /* 0x0000002e0c04723c */ /* 0x048fec0000001804 */
        /* <DEDUP_REMOVED lines=10> */
[----:B0-----:R-:W4:Y:S04]  /*79500*/  LDL.LU.64 R58, [R1+0x3480] ;  /* 0x00348000013a7983 */ /* 0x001f280000300a00 */
[----:B------:R-:W3:Y:S01]  /*79510*/  LDL.LU R57, [R1+0x3478] ;  /* 0x0034780001397983 */ /* 0x000ee20000300800 */
[----:B------:R-:W-:-:S02]  /*79520*/  IMAD.MOV.U32 R7, RZ, RZ, R10 ;  /* 0x000000ffff077224 */ /* 0x000fc400078e000a */
[----:B------:R-:W-:Y:S02]  /*79530*/  IMAD.MOV.U32 R6, RZ, RZ, R11 ;  /* 0x000000ffff067224 */ /* 0x000fe400078e000b */
[----:B---3--:R-:W0:Y:S01]  /*79540*/  LDSM.16.MT88.4 R8, [R57+UR4+0x7000] ;  /* 0x007000043908783b */ /* 0x008e220008004200 */
[C---:B----4-:R-:W-:Y:S03]  /*79550*/  HMMA.16816.F32 R32, R12.reuse, R58, R32 ;  /* 0x0000003a0c20723c */ /* 0x050fe60000001820 */
[----:B0-----:R-:W-:Y:S04]  /*79560*/  STL.64 [R1+0x3328], R10 ;  /* 0x0033280a01007387 */ /* 0x001fe80000100a00 */
[----:B------:R0:W-:Y:S04]  /*79570*/  STL.64 [R1+0x3320], R8 ;  /* 0x0033200801007387 */ /* 0x0001e80000100a00 */
[----:B0-----:R-:W3:Y:S04]  /*79580*/  LDL.LU R8, [R1+0x760] ;  /* 0x0007600001087983 */ /* 0x001ee80000300800 */
[----:B------:R-:W3:Y:S04]  /*79590*/  LDL.LU R9, [R1+0x764] ;  /* 0x0007640001097983 */ /* 0x000ee80000300800 */
[----:B------:R-:W3:Y:S04]  /*795a0*/  LDL.LU R10, [R1+0x768] ;  /* 0x00076800010a7983 */ /* 0x000ee80000300800 */
[----:B------:R-:W3:Y:S04]  /*795b0*/  LDL.LU R11, [R1+0x76c] ;  /* 0x00076c00010b7983 */ /* 0x000ee80000300800 */
[----:B------:R-:W-:Y:S04]  /*795c0*/  STL.64 [R1+0xd10], R32 ;  /* 0x000d102001007387 */ /* 0x000fe80000100a00 */
[----:B------:R0:W-:Y:S04]  /*795d0*/  STL.64 [R1+0xd18], R34 ;  /* 0x000d182201007387 */ /* 0x0001e80000100a00 */
[----:B0-----:R-:W4:Y:S04]  /*795e0*/  LDL.LU.64 R34, [R1+0x3470] ;  /* 0x0034700001227983 */ /* 0x001f280000300a00 */
[----:B------:R-:W4:Y:S04]  /*795f0*/  LDL.LU.64 R32, [R1+0x3468] ;  /* 0x0034680001207983 */ /* 0x000f280000300a00 */
[----:B------:R-:W-:Y:S04]  /*79600*/  STL.64 [R1+0x33a8], R58 ;  /* 0x0033a83a01007387 */ /* 0x000fe80000100a00 */
[----:B------:R0:W-:Y:S04]  /*79610*/  STL [R1+0x33a0], R57 ;  /* 0x0033a03901007387 */ /* 0x0001e80000100800 */
[----:B------:R-:W2:Y:S04]  /*79620*/  LDL.LU R56, [R1+0x770] ;  /* 0x0007700001387983 */ /* 0x000ea80000300800 */
[----:B0-----:R-:W2:Y:S04]  /*79630*/  LDL.LU R57, [R1+0x774] ;  /* 0x0007740001397983 */ /* 0x001ea80000300800 */
[----:B------:R-:W2:Y:S04]  /*79640*/  LDL.LU R58, [R1+0x778] ;  /* 0x00077800013a7983 */ /* 0x000ea80000300800 */
[----:B------:R-:W2:Y:S01]  /*79650*/  LDL.LU R59, [R1+0x77c] ;  /* 0x00077c00013b7983 */ /* 0x000ea20000300800 */
[C---:B------:R-:W-:Y:S06]  /*79660*/  HMMA.16816.F32 R16, R12.reuse, R26, R16 ;  /* 0x0000001a0c10723c */ /* 0x040fec0000001810 */
[----:B------:R-:W-:-:S15]  /*79670*/  HMMA.16816.F32 R36, R12, R30, R36 ;  /* 0x0000001e0c24723c */ /* 0x000fde0000001824 */
[----:B------:R-:W-:-:S02]  /*79680*/  NOP ;  /* 0x0000000000007918 */ /* 0x000fc40000000000 */
[----:B------:R0:W-:Y:S04]  /*79690*/  STL.64 [R1+0xc90], R16 ;  /* 0x000c901001007387 */ /* 0x0001e80000100a00 */
[----:B------:R1:W-:Y:S01]  /*796a0*/  STL.64 [R1+0xc98], R18 ;  /* 0x000c981201007387 */ /* 0x0003e20000100a00 */
[----:B0-----:R-:W-:Y:S02]  /*796b0*/  IMAD.MOV.U32 R17, RZ, RZ, R26 ;  /* 0x000000ffff117224 */ /* 0x001fe400078e001a */
[----:B------:R-:W-:Y:S02]  /*796c0*/  IMAD.MOV.U32 R16, RZ, RZ, R27 ;  /* 0x000000ffff107224 */ /* 0x000fe400078e001b */
[----:B------:R-:W4:Y:S04]  /*796d0*/  LDL.LU.64 R26, [R1+0x3460] ;  /* 0x00346000011a7983 */ /* 0x000f280000300a00 */
[----:B------:R-:W4:Y:S04]  /*796e0*/  LDL.LU.64 R24, [R1+0x3458] ;  /* 0x0034580001187983 */ /* 0x000f280000300a00 */
[----:B------:R-:W-:Y:S04]  /*796f0*/  STL.64 [R1+0xbd0], R36 ;  /* 0x000bd02401007387 */ /* 0x000fe80000100a00 */
[----:B------:R0:W-:Y:S01]  /*79700*/  STL.64 [R1+0xbd8], R38 ;  /* 0x000bd82601007387 */ /* 0x0001e20000100a00 */
[----:B-1----:R-:W-:-:S02]  /*79710*/  IMAD.MOV.U32 R19, RZ, RZ, R30 ;  /* 0x000000ffff137224 */ /* 0x002fc400078e001e */
[----:B------:R-:W-:Y:S01]  /*79720*/  IMAD.MOV.U32 R18, RZ, RZ, R31 ;  /* 0x000000ffff127224 */ /* 0x000fe200078e001f */
[----:B0-----:R-:W4:Y:S04]  /*79730*/  LDL.LU.64 R38, [R1+0x3450] ;  /* 0x0034500001267983 */ /* 0x001f280000300a00 */
[----:B------:R-:W4:Y:S04]  /*79740*/  LDL.LU.64 R30, [R1+0x3448] ;  /* 0x00344800011e7983 */ /* 0x000f280000300a00 */
[----:B------:R-:W4:Y:S01]  /*79750*/  LDL.LU.64 R28, [R1+0x3440] ;  /* 0x00344000011c7983 */ /* 0x000f220000300a00 */
[----:B--2---:R-:W-:-:S15]  /*79760*/  HMMA.16816.F32 R56, R12, R22, R56 ;  /* 0x000000160c38723c */ /* 0x004fde0000001838 */
[----:B------:R-:W-:-:S08]  /*79770*/  NOP ;  /* 0x0000000000007918 */ /* 0x000fd00000000000 */
[----:B------:R0:W-:Y:S04]  /*79780*/  STL.64 [R1+0xb50], R56 ;  /* 0x000b503801007387 */ /* 0x0001e80000100a00 */
[----:B------:R-:W-:Y:S01]  /*79790*/  STL.64 [R1+0xb58], R58 ;  /* 0x000b583a01007387 */ /* 0x000fe20000100a00 */
[----:B0-----:R-:W-:Y:S02]  /*797a0*/  IMAD.MOV.U32 R57, RZ, RZ, R22 ;  /* 0x000000ffff397224 */ /* 0x001fe400078e0016 */
[----:B------:R-:W-:Y:S02]  /*797b0*/  IMAD.MOV.U32 R56, RZ, RZ, R23 ;  /* 0x000000ffff387224 */ /* 0x000fe400078e0017 */
[----:B------:R-:W2:Y:S01]  /*797c0*/  LDL.LU.64 R22, [R1+0x3438] ;  /* 0x0034380001167983 */ /* 0x000ea20000300a00 */
[----:B---3--:R-:W-:Y:S06]  /*797d0*/  HMMA.16816.F32 R8, R12, R54, R8 ;  /* 0x000000360c08723c */ /* 0x008fec0000001808 */
[----:B------:R-:W-:-:S02]  /*797e0*/  IMAD.MOV.U32 R37, RZ, RZ, R54 ;  /* 0x000000ffff257224 */ /* 0x000fc400078e0036 */
[----:B------:R-:W-:-:S15]  /*797f0*/  IMAD.MOV.U32 R36, RZ, RZ, R55 ;  /* 0x000000ffff247224 */ /* 0x000fde00078e0037 */
[----:B------:R-:W-:Y:S04]  /*79800*/  STL.64 [R1+0xad0], R8 ;  /* 0x000ad00801007387 */ /* 0x000fe80000100a00 */
[----:B------:R0:W-:Y:S04]  /*79810*/  STL.64 [R1+0xad8], R10 ;  /* 0x000ad80a01007387 */ /* 0x0001e80000100a00 */
[----:B----4-:R-:W-:Y:S04]  /*79820*/  STL.64 [R1+0x3430], R38 ;  /* 0x0034302601007387 */ /* 0x010fe80000100a00 */
[----:B------:R2:W-:Y:S01]  /*79830*/  STL.64 [R1+0x3428], R36 ;  /* 0x0034282401007387 */ /* 0x0005e20000100a00 */
[C---:B0-----:R-:W-:Y:S06]  /*79840*/  HMMA.16816.F32 R8, R12.reuse, R26, R40 ;  /* 0x0000001a0c08723c */ /* 0x041fec0000001828 */
[----:B--2---:R-:W-:Y:S06]  /*79850*/  HMMA.16816.F32 R36, R12, R22, R48 ;  /* 0x000000160c24723c */ /* 0x004fec0000001830 */
[----:B------:R-:W-:-:S15]  /*79860*/  STL.64 [R1+0x3360], R22 ;  /* 0x0033601601007387 */ /* 0x000fde0000100a00 */
[----:B------:R-:W-:-:S02]  /*79870*/  NOP ;  /* 0x0000000000007918 */ /* 0x000fc40000000000 */
[----:B------:R-:W-:Y:S04]  /*79880*/  STL.64 [R1+0xa50], R36 ;  /* 0x000a502401007387 */ /* 0x000fe80000100a00 */
[----:B------:R-:W-:Y:S04]  /*79890*/  STL.64 [R1+0xa58], R38 ;  /* 0x000a582601007387 */ /* 0x000fe80000100a00 */
[----:B------:R-:W-:Y:S04]  /*798a0*/  STL.64 [R1+0x3370], R26 ;  /* 0x0033701a01007387 */ /* 0x000fe80000100a00 */
[----:B------:R-:W-:Y:S04]  /*798b0*/  STL.64 [R1+0x3368], R24 ;  /* 0x0033681801007387 */ /* 0x000fe80000100a00 */
        /* <DEDUP_REMOVED lines=25> */
[----:B------:R-:W3:Y:S04]  /*79a50*/  LDL.LU R20, [R1+0x1d0] ;  /* 0x0001d00001147983 */ /* 0x000ee80000300800 */
[----:B------:R-:W3:Y:S04]  /*79a60*/  LDL.LU R21, [R1+0x1d4] ;  /* 0x0001d40001157983 */ /* 0x000ee80000300800 */
[----:B0-----:R-:W4:Y:S04]  /*79a70*/  LDL.LU R22, [R1+0x1d8] ;  /* 0x0001d80001167983 */ /* 0x001f280000300800 */
[----:B------:R-:W4:Y:S04]  /*79a80*/  LDL.LU R23, [R1+0x1dc] ;  /* 0x0001dc0001177983 */ /* 0x000f280000300800 */
[----:B----4-:R-:W-:Y:S04]  /*79a90*/  STL.64 [R1+0x33d0], R22 ;  /* 0x0033d01601007387 */ /* 0x010fe80000100a00 */
[----:B---3--:R0:W-:Y:S04]  /*79aa0*/  STL.64 [R1+0x33c8], R20 ;  /* 0x0033c81401007387 */ /* 0x0081e80000100a00 */
        /* <DEDUP_REMOVED lines=23> */
[----:B--2---:R-:W-:-:S03]  /*79c20*/  IMAD.MOV.U32 R31, RZ, RZ, R4 ;  /* 0x000000ffff1f7224 */ /* 0x004fc600078e0004 */
[----:B------:R-:W2:Y:S01]  /*79c30*/  LDL.LU R51, [R1+0x6fc] ;  /* 0x0006fc0001337983 */ /* 0x000ea20000300800 */
[----:B------:R-:W-:-:S03]  /*79c40*/  IMAD.MOV.U32 R30, RZ, RZ, R5 ;  /* 0x000000ffff1e7224 */ /* 0x000fc600078e0005 */
[----:B------:R-:W2:Y:S01]  /*79c50*/  LDL.LU R4, [R1+0x340] ;  /* 0x0003400001047983 */ /* 0x000ea20000300800 */
[----:B------:R-:W-:-:S03]  /*79c60*/  IMAD.MOV.U32 R59, RZ, RZ, R6 ;  /* 0x000000ffff3b7224 */ /* 0x000fc600078e0006 */
[----:B------:R-:W2:Y:S01]  /*79c70*/  LDL.LU R5, [R1+0x344] ;  /* 0x0003440001057983 */ /* 0x000ea20000300800 */
[----:B------:R-:W-:-:S03]  /*79c80*/  IMAD.MOV.U32 R58, RZ, RZ, R7 ;  /* 0x000000ffff3a7224 */ /* 0x000fc600078e0007 */
        /* <DEDUP_REMOVED lines=21> */
[----:B------:R-:W-:Y:S01]  /*79de0*/  STL.64 [R1+0x3348], R32 ;  /* 0x0033482001007387 */ /* 0x000fe20000100a00 */
[----:B---3--:R-:W-:-:S15]  /*79df0*/  HMMA.16816.F32 R40, R12, R38, R40 ;  /* 0x000000260c28723c */ /* 0x008fde0000001828 */
[----:B------:R-:W-:-:S08]  /*79e00*/  NOP ;  /* 0x0000000000007918 */ /* 0x000fd00000000000 */
[----:B------:R-:W-:Y:S04]  /*79e10*/  STL.64 [R1+0x5c0], R40 ;  /* 0x0005c02801007387 */ /* 0x000fe80000100a00 */
[----:B------:R0:W-:Y:S04]  /*79e20*/  STL.64 [R1+0x5c8], R42 ;  /* 0x0005c82a01007387 */ /* 0x0001e80000100a00 */
[----:B0-----:R-:W3:Y:S04]  /*79e30*/  LDL.LU.64 R42, [R1+0x3420] ;  /* 0x00342000012a7983 */ /* 0x001ee80000300a00 */
[----:B------:R-:W2:Y:S01]  /*79e40*/  LDL.LU.64 R40, [R1+0x3418] ;  /* 0x0034180001287983 */ /* 0x000ea20000300a00 */
[----:B----4-:R-:W-:-:S03]  /*79e50*/  IMAD.MOV.U32 R35, RZ, RZ, R36 ;  /* 0x000000ffff237224 */ /* 0x010fc600078e0024 */
[----:B------:R0:W-:Y:S01]  /*79e60*/  STL.64 [R1+0x3340], R38 ;  /* 0x0033402601007387 */ /* 0x0001e20000100a00 */
[----:B------:R-:W-:-:S03]  /*79e70*/  IMAD.MOV.U32 R34, RZ, RZ, R37 ;  /* 0x000000ffff227224 */ /* 0x000fc600078e0025 */
        /* <DEDUP_REMOVED lines=9> */
[----:B------:R-:W4:Y:S04]  /*79f10*/  LDL.LU.64 R44, [R1+0x3408] ;  /* 0x00340800012c7983 */ /* 0x000f280000300a00 */
[----:B------:R-:W-:Y:S04]  /*79f20*/  STL.64 [R1+0x3338], R42 ;  /* 0x0033382a01007387 */ /* 0x000fe80000100a00 */
[----:B--2---:R-:W-:Y:S01]  /*79f30*/  STL.64 [R1+0x3330], R40 ;  /* 0x0033302801007387 */ /* 0x004fe20000100a00 */
[----:B---3--:R-:W-:-:S15]  /*79f40*/  HMMA.16816.F32 R48, R12, R46, R48 ;  /* 0x0000002e0c30723c */ /* 0x008fde0000001830 */
[----:B------:R-:W-:-:S08]  /*79f50*/  NOP ;  /* 0x0000000000007918 */ /* 0x000fd00000000000 */
[----:B------:R-:W-:Y:S04]  /*79f60*/  STL.64 [R1+0x580], R48 ;  /* 0x0005803001007387 */ /* 0x000fe80000100a00 */
[----:B------:R0:W-:Y:S04]  /*79f70*/  STL.64 [R1+0x588], R50 ;  /* 0x0005883201007387 */ /* 0x0001e80000100a00 */
[----:B0-----:R-:W2:Y:S04]  /*79f80*/  LDL.LU.64 R50, [R1+0x3400] ;  /* 0x0034000001327983 */ /* 0x001ea80000300a00 */
[----:B------:R-:W3:Y:S01]  /*79f90*/  LDL.LU.64 R48, [R1+0x33f8] ;  /* 0x0033f80001307983 */ /* 0x000ee20000300a00 */
[----:B--2---:R-:W-:-:S15]  /*79fa0*/  HMMA.16816.F32 R52, R12, R50, R52 ;  /* 0x000000320c34723c */ /* 0x004fde0000001834 */
[----:B------:R-:W-:-:S08]  /*79fb0*/  NOP ;  /* 0x0000000000007918 */ /* 0x000fd00000000000 */
[----:B------:R-:W-:Y:S04]  /*79fc0*/  STL.64 [R1+0x560], R52 ;  /* 0x0005603401007387 */ /* 0x000fe80000100a00 */
[----:B------:R0:W-:Y:S04]  /*79fd0*/  STL.64 [R1+0x568], R54 ;  /* 0x0005683601007387 */ /* 0x0001e80000100a00 */
[----:B0-----:R-:W2:Y:S04]  /*79fe0*/  LDL.LU.64 R54, [R1+0x33f0] ;  /* 0x0033f00001367983 */ /* 0x001ea80000300a00 */
[----:B------:R-:W3:Y:S01]  /*79ff0*/  LDL.LU.64 R52, [R1+0x33e8] ;  /* 0x0033e80001347983 */ /* 0x000ee20000300a00 */
[----:B--2---:R-:W-:Y:S03]  /*7a000*/  HMMA.16816.F32 R12, R12, R54, R4 ;  /* 0x000000360c0c723c */ /* 0x004fe60000001804 */
[----:B------:R-:W2:Y:S04]  /*7a010*/  LDL.LU.64 R6, [R1+0x33e0] ;  /* 0x0033e00001067983 */ /* 0x000ea80000300a00 */
[----:B------:R-:W2:Y:S01]  /*7a020*/  LDL.LU.64 R4, [R1+0x33d8] ;  /* 0x0033d80001047983 */ /* 0x000ea20000300a00 */
[----:B------:R-:W-:-:S02]  /*7a030*/  IMAD.MOV.U32 R42, RZ, RZ, R57 ;  /* 0x000000ffff2a7224 */ /* 0x000fc400078e0039 */
[----:B------:R-:W-:-:S13]  /*7a040*/  IMAD.MOV.U32 R43, RZ, RZ, R56 ;  /* 0x000000ffff2b7224 */ /* 0x000fda00078e0038 */
[----:B------:R0:W-:Y:S04]  /*7a050*/  STL.64 [R1+0x3c0], R12 ;  /* 0x0003c00c01007387 */ /* 0x0001e80000100a00 */
[----:B------:R1:W-:Y:S04]  /*7a060*/  STL.64 [R1+0x3c8], R14 ;  /* 0x0003c80e01007387 */ /* 0x0003e80000100a00 */
[----:B0-----:R-:W4:Y:S04]  /*7a070*/  LDL.LU R12, [R1+0x1a0] ;  /* 0x0001a000010c7983 */ /* 0x001f280000300800 */
[----:B------:R-:W4:Y:S04]  /*7a080*/  LDL.LU R13, [R1+0x1a4] ;  /* 0x0001a400010d7983 */ /* 0x000f280000300800 */
[----:B-1----:R-:W4:Y:S04]  /*7a090*/  LDL.LU R14, [R1+0x1a8] ;  /* 0x0001a800010e7983 */ /* 0x002f280000300800 */
[----:B------:R-:W4:Y:S01]  /*7a0a0*/  LDL.LU R15, [R1+0x1ac] ;  /* 0x0001ac00010f7983 */ /* 0x000f220000300800 */
[C---:B--2---:R-:W-:Y:S06]  /*7a0b0*/  HMMA.16816.F32 R28, R4.reuse, R30, R20 ;  /* 0x0000001e041c723c */ /* 0x044fec0000001814 */
[----:B------:R-:W-:Y:S01]  /*7a0c0*/  HMMA.16816.F32 R56, R4, R58, R24 ;  /* 0x0000003a0438723c */ /* 0x000fe20000001818 */
[----:B------:R-:W2:Y:S04]  /*7a0d0*/  LDL.LU.64 R22, [R1+0x33d0] ;  /* 0x0033d00001167983 */ /* 0x000ea80000300a00 */
[----:B------:R-:W2:-:S12]  /*7a0e0*/  LDL.LU.64 R20, [R1+0x33c8] ;  /* 0x0033c80001147983 */ /* 0x000e980000300a00 */
[----:B------:R-:W-:Y:S04]  /*7a0f0*/  STL.64 [R1+0xdc0], R28 ;  /* 0x000dc01c01007387 */ /* 0x000fe80000100a00 */
[----:B------:R0:W-:Y:S04]  /*7a100*/  STL.64 [R1+0xdc8], R30 ;  /* 0x000dc81e01007387 */ /* 0x0001e80000100a00 */
[----:B0-----:R-:W3:Y:S04]  /*7a110*/  LDL.LU.64 R30, [R1+0x33c0] ;  /* 0x0033c000011e7983 */ /* 0x001ee80000300a00 */
[----:B------:R-:W4:Y:S04]  /*7a120*/  LDL.LU.64 R26, [R1+0x33b8] ;  /* 0x0033b800011a7983 */ /* 0x000f280000300a00 */
[----:B------:R-:W4:Y:S04]  /*7a130*/  LDL.LU.64 R24, [R1+0x33b0] ;  /* 0x0033b00001187983 */ /* 0x000f280000300a00 */
        /* <DEDUP_REMOVED lines=8> */
[----:B0-----:R-:W2:Y:S01]  /*7a1c0*/  LDL.LU.64 R22, [R1+0x3398] ;  /* 0x0033980001167983 */ /* 0x001ea20000300a00 */
[C---:B---3--:R-:W-:Y:S03]  /*7a1d0*/  HMMA.16816.F32 R28, R4.reuse, R30, R8 ;  /* 0x0000001e041c723c */ /* 0x048fe60000001808 */
[----:B------:R-:W3:Y:S04]  /*7a1e0*/  LDL.LU.64 R10, [R1+0x3390] ;  /* 0x00339000010a7983 */ /* 0x000ee80000300a00 */
[----:B------:R-:W3:Y:S01]  /*7a1f0*/  LDL.LU.64 R8, [R1+0x3388] ;  /* 0x0033880001087983 */ /* 0x000ee20000300a00 */
[C---:B----4-:R-:W-:Y:S06]  /*7a200*/  HMMA.16816.F32 R40, R4.reuse, R42, R12 ;  /* 0x0000002a0428723c */ /* 0x050fec000000180c */
[C---:B------:R-:W-:Y:S01]  /*7a210*/  HMMA.16816.F32 R36, R4.reuse, R34, R36 ;  /* 0x000000220424723c */ /* 0x040fe20000001824 */
[----:B------:R-:W0:Y:S08]  /*7a220*/  LDSM.16.MT88.4 R12, [R57+UR4+0x7080] ;  /* 0x00708004390c783b */ /* 0x000e300008004200 */
[----:B------:R-:W-:Y:S04]  /*7a230*/  STL.64 [R1+0xc10], R28 ;  /* 0x000c101c01007387 */ /* 0x000fe80000100a00 */
[----:B------:R1:W-:Y:S04]  /*7a240*/  STL.64 [R1+0xc18], R30 ;  /* 0x000c181e01007387 */ /* 0x0003e80000100a00 */
[----:B-1----:R-:W4:Y:S04]  /*7a250*/  LDL.LU.64 R30, [R1+0x3380] ;  /* 0x00338000011e7983 */ /* 0x002f280000300a00 */
[----:B------:R-:W4:Y:S01]  /*7a260*/  LDL.LU.64 R28, [R1+0x3378] ;  /* 0x00337800011c7983 */ /* 0x000f220000300a00 */
[----:B--2---:R-:W-:Y:S03]  /*7a270*/  HMMA.16816.F32 R20, R4, R22, R24 ;  /* 0x000000160414723c */ /* 0x004fe60000001818 */
[----:B------:R-:W2:Y:S04]  /*7a280*/  LDL.LU.64 R26, [R1+0x3370] ;  /* 0x00337000011a7983 */ /* 0x000ea80000300a00 */
[----:B------:R-:W4:-:S15]  /*7a290*/  LDL.LU.64 R24, [R1+0x3368] ;  /* 0x0033680001187983 */ /* 0x000f1e0000300a00 */
[----:B------:R-:W-:-:S01]  /*7a2a0*/  NOP ;  /* 0x0000000000007918 */ /* 0x000fc20000000000 */
[----:B------:R-:W-:Y:S04]  /*7a2b0*/  STL.64 [R1+0xb90], R20 ;  /* 0x000b901401007387 */ /* 0x000fe80000100a00 */
[----:B------:R1:W-:Y:S04]  /*7a2c0*/  STL.64 [R1+0xb98], R22 ;  /* 0x000b981601007387 */ /* 0x0003e80000100a00 */
[----:B-1----:R-:W3:Y:S04]  /*7a2d0*/  LDL.LU.64 R22, [R1+0x3360] ;  /* 0x0033600001167983 */ /* 0x002ee80000300a00 */
[----:B------:R-:W-:Y:S04]  /*7a2e0*/  STL.64 [R1+0xb10], R40 ;  /* 0x000b102801007387 */ /* 0x000fe80000100a00 */
[----:B------:R-:W-:Y:S04]  /*7a2f0*/  STL.64 [R1+0xb18], R42 ;  /* 0x000b182a01007387 */ /* 0x000fe80000100a00 */
[----:B------:R-:W4:Y:S04]  /*7a300*/  LDL.LU R32, [R1+0x520] ;  /* 0x0005200001207983 */ /* 0x000f280000300800 */
[----:B------:R1:W-:Y:S04]  /*7a310*/  STL.64 [R1+0xa90], R36 ;  /* 0x000a902401007387 */ /* 0x0003e80000100a00 */
[----:B------:R0:W-:Y:S04]  /*7a320*/  STL.64 [R1+0xa98], R38 ;  /* 0x000a982601007387 */ /* 0x0001e80000100a00 */
[----:B------:R-:W4:Y:S04]  /*7a330*/  LDL.LU R33, [R1+0x524] ;  /* 0x0005240001217983 */ /* 0x000f280000300800 */
[----:B------:R-:W4:Y:S04]  /*7a340*/  LDL.LU R34, [R1+0x528] ;  /* 0x0005280001227983 */ /* 0x000f280000300800 */
[----:B------:R-:W4:Y:S04]  /*7a350*/  LDL.LU R35, [R1+0x52c] ;  /* 0x00052c0001237983 */ /* 0x000f280000300800 */
[----:B-1----:R-:W4:Y:S04]  /*7a360*/  LDL.LU R36, [R1+0x510] ;  /* 0x0005100001247983 */ /* 0x002f280000300800 */
[----:B------:R-:W4:Y:S04]  /*7a370*/  LDL.LU R37, [R1+0x514] ;  /* 0x0005140001257983 */ /* 0x000f280000300800 */
[----:B0-----:R-:W4:Y:S04]  /*7a380*/  LDL.LU R38, [R1+0x518] ;  /* 0x0005180001267983 */ /* 0x001f280000300800 */
[----:B------:R-:W4:Y:S04]  /*7a390*/  LDL.LU R39, [R1+0x51c] ;  /* 0x00051c0001277983 */ /* 0x000f280000300800 */
[----:B------:R-:W-:Y:S04]  /*7a3a0*/  STL.64 [R1+0x3260], R14 ;  /* 0x0032600e01007387 */ /* 0x000fe80000100a00 */
[----:B------:R3:W-:Y:S04]  /*7a3b0*/  STL.64 [R1+0x3258], R12 ;  /* 0x0032580c01007387 */ /* 0x0007e80000100a00 */
[----:B------:R-:W4:Y:S01]  /*7a3c0*/  LDL.LU R40, [R1+0x500] ;  /* 0x0005000001287983 */ /* 0x000f220000300800 */
[C---:B---3--:R-:W-:Y:S06]  /*7a3d0*/  HMMA.16816.F32 R12, R4.reuse, R22, R8 ;  /* 0x00000016040c723c */ /* 0x048fec0000001808 */
[C---:B--2---:R-:W-:Y:S06]  /*7a3e0*/  HMMA.16816.F32 R8, R4.reuse, R26, R16 ;  /* 0x0000001a0408723c */ /* 0x044fec0000001810 */
[----:B----4-:R-:W-:Y:S11]  /*7a3f0*/  HMMA.16816.F32 R32, R4, R30, R32 ;  /* 0x0000001e0420723c */ /* 0x010ff60000001820 */
        /* <DEDUP_REMOVED lines=23> */
[----:B------:R-:W4:Y:S04]  /*7a570*/  LDL.LU R61, [R1+0x3358] ;  /* 0x00335800013d7983 */ /* 0x000f280000300800 */
[----:B------:R0:W-:Y:S04]  /*7a580*/  STL.64 [R1+0x32b0], R26 ;  /* 0x0032b01a01007387 */ /* 0x0001e80000100a00 */
[----:B------:R-:W-:Y:S04]  /*7a590*/  STL.64 [R1+0x32a8], R24 ;  /* 0x0032a81801007387 */ /* 0x000fe80000100a00 */
[----:B0-----:R-:W4:Y:S04]  /*7a5a0*/  LDL.64 R26, [R1+0x88] ;  /* 0x00008800011a7983 */ /* 0x001f280000100a00 */
[----:B------:R-:W-:Y:S04]  /*7a5b0*/  STL.64 [R1+0x950], R32 ;  /* 0x0009502001007387 */ /* 0x000fe80000100a00 */
[----:B------:R0:W-:Y:S04]  /*7a5c0*/  STL.64 [R1+0x958], R34 ;  /* 0x0009582201007387 */ /* 0x0001e80000100a00 */
[----:B0-----:R-:W2:Y:S04]  /*7a5d0*/  LDL.LU.64 R34, [R1+0x3350] ;  /* 0x0033500001227983 */ /* 0x001ea80000300a00 */
[----:B------:R-:W3:Y:S04]  /*7a5e0*/  LDL.LU.64 R32, [R1+0x3348] ;  /* 0x0033480001207983 */ /* 0x000ee80000300a00 */
[----:B------:R0:W-:Y:S04]  /*7a5f0*/  STL.64 [R1+0x32a0], R30 ;  /* 0x0032a01e01007387 */ /* 0x0001e80000100a00 */
[----:B------:R-:W-:Y:S04]  /*7a600*/  STL.64 [R1+0x3298], R28 ;  /* 0x0032981c01007387 */ /* 0x000fe80000100a00 */
[----:B0-----:R-:W4:Y:S01]  /*7a610*/  LDL.64 R30, [R1+0x98] ;  /* 0x00009800011e7983 */ /* 0x001f220000100a00 */
[----:B--2---:R-:W-:-:S15]  /*7a620*/  HMMA.16816.F32 R36, R4, R34, R36 ;  /* 0x000000220424723c */ /* 0x004fde0000001824 */
[----:B------:R-:W-:-:S08]  /*7a630*/  NOP ;  /* 0x0000000000007918 */ /* 0x000fd00000000000 */
[----:B------:R-:W-:Y:S04]  /*7a640*/  STL.64 [R1+0x540], R36 ;  /* 0x0005402401007387 */ /* 0x000fe80000100a00 */
[----:B------:R0:W-:Y:S04]  /*7a650*/  STL.64 [R1+0x548], R38 ;  /* 0x0005482601007387 */ /* 0x0001e80000100a00 */
[----:B0-----:R-:W2:Y:S04]  /*7a660*/  LDL.LU.64 R38, [R1+0x3340] ;  /* 0x0033400001267983 */ /* 0x001ea80000300a00 */
[----:B------:R-:W-:Y:S04]  /*7a670*/  STL.64 [R1+0x3290], R34 ;  /* 0x0032902201007387 */ /* 0x000fe80000100a00 */
[----:B---3--:R0:W-:Y:S04]  /*7a680*/  STL.64 [R1+0x3288], R32 ;  /* 0x0032882001007387 */ /* 0x0081e80000100a00 */
        /* <DEDUP_REMOVED lines=9> */
[----:B------:R-:W3:Y:S04]  /*7a720*/  LDL.LU.64 R40, [R1+0x3330] ;  /* 0x0033300001287983 */ /* 0x000ee80000300a00 */
[----:B------:R0:W-:Y:S04]  /*7a730*/  STL.64 [R1+0x32c8], R38 ;  /* 0x0032c82601007387 */ /* 0x0001e80000100a00 */
[----:B------:R-:W3:Y:S04]  /*7a740*/  LDL.LU R36, [R1+0x4e0] ;  /* 0x0004e00001247983 */ /* 0x000ee80000300800 */
[----:B------:R-:W3:Y:S04]  /*7a750*/  LDL.LU R37, [R1+0x4e4] ;  /* 0x0004e40001257983 */ /* 0x000ee80000300800 */
[----:B0-----:R-:W3:Y:S01]  /*7a760*/  LDL.LU R38, [R1+0x4e8] ;  /* 0x0004e80001267983 */ /* 0x001ee20000300800 */
[----:B--2---:R-:W-:-:S15]  /*7a770*/  HMMA.16816.F32 R8, R4, R42, R8 ;  /* 0x0000002a0408723c */ /* 0x004fde0000001808 */
[----:B------:R-:W-:-:S08]  /*7a780*/  NOP ;  /* 0x0000000000007918 */ /* 0x000fd00000000000 */
[----:B------:R-:W-:Y:S04]  /*7a790*/  STL.64 [R1+0x520], R8 ;  /* 0x0005200801007387 */ /* 0x000fe80000100a00 */
[----:B------:R0:W-:Y:S04]  /*7a7a0*/  STL.64 [R1+0x528], R10 ;  /* 0x0005280a01007387 */ /* 0x0001e80000100a00 */
[----:B0-----:R-:W2:Y:S04]  /*7a7b0*/  LDL.LU.64 R10, [R1+0x3328] ;  /* 0x00332800010a7983 */ /* 0x001ea80000300a00 */
[----:B------:R-:W2:Y:S01]  /*7a7c0*/  LDL.LU.64 R8, [R1+0x3320] ;  /* 0x0033200001087983 */ /* 0x000ea20000300a00 */
[----:B----4-:R-:W-:Y:S01]  /*7a7d0*/  IMAD.MOV.U32 R39, RZ, RZ, R61 ;  /* 0x000000ffff277224 */ /* 0x010fe200078e003d */
[C---:B---3--:R-:W-:Y:S06]  /*7a7e0*/  HMMA.16816.F32 R32, R4.reuse, R50, R32 ;  /* 0x000000320420723c */ /* 0x048fec0000001820 */
[C---:B------:R-:W-:Y:S06]  /*7a7f0*/  HMMA.16816.F32 R36, R4.reuse, R46, R36 ;  /* 0x0000002e0424723c */ /* 0x040fec0000001824 */
[----:B------:R-:W-:Y:S01]  /*7a800*/  HMMA.16816.F32 R4, R4, R54, R16 ;  /* 0x000000360404723c */ /* 0x000fe20000001810 */
[----:B------:R-:W-:Y:S04]  /*7a810*/  STL.64 [R1+0x3280], R42 ;  /* 0x0032802a01007387 */ /* 0x000fe80000100a00 */
[----:B------:R-:W-:Y:S04]  /*7a820*/  STL.64 [R1+0x3278], R40 ;  /* 0x0032782801007387 */ /* 0x000fe80000100a00 */
[----:B------:R-:W-:Y:S04]  /*7a830*/  STL.64 [R1+0x32c0], R46 ;  /* 0x0032c02e01007387 */ /* 0x000fe80000100a00 */
[----:B------:R-:W-:Y:S01]  /*7a840*/  STL.64 [R1+0x32b8], R44 ;  /* 0x0032b82c01007387 */ /* 0x000fe20000100a00 */
[----:B------:R-:W0:Y:S01]  /*7a850*/  S2R R57, SR_TID.X ;  /* 0x0000000000397919 */ /* 0x000e220000002100 */
[----:B------:R-:W1:Y:S02]  /*7a860*/  S2R R61, SR_TID.X ;  /* 0x00000000003d7919 */ /* 0x000e640000002100 */
        /* <DEDUP_REMOVED lines=9> */
[----:B------:R-:W-:Y:S01]  /*7a900*/  STL.64 [R1+0x3268], R52 ;  /* 0x0032683401007387 */ /* 0x000fe20000100a00 */
[----:B0-----:R-:W-:Y:S01]  /*7a910*/  LOP3.LUT R56, R57, 0x7, RZ, 0xc0, !PT ;  /* 0x0000000739387812 */ /* 0x001fe200078ec0ff */
[----:B-1----:R-:W-:-:S02]  /*7a920*/  IMAD.SHL.U32 R57, R61, 0x80, RZ ;  /* 0x000000803d397824 */ /* 0x002fc400078e00ff */
[----:B------:R-:W-:Y:S01]  /*7a930*/  IMAD.SHL.U32 R19, R61, 0x2, RZ ;  /* 0x000000023d137824 */ /* 0x000fe200078e00ff */
[----:B--2---:R-:W-:-:S15]  /*7a940*/  HMMA.16816.F32 R4, R8, R30, R20 ;  /* 0x0000001e0804723c */ /* 0x004fde0000001814 */
[----:B------:R-:W-:-:S08]  /*7a950*/  NOP ;  /* 0x0000000000007918 */ /* 0x000fd00000000000 */
[----:B------:R-:W-:Y:S04]  /*7a960*/  STL.64 [R1+0xe10], R4 ;  /* 0x000e100401007387 */ /* 0x000fe80000100a00 */
[----:B------:R0:W-:Y:S01]  /*7a970*/  STL.64 [R1+0xe18], R6 ;  /* 0x000e180601007387 */ /* 0x0001e20000100a00 */
[----:B------:R-:W-:Y:S02]  /*7a980*/  IMAD.MOV.U32 R61, RZ, RZ, R4 ;  /* 0x000000ffff3d7224 */ /* 0x000fe400078e0004 */
[----:B0-----:R-:W-:Y:S01]  /*7a990*/  HMMA.16816.F32 R4, R8, R26, R12 ;  /* 0x0000001a0804723c */ /* 0x001fe2000000180c */
[----:B------:R-:W-:Y:S02]  /*7a9a0*/  IMAD.MOV.U32 R21, RZ, RZ, R30 ;  /* 0x000000ffff157224 */ /* 0x000fe400078e001e */
[----:B------:R-:W-:-:S04]  /*7a9b0*/  IMAD.MOV.U32 R20, RZ, RZ, R31 ;  /* 0x000000ffff147224 */ /* 0x000fc800078e001f */
[----:B------:R-:W-:Y:S02]  /*7a9c0*/  IMAD.MOV.U32 R13, RZ, RZ, R26 ;  /* 0x000000ffff0d7224 */ /* 0x000fe400078e001a */
[----:B------:R-:W-:Y:S01]  /*7a9d0*/  IMAD.MOV.U32 R12, RZ, RZ, R27 ;  /* 0x000000ffff0c7224 */ /* 0x000fe200078e001b */
[----:B------:R-:W-:-:S13]  /*7a9e0*/  STL.64 [R1+0x32e0], R20 ;  /* 0x0032e01401007387 */ /* 0x000fda0000100a00 */
[----:B------:R-:W-:Y:S04]  /*7a9f0*/  STL.64 [R1+0xd90], R4 ;  /* 0x000d900401007387 */ /* 0x000fe80000100a00 */
[----:B------:R-:W-:Y:S04]  /*7aa00*/  STL.64 [R1+0xd98], R6 ;  /* 0x000d980601007387 */ /* 0x000fe80000100a00 */
[----:B------:R0:W-:Y:S04]  /*7aa10*/  STL.64 [R1+0x32f8], R12 ;  /* 0x0032f80c01007387 */ /* 0x0001e80000100a00 */
        /* <DEDUP_REMOVED lines=19> */
[----:B------:R-:W3:Y:S01]  /*7ab50*/  LDL.LU R15, [R1+0x6bc] ;  /* 0x0006bc00010f7983 */ /* 0x000ee20000300800 */
[----:B------:R-:W-:-:S05]  /*7ab60*/  IMAD R56, R56, 0x110, RZ ;  /* 0x0000011038387824 */ /* 0x000fca00078e02ff */
[----:B------:R-:W-:-:S04]  /*7ab70*/  LOP3.LUT R19, R56, 0x10, R19, 0x78, !PT ;  /* 0x0000001038137812 */ /* 0x000fc800078e7813 */
[----:B------:R-:W-:-:S04]  /*7ab80*/  LOP3.LUT R19, R19, 0x800, R57, 0xf8, !PT ;  /* 0x0000080013137812 */ /* 0x000fc800078ef839 */
[----:B------:R-:W-:-:S05]  /*7ab90*/  LOP3.LUT R19, R19, 0x60, RZ, 0x3c, !PT ;  /* 0x0000006013137812 */ /* 0x000fca00078e3cff */
[----:B------:R-:W0:Y:S01]  /*7aba0*/  LDSM.16.MT88.4 R4, [R19+UR4+0x7000] ;  /* 0x007000041304783b */ /* 0x000e220008004200 */
[----:B----4-:R-:W-:Y:S03]  /*7abb0*/  HMMA.16816.F32 R32, R8, R58, R32 ;  /* 0x0000003a0820723c */ /* 0x010fe60000001820 */
[----:B------:R-:W1:Y:S04]  /*7abc0*/  LDSM.16.MT88.4 R16, [R19+UR4+0x7080] ;  /* 0x007080041310783b */ /* 0x000e680008004200 */
[----:B---3--:R-:W-:Y:S04]  /*7abd0*/  STL.64 [R1+0x3318], R14 ;  /* 0x0033180e01007387 */ /* 0x008fe80000100a00 */
[----:B--2---:R2:W-:Y:S04]  /*7abe0*/  STL.64 [R1+0x3310], R12 ;  /* 0x0033100c01007387 */ /* 0x0045e80000100a00 */
[----:B--2---:R-:W2:Y:S04]  /*7abf0*/  LDL.LU R12, [R1+0x6c0] ;  /* 0x0006c000010c7983 */ /* 0x004ea80000300800 */
[----:B------:R-:W2:Y:S04]  /*7ac00*/  LDL.LU R13, [R1+0x6c4] ;  /* 0x0006c400010d7983 */ /* 0x000ea80000300800 */
[----:B------:R-:W2:Y:S04]  /*7ac10*/  LDL.LU R14, [R1+0x6c8] ;  /* 0x0006c800010e7983 */ /* 0x000ea80000300800 */
[----:B------:R-:W2:Y:S04]  /*7ac20*/  LDL.LU R15, [R1+0x6cc] ;  /* 0x0006cc00010f7983 */ /* 0x000ea80000300800 */
[----:B------:R-:W2:Y:S04]  /*7ac30*/  LDL.64 R38, [R1+0x68] ;  /* 0x0000680001267983 */ /* 0x000ea80000100a00 */
[----:B------:R-:W3:Y:S04]  /*7ac40*/  LDL.64 R30, [R1+0x58] ;  /* 0x00005800011e7983 */ /* 0x000ee80000100a00 */
[----:B------:R-:W4:Y:S04]  /*7ac50*/  LDL.LU R20, [R1+0x6a0] ;  /* 0x0006a00001147983 */ /* 0x000f280000300800 */
[----:B------:R-:W4:Y:S04]  /*7ac60*/  LDL.LU R21, [R1+0x6a4] ;  /* 0x0006a40001157983 */ /* 0x000f280000300800 */
[----:B------:R-:W4:Y:S04]  /*7ac70*/  LDL.LU R22, [R1+0x6a8] ;  /* 0x0006a80001167983 */ /* 0x000f280000300800 */
[----:B------:R-:W4:Y:S04]  /*7ac80*/  LDL.LU R23, [R1+0x6ac] ;  /* 0x0006ac0001177983 */ /* 0x000f280000300800 */
[----:B------:R-:W4:Y:S04]  /*7ac90*/  LDL.64 R50, [R1+0x48] ;  /* 0x0000480001327983 */ /* 0x000f280000100a00 */
[----:B------:R-:W3:Y:S04]  /*7aca0*/  LDL.64 R46, [R1+0x38] ;  /* 0x00003800012e7983 */ /* 0x000ee80000100a00 */
[----:B------:R-:W3:Y:S04]  /*7acb0*/  LDL.LU R52, [R1+0x680] ;  /* 0x0006800001347983 */ /* 0x000ee80000300800 */
[----:B------:R-:W3:Y:S04]  /*7acc0*/  LDL.LU R53, [R1+0x684] ;  /* 0x0006840001357983 */ /* 0x000ee80000300800 */
[----:B------:R-:W3:Y:S04]  /*7acd0*/  LDL.LU R54, [R1+0x688] ;  /* 0x0006880001367983 */ /* 0x000ee80000300800 */
[----:B------:R-:W3:Y:S04]  /*7ace0*/  LDL.LU R55, [R1+0x68c] ;  /* 0x00068c0001377983 */ /* 0x000ee80000300800 */
[----:B------:R-:W3:Y:S04]  /*7acf0*/  LDL.64 R26, [R1+0x28] ;  /* 0x00002800011a7983 */ /* 0x000ee80000100a00 */
[----:B0-----:R-:W-:Y:S04]  /*7ad00*/  STL.64 [R1+0x3178], R6 ;  /* 0x0031780601007387 */ /* 0x001fe80000100a00 */
[----:B------:R-:W-:Y:S04]  /*7ad10*/  STL.64 [R1+0x3170], R4 ;  /* 0x0031700401007387 */ /* 0x000fe80000100a00 */
[----:B------:R0:W-:Y:S04]  /*7ad20*/  STL.64 [R1+0xd20], R32 ;  /* 0x000d202001007387 */ /* 0x0001e80000100a00 */
[----:B------:R1:W-:Y:S04]  /*7ad30*/  STL.64 [R1+0xd28], R34 ;  /* 0x000d282201007387 */ /* 0x0003e80000100a00 */
        /* <DEDUP_REMOVED lines=13> */
[----:B------:R-:W3:Y:S01]  /*7ae10*/  LDL.LU R59, [R1+0x8ac] ;  /* 0x0008ac00013b7983 */ /* 0x000ee20000300800 */
[----:B--2---:R-:W-:Y:S06]  /*7ae20*/  HMMA.16816.F32 R12, R8, R38, R12 ;  /* 0x00000026080c723c */ /* 0x004fec000000180c */
[----:B------:R-:W-:-:S02]  /*7ae30*/  IMAD.MOV.U32 R7, RZ, RZ, R38 ;  /* 0x000000ffff077224 */ /* 0x000fc400078e0026 */
[----:B------:R-:W-:-:S15]  /*7ae40*/  IMAD.MOV.U32 R6, RZ, RZ, R39 ;  /* 0x000000ffff067224 */ /* 0x000fde00078e0027 */
[----:B------:R-:W-:Y:S04]  /*7ae50*/  STL.64 [R1+0xca0], R12 ;  /* 0x000ca00c01007387 */ /* 0x000fe80000100a00 */
[----:B------:R0:W-:Y:S04]  /*7ae60*/  STL.64 [R1+0xca8], R14 ;  /* 0x000ca80e01007387 */ /* 0x0001e80000100a00 */
[----:B0-----:R-:W2:Y:S04]  /*7ae70*/  LDL.LU.64 R14, [R1+0x3318] ;  /* 0x00331800010e7983 */ /* 0x001ea80000300a00 */
[----:B------:R-:W2:Y:S04]  /*7ae80*/  LDL.LU.64 R12, [R1+0x3310] ;  /* 0x00331000010c7983 */ /* 0x000ea80000300a00 */
[----:B------:R-:W2:Y:S04]  /*7ae90*/  LDL.LU.64 R38, [R1+0x3308] ;  /* 0x0033080001267983 */ /* 0x000ea80000300a00 */
[----:B------:R-:W2:Y:S01]  /*7aea0*/  LDL.LU.64 R36, [R1+0x3300] ;  /* 0x0033000001247983 */ /* 0x000ea20000300a00 */
[C---:B----4-:R-:W-:Y:S06]  /*7aeb0*/  HMMA.16816.F32 R20, R8.reuse, R50, R20 ;  /* 0x000000320814723c */ /* 0x050fec0000001814 */
[C---:B---3--:R-:W-:Y:S06]  /*7aec0*/  HMMA.16816.F32 R52, R8.reuse, R26, R52 ;  /* 0x0000001a0834723c */ /* 0x048fec0000001834 */
[C---:B--2---:R-:W-:Y:S06]  /*7aed0*/  HMMA.16816.F32 R12, R8.reuse, R30, R12 ;  /* 0x0000001e080c723c */ /* 0x044fec000000180c */
[----:B------:R-:W-:-:S15]  /*7aee0*/  HMMA.16816.F32 R36, R8, R46, R36 ;  /* 0x0000002e0824723c */ /* 0x000fde0000001824 */
[----:B------:R-:W-:-:S02]  /*7aef0*/  NOP ;  /* 0x0000000000007918 */ /* 0x000fc40000000000 */
[----:B------:R0:W-:Y:S04]  /*7af00*/  STL.64 [R1+0xbe0], R12 ;  /* 0x000be00c01007387 */ /* 0x0001e80000100a00 */
[----:B------:R1:W-:Y:S04]  /*7af10*/  STL.64 [R1+0xbe8], R14 ;  /* 0x000be80e01007387 */ /* 0x0003e80000100a00 */
[----:B0-----:R-:W2:Y:S01]  /*7af20*/  LDL.LU.64 R12, [R1+0x32f8] ;  /* 0x0032f800010c7983 */ /* 0x001ea20000300a00 */
[----:B-1----:R-:W-:Y:S02]  /*7af30*/  IMAD.MOV.U32 R15, RZ, RZ, R30 ;  /* 0x000000ffff0f7224 */ /* 0x002fe400078e001e */
[----:B------:R-:W-:-:S02]  /*7af40*/  IMAD.MOV.U32 R14, RZ, RZ, R31 ;  /* 0x000000ffff0e7224 */ /* 0x000fc400078e001f */
[----:B------:R-:W3:Y:S04]  /*7af50*/  LDL.LU.64 R30, [R1+0x32f0] ;  /* 0x0032f000011e7983 */ /* 0x000ee80000300a00 */
[----:B------:R-:W3:Y:S04]  /*7af60*/  LDL.LU.64 R28, [R1+0x32e8] ;  /* 0x0032e800011c7983 */ /* 0x000ee80000300a00 */
[----:B------:R0:W-:Y:S04]  /*7af70*/  STL.64 [R1+0xb60], R20 ;  /* 0x000b601401007387 */ /* 0x0001e80000100a00 */
[----:B------:R1:W-:Y:S04]  /*7af80*/  STL.64 [R1+0xb68], R22 ;  /* 0x000b681601007387 */ /* 0x0003e80000100a00 */
[----:B0-----:R-:W4:Y:S01]  /*7af90*/  LDL.LU.64 R20, [R1+0x32e0] ;  /* 0x0032e00001147983 */ /* 0x001f220000300a00 */
[----:B-1----:R-:W-:-:S02]  /*7afa0*/  IMAD.MOV.U32 R23, RZ, RZ, R50 ;  /* 0x000000ffff177224 */ /* 0x002fc400078e0032 */
[----:B------:R-:W-:Y:S02]  /*7afb0*/  IMAD.MOV.U32 R22, RZ, RZ, R51 ;  /* 0x000000ffff167224 */ /* 0x000fe400078e0033 */
[----:B------:R-:W4:Y:S04]  /*7afc0*/  LDL.LU.64 R50, [R1+0x32d8] ;  /* 0x0032d80001327983 */ /* 0x000f280000300a00 */
[----:B------:R-:W4:Y:S04]  /*7afd0*/  LDL.LU.64 R48, [R1+0x32d0] ;  /* 0x0032d00001307983 */ /* 0x000f280000300a00 */
[----:B------:R0:W-:Y:S04]  /*7afe0*/  STL.64 [R1+0xae0], R36 ;  /* 0x000ae02401007387 */ /* 0x0001e80000100a00 */
[----:B------:R1:W-:Y:S01]  /*7aff0*/  STL.64 [R1+0xae8], R38 ;  /* 0x000ae82601007387 */ /* 0x0003e20000100a00 */
[----:B0-----:R-:W-:-:S03]  /*7b000*/  IMAD.MOV.U32 R37, RZ, RZ, R46 ;  /* 0x000000ffff257224 */ /* 0x001fc600078e002e */
[----:B-1----:R-:W2:Y:S01]  /*7b010*/  LDL.LU.64 R38, [R1+0x32c8] ;  /* 0x0032c80001267983 */ /* 0x002ea20000300a00 */
[----:B------:R-:W-:-:S03]  /*7b020*/  IMAD.MOV.U32 R36, RZ, RZ, R47 ;  /* 0x000000ffff247224 */ /* 0x000fc600078e002f */
[----:B------:R-:W4:Y:S04]  /*7b030*/  LDL.LU.64 R46, [R1+0x32c0] ;  /* 0x0032c000012e7983 */ /* 0x000f280000300a00 */
[----:B------:R-:W4:Y:S04]  /*7b040*/  LDL.LU.64 R44, [R1+0x32b8] ;  /* 0x0032b800012c7983 */ /* 0x000f280000300a00 */
[----:B------:R0:W-:Y:S04]  /*7b050*/  STL.64 [R1+0xa70], R52 ;  /* 0x000a703401007387 */ /* 0x0001e80000100a00 */
[----:B------:R-:W-:Y:S01]  /*7b060*/  STL.64 [R1+0xa78], R54 ;  /* 0x000a783601007387 */ /* 0x000fe20000100a00 */
[----:B0-----:R-:W-:-:S02]  /*7b070*/  IMAD.MOV.U32 R53, RZ, RZ, R26 ;  /* 0x000000ffff357224 */ /* 0x001fc400078e001a */
[----:B------:R-:W-:Y:S02]  /*7b080*/  IMAD.MOV.U32 R52, RZ, RZ, R27 ;  /* 0x000000ffff347224 */ /* 0x000fe400078e001b */
[----:B------:R-:W3:Y:S04]  /*7b090*/  LDL.LU.64 R26, [R1+0x32b0] ;  /* 0x0032b000011a7983 */ /* 0x000ee80000300a00 */
[----:B------:R-:W2:Y:S01]  /*7b0a0*/  LDL.LU.64 R24, [R1+0x32a8] ;  /* 0x0032a80001187983 */ /* 0x000ea20000300a00 */
[----:B---3--:R-:W-:-:S15]  /*7b0b0*/  HMMA.16816.F32 R28, R8, R26, R28 ;  /* 0x0000001a081c723c */ /* 0x008fde000000181c */
[----:B------:R-:W-:-:S08]  /*7b0c0*/  NOP ;  /* 0x0000000000007918 */ /* 0x000fd00000000000 */
[----:B------:R-:W-:Y:S04]  /*7b0d0*/  STL.64 [R1+0x9f0], R28 ;  /* 0x0009f01c01007387 */ /* 0x000fe80000100a00 */
[----:B------:R0:W-:Y:S04]  /*7b0e0*/  STL.64 [R1+0x9f8], R30 ;  /* 0x0009f81e01007387 */ /* 0x0001e80000100a00 */
[----:B0-----:R-:W3:Y:S04]  /*7b0f0*/  LDL.LU.64 R30, [R1+0x32a0] ;  /* 0x0032a000011e7983 */ /* 0x001ee80000300a00 */
[----:B------:R-:W4:Y:S04]  /*7b100*/  LDL.LU.64 R28, [R1+0x3298] ;  /* 0x00329800011c7983 */ /* 0x000f280000300a00 */
[----:B------:R-:W-:Y:S04]  /*7b110*/  STL.64 [R1+0x3198], R26 ;  /* 0x0031981a01007387 */ /* 0x000fe80000100a00 */
[----:B--2---:R0:W-:Y:S04]  /*7b120*/  STL.64 [R1+0x3190], R24 ;  /* 0x0031901801007387 */ /* 0x0041e80000100a00 */
        /* <DEDUP_REMOVED lines=9> */
[----:B------:R-:W2:Y:S04]  /*7b1c0*/  LDL.LU.64 R32, [R1+0x3288] ;  /* 0x0032880001207983 */ /* 0x000ea80000300a00 */
        /* <DEDUP_REMOVED lines=11> */
[----:B------:R-:W3:Y:S01]  /*7b280*/  LDL.LU.64 R40, [R1+0x3278] ;  /* 0x0032780001287983 */ /* 0x000ee20000300a00 */
[----:B----4-:R-:W-:Y:S03]  /*7b290*/  HMMA.16816.F32 R28, R8, R38, R28 ;  /* 0x00000026081c723c */ /* 0x010fe6000000181c */
[----:B------:R-:W-:Y:S04]  /*7b2a0*/  STL.64 [R1+0x31a8], R34 ;  /* 0x0031a82201007387 */ /* 0x000fe80000100a00 */
[----:B--2---:R-:W-:Y:S04]  /*7b2b0*/  STL.64 [R1+0x31a0], R32 ;  /* 0x0031a02001007387 */ /* 0x004fe80000100a00 */
[----:B------:R-:W-:-:S12]  /*7b2c0*/  STL.64 [R1+0x31b0], R38 ;  /* 0x0031b02601007387 */ /* 0x000fd80000100a00 */
[----:B------:R-:W-:Y:S04]  /*7b2d0*/  STL.64 [R1+0x8d0], R28 ;  /* 0x0008d01c01007387 */ /* 0x000fe80000100a00 */
[----:B------:R-:W-:Y:S01]  /*7b2e0*/  STL.64 [R1+0x8d8], R30 ;  /* 0x0008d81e01007387 */ /* 0x000fe20000100a00 */
[----:B---3--:R-:W-:Y:S06]  /*7b2f0*/  HMMA.16816.F32 R24, R8, R42, R24 ;  /* 0x0000002a0818723c */ /* 0x008fec0000001818 */
[----:B------:R-:W-:Y:S04]  /*7b300*/  STL.64 [R1+0x31c0], R42 ;  /* 0x0031c02a01007387 */ /* 0x000fe80000100a00 */
[----:B------:R-:W-:-:S13]  /*7b310*/  STL.64 [R1+0x31b8], R40 ;  /* 0x0031b82801007387 */ /* 0x000fda0000100a00 */
[----:B------:R-:W-:Y:S04]  /*7b320*/  STL.64 [R1+0x8b0], R24 ;  /* 0x0008b01801007387 */ /* 0x000fe80000100a00 */
[----:B------:R-:W-:Y:S04]  /*7b330*/  STL.64 [R1+0x8b8], R26 ;  /* 0x0008b81a01007387 */ /* 0x000fe80000100a00 */
[----:B------:R-:W-:Y:S04]  /*7b340*/  STL.64 [R1+0x30a8], R18 ;  /* 0x0030a81201007387 */ /* 0x000fe80000100a00 */
[----:B------:R0:W-:Y:S02]  /*7b350*/  STL.64 [R1+0x30a0], R16 ;  /* 0x0030a01001007387 */ /* 0x0001e40000100a00 */
[----:B0-----:R-:W-:Y:S01]  /*7b360*/  HMMA.16816.F32 R16, R8, R46, R56 ;  /* 0x0000002e0810723c */ /* 0x001fe20000001838 */
[----:B------:R-:W-:-:S02]  /*7b370*/  IMAD.MOV.U32 R26, RZ, RZ, R53 ;  /* 0x000000ffff1a7224 */ /* 0x000fc400078e0035 */
[----:B------:R-:W-:-:S03]  /*7b380*/  IMAD.MOV.U32 R27, RZ, RZ, R52 ;  /* 0x000000ffff1b7224 */ /* 0x000fc600078e0034 */
[----:B------:R0:W-:Y:S04]  /*7b390*/  STL.64 [R1+0x31d0], R46 ;  /* 0x0031d02e01007387 */ /* 0x0001e80000100a00 */
[----:B------:R-:W-:-:S13]  /*7b3a0*/  STL.64 [R1+0x31c8], R44 ;  /* 0x0031c82c01007387 */ /* 0x000fda0000100a00 */
[----:B------:R-:W-:Y:S04]  /*7b3b0*/  STL.64 [R1+0x770], R16 ;  /* 0x0007701001007387 */ /* 0x000fe80000100a00 */
[----:B------:R-:W-:Y:S04]  /*7b3c0*/  STL.64 [R1+0x778], R18 ;  /* 0x0007781201007387 */ /* 0x000fe80000100a00 */
[----:B------:R1:W-:Y:S04]  /*7b3d0*/  STL.64 [R1+0x31d8], R26 ;  /* 0x0031d81a01007387 */ /* 0x0003e80000100a00 */
[----:B------:R-:W2:Y:S04]  /*7b3e0*/  LDL.LU R32, [R1+0x450] ;  /* 0x0004500001207983 */ /* 0x000ea80000300800 */
[----:B------:R-:W2:Y:S04]  /*7b3f0*/  LDL.LU R33, [R1+0x454] ;  /* 0x0004540001217983 */ /* 0x000ea80000300800 */
[----:B------:R-:W3:Y:S04]  /*7b400*/  LDL.LU R34, [R1+0x458] ;  /* 0x0004580001227983 */ /* 0x000ee80000300800 */
[----:B------:R-:W3:Y:S01]  /*7b410*/  LDL.LU R35, [R1+0x45c] ;  /* 0x00045c0001237983 */ /* 0x000ee20000300800 */
[----:B------:R-:W-:-:S02]  /*7b420*/  IMAD.MOV.U32 R38, RZ, RZ, R37 ;  /* 0x000000ffff267224 */ /* 0x000fc400078e0025 */
[----:B------:R-:W-:Y:S01]  /*7b430*/  IMAD.MOV.U32 R39, RZ, RZ, R36 ;  /* 0x000000ffff277224 */ /* 0x000fe200078e0024 */
[----:B---3--:R3:W-:Y:S04]  /*7b440*/  STL.64 [R1+0x31e8], R34 ;  /* 0x0031e82201007387 */ /* 0x0087e80000100a00 */
[----:B--2---:R-:W-:Y:S04]  /*7b450*/  STL.64 [R1+0x31e0], R32 ;  /* 0x0031e02001007387 */ /* 0x004fe80000100a00 */
[----:B------:R-:W-:Y:S04]  /*7b460*/  STL.64 [R1+0x31f0], R38 ;  /* 0x0031f02601007387 */ /* 0x000fe80000100a00 */
[----:B------:R-:W2:Y:S04]  /*7b470*/  LDL.LU R40, [R1+0x460] ;  /* 0x0004600001287983 */ /* 0x000ea80000300800 */
[----:B------:R-:W2:Y:S04]  /*7b480*/  LDL.LU R41, [R1+0x464] ;  /* 0x0004640001297983 */ /* 0x000ea80000300800 */
[----:B------:R-:W4:Y:S04]  /*7b490*/  LDL.LU R42, [R1+0x468] ;  /* 0x00046800012a7983 */ /* 0x000f280000300800 */
[----:B------:R-:W4:Y:S01]  /*7b4a0*/  LDL.LU R43, [R1+0x46c] ;  /* 0x00046c00012b7983 */ /* 0x000f220000300800 */
[----:B0-----:R-:W-:-:S02]  /*7b4b0*/  IMAD.MOV.U32 R46, RZ, RZ, R23 ;  /* 0x000000ffff2e7224 */ /* 0x001fc400078e0017 */
[----:B------:R-:W-:Y:S01]  /*7b4c0*/  IMAD.MOV.U32 R47, RZ, RZ, R22 ;  /* 0x000000ffff2f7224 */ /* 0x000fe200078e0016 */
[----:B----4-:R0:W-:Y:S04]  /*7b4d0*/  STL.64 [R1+0x3200], R42 ;  /* 0x0032002a01007387 */ /* 0x0101e80000100a00 */
[----:B--2---:R-:W-:Y:S04]  /*7b4e0*/  STL.64 [R1+0x31f8], R40 ;  /* 0x0031f82801007387 */ /* 0x004fe80000100a00 */
[----:B------:R2:W-:Y:S04]  /*7b4f0*/  STL.64 [R1+0x3208], R46 ;  /* 0x0032082e01007387 */ /* 0x0005e80000100a00 */
[----:B------:R-:W4:Y:S04]  /*7b500*/  LDL.LU R24, [R1+0x470] ;  /* 0x0004700001187983 */ /* 0x000f280000300800 */
[----:B------:R-:W4:Y:S04]  /*7b510*/  LDL.LU R25, [R1+0x474] ;  /* 0x0004740001197983 */ /* 0x000f280000300800 */
[----:B-1----:R-:W2:Y:S04]  /*7b520*/  LDL.LU R26, [R1+0x478] ;  /* 0x00047800011a7983 */ /* 0x002ea80000300800 */
[----:B------:R-:W2:Y:S01]  /*7b530*/  LDL.LU R27, [R1+0x47c] ;  /* 0x00047c00011b7983 */ /* 0x000ea20000300800 */
[----:B---3--:R-:W-:-:S02]  /*7b540*/  IMAD.MOV.U32 R34, RZ, RZ, R15 ;  /* 0x000000ffff227224 */ /* 0x008fc400078e000f */
[----:B------:R-:W-:Y:S02]  /*7b550*/  IMAD.MOV.U32 R35, RZ, RZ, R14 ;  /* 0x000000ffff237224 */ /* 0x000fe400078e000e */
[----:B0-----:R-:W-:Y:S02]  /*7b560*/  IMAD.MOV.U32 R42, RZ, RZ, R7 ;  /* 0x000000ffff2a7224 */ /* 0x001fe400078e0007 */
[----:B------:R-:W-:Y:S01]  /*7b570*/  IMAD.MOV.U32 R43, RZ, RZ, R6 ;  /* 0x000000ffff2b7224 */ /* 0x000fe200078e0006 */
[----:B--2---:R0:W-:Y:S04]  /*7b580*/  STL.64 [R1+0x3218], R26 ;  /* 0x0032181a01007387 */ /* 0x0041e80000100a00 */
[----:B----4-:R-:W-:Y:S04]  /*7b590*/  STL.64 [R1+0x3210], R24 ;  /* 0x0032101801007387 */ /* 0x010fe80000100a00 */
[----:B------:R1:W-:Y:S04]  /*7b5a0*/  STL.64 [R1+0x3220], R34 ;  /* 0x0032202201007387 */ /* 0x0003e80000100a00 */
[----:B------:R2:W-:Y:S04]  /*7b5b0*/  STL.64 [R1+0x3228], R42 ;  /* 0x0032282a01007387 */ /* 0x0005e80000100a00 */
[----:B------:R-:W3:Y:S04]  /*7b5c0*/  LDL.LU R44, [R1+0x490] ;  /* 0x00049000012c7983 */ /* 0x000ee80000300800 */
[----:B------:R-:W3:Y:S04]  /*7b5d0*/  LDL.LU R45, [R1+0x494] ;  /* 0x00049400012d7983 */ /* 0x000ee80000300800 */
[----:B------:R-:W4:Y:S04]  /*7b5e0*/  LDL.LU R46, [R1+0x498] ;  /* 0x00049800012e7983 */ /* 0x000f280000300800 */
[----:B------:R-:W4:Y:S01]  /*7b5f0*/  LDL.LU R47, [R1+0x49c] ;  /* 0x00049c00012f7983 */ /* 0x000f220000300800 */
[----:B0-----:R-:W-:-:S02]  /*7b600*/  IMAD.MOV.U32 R26, RZ, RZ, R5 ;  /* 0x000000ffff1a7224 */ /* 0x001fc400078e0005 */
[----:B------:R-:W-:Y:S01]  /*7b610*/  IMAD.MOV.U32 R27, RZ, RZ, R4 ;  /* 0x000000ffff1b7224 */ /* 0x000fe200078e0004 */
[----:B----4-:R-:W-:Y:S04]  /*7b620*/  STL.64 [R1+0x3238], R46 ;  /* 0x0032382e01007387 */ /* 0x010fe80000100a00 */
[----:B---3--:R0:W-:Y:S04]  /*7b630*/  STL.64 [R1+0x3230], R44 ;  /* 0x0032302c01007387 */ /* 0x0081e80000100a00 */
[----:B------:R-:W-:Y:S04]  /*7b640*/  STL.64 [R1+0x3240], R26 ;  /* 0x0032401a01007387 */ /* 0x000fe80000100a00 */
[----:B------:R-:W3:Y:S04]  /*7b650*/  LDL.LU R32, [R1+0x4a0] ;  /* 0x0004a00001207983 */ /* 0x000ee80000300800 */
[----:B------:R-:W3:Y:S04]  /*7b660*/  LDL.LU R33, [R1+0x4a4] ;  /* 0x0004a40001217983 */ /* 0x000ee80000300800 */
[----:B-1----:R-:W4:Y:S04]  /*7b670*/  LDL.LU R34, [R1+0x4a8] ;  /* 0x0004a80001227983 */ /* 0x002f280000300800 */
[----:B------:R-:W4:Y:S01]  /*7b680*/  LDL.LU R35, [R1+0x4ac] ;  /* 0x0004ac0001237983 */ /* 0x000f220000300800 */
[----:B--2---:R-:W-:-:S02]  /*7b690*/  IMAD.MOV.U32 R43, RZ, RZ, R12 ;  /* 0x000000ffff2b7224 */ /* 0x004fc400078e000c */
[----:B------:R-:W-:Y:S01]  /*7b6a0*/  IMAD.MOV.U32 R42, RZ, RZ, R13 ;  /* 0x000000ffff2a7224 */ /* 0x000fe200078e000d */
[----:B----4-:R-:W-:Y:S04]  /*7b6b0*/  STL.64 [R1+0x3250], R34 ;  /* 0x0032502201007387 */ /* 0x010fe80000100a00 */
[----:B---3--:R1:W-:Y:S04]  /*7b6c0*/  STL.64 [R1+0x3248], R32 ;  /* 0x0032482001007387 */ /* 0x0083e80000100a00 */
        /* <DEDUP_REMOVED lines=47> */
[----:B------:R-:W4:Y:S01]  /*7b9c0*/  LDL.LU.64 R52, [R1+0x3268] ;  /* 0x0032680001347983 */ /* 0x000f220000300a00 */
[----:B---3--:R-:W-:Y:S03]  /*7b9d0*/  HMMA.16816.F32 R8, R8, R54, R12 ;  /* 0x000000360808723c */ /* 0x008fe6000000180c */
[----:B------:R-:W2:Y:S04]  /*7b9e0*/  LDL.LU.64 R14, [R1+0x3260] ;  /* 0x00326000010e7983 */ /* 0x000ea80000300a00 */
[----:B------:R-:W2:-:S15]  /*7b9f0*/  LDL.LU.64 R12, [R1+0x3258] ;  /* 0x00325800010c7983 */ /* 0x000e9e0000300a00 */
[----:B------:R-:W-:-:S01]  /*7ba00*/  NOP ;  /* 0x0000000000007918 */ /* 0x000fc20000000000 */
[----:B------:R0:W-:Y:S04]  /*7ba10*/  STL.64 [R1+0x790], R8 ;  /* 0x0007900801007387 */ /* 0x0001e80000100a00 */
[----:B------:R1:W-:Y:S04]  /*7ba20*/  STL.64 [R1+0x798], R10 ;  /* 0x0007980a01007387 */ /* 0x0003e80000100a00 */
[----:B0-----:R-:W3:Y:S04]  /*7ba30*/  LDL.LU R8, [R1+0x400] ;  /* 0x0004000001087983 */ /* 0x001ee80000300800 */
[----:B------:R-:W3:Y:S04]  /*7ba40*/  LDL.LU R9, [R1+0x404] ;  /* 0x0004040001097983 */ /* 0x000ee80000300800 */
[----:B-1----:R-:W3:Y:S04]  /*7ba50*/  LDL.LU R10, [R1+0x408] ;  /* 0x00040800010a7983 */ /* 0x002ee80000300800 */
[----:B------:R-:W3:Y:S01]  /*7ba60*/  LDL.LU R11, [R1+0x40c] ;  /* 0x00040c00010b7983 */ /* 0x000ee20000300800 */
[C---:B--2---:R-:W-:Y:S03]  /*7ba70*/  HMMA.16816.F32 R24, R12.reuse, R26, R32 ;  /* 0x0000001a0c18723c */ /* 0x044fe60000001820 */
[----:B------:R-:W2:Y:S04]  /*7ba80*/  LDL.LU.64 R34, [R1+0x3250] ;  /* 0x0032500001227983 */ /* 0x000ea80000300a00 */
[----:B------:R-:W2:Y:S01]  /*7ba90*/  LDL.LU.64 R32, [R1+0x3248] ;  /* 0x0032480001207983 */ /* 0x000ea20000300a00 */
[----:B------:R-:W-:-:S15]  /*7baa0*/  HMMA.16816.F32 R40, R12, R42, R44 ;  /* 0x0000002a0c28723c */ /* 0x000fde000000182c */
[----:B------:R-:W-:Y:S04]  /*7bab0*/  STL.64 [R1+0xdd0], R24 ;  /* 0x000dd01801007387 */ /* 0x000fe80000100a00 */
[----:B------:R0:W-:Y:S04]  /*7bac0*/  STL.64 [R1+0xdd8], R26 ;  /* 0x000dd81a01007387 */ /* 0x0001e80000100a00 */
[----:B0-----:R-:W2:Y:S04]  /*7bad0*/  LDL.LU.64 R26, [R1+0x3240] ;  /* 0x00324000011a7983 */ /* 0x001ea80000300a00 */
[----:B------:R-:W4:Y:S04]  /*7bae0*/  LDL.LU.64 R46, [R1+0x3238] ;  /* 0x00323800012e7983 */ /* 0x000f280000300a00 */
[----:B------:R-:W4:Y:S04]  /*7baf0*/  LDL.LU.64 R44, [R1+0x3230] ;  /* 0x00323000012c7983 */ /* 0x000f280000300a00 */
[----:B------:R-:W-:Y:S04]  /*7bb00*/  STL.64 [R1+0xd50], R40 ;  /* 0x000d502801007387 */ /* 0x000fe80000100a00 */
[----:B------:R0:W-:Y:S04]  /*7bb10*/  STL.64 [R1+0xd58], R42 ;  /* 0x000d582a01007387 */ /* 0x0001e80000100a00 */
[----:B0-----:R-:W4:Y:S01]  /*7bb20*/  LDL.LU.64 R42, [R1+0x3228] ;  /* 0x00322800012a7983 */ /* 0x001f220000300a00 */
[C---:B--2---:R-:W-:Y:S03]  /*7bb30*/  HMMA.16816.F32 R24, R12.reuse, R26, R32 ;  /* 0x0000001a0c18723c */ /* 0x044fe60000001820 */
[----:B------:R-:W2:Y:S03]  /*7bb40*/  LDL.LU.64 R34, [R1+0x3220] ;  /* 0x0032200001227983 */ /* 0x000ea60000300a00 */
[----:B----4-:R-:W-:-:S15]  /*7bb50*/  HMMA.16816.F32 R40, R12, R42, R44 ;  /* 0x0000002a0c28723c */ /* 0x010fde000000182c */
[----:B------:R-:W-:-:S02]  /*7bb60*/  NOP ;  /* 0x0000000000007918 */ /* 0x000fc40000000000 */
[----:B------:R-:W-:Y:S04]  /*7bb70*/  STL.64 [R1+0xcf0], R24 ;  /* 0x000cf01801007387 */ /* 0x000fe80000100a00 */
[----:B------:R0:W-:Y:S04]  /*7bb80*/  STL.64 [R1+0xcf8], R26 ;  /* 0x000cf81a01007387 */ /* 0x0001e80000100a00 */
[----:B0-----:R-:W4:Y:S04]  /*7bb90*/  LDL.LU.64 R26, [R1+0x3218] ;  /* 0x00321800011a7983 */ /* 0x001f280000300a00 */
[----:B------:R-:W4:Y:S04]  /*7bba0*/  LDL.LU.64 R24, [R1+0x3210] ;  /* 0x0032100001187983 */ /* 0x000f280000300a00 */
[----:B------:R-:W4:Y:S04]  /*7bbb0*/  LDL.LU.64 R46, [R1+0x3208] ;  /* 0x00320800012e7983 */ /* 0x000f280000300a00 */
[----:B------:R-:W-:Y:S04]  /*7bbc0*/  STL.64 [R1+0xc60], R40 ;  /* 0x000c602801007387 */ /* 0x000fe80000100a00 */
[----:B------:R0:W-:Y:S04]  /*7bbd0*/  STL.64 [R1+0xc68], R42 ;  /* 0x000c682a01007387 */ /* 0x0001e80000100a00 */
[----:B0-----:R-:W3:Y:S04]  /*7bbe0*/  LDL.LU.64 R42, [R1+0x3200] ;  /* 0x00320000012a7983 */ /* 0x001ee80000300a00 */
[----:B------:R-:W3:Y:S01]  /*7bbf0*/  LDL.LU.64 R40, [R1+0x31f8] ;  /* 0x0031f80001287983 */ /* 0x000ee20000300a00 */
[----:B--2---:R-:W-:Y:S03]  /*7bc00*/  HMMA.16816.F32 R32, R12, R34, R36 ;  /* 0x000000220c20723c */ /* 0x004fe60000001824 */
[----:B------:R-:W3:-:S15]  /*7bc10*/  LDL.LU.64 R38, [R1+0x31f0] ;  /* 0x0031f00001267983 */ /* 0x000ede0000300a00 */
[----:B------:R-:W-:-:S05]  /*7bc20*/  NOP ;  /* 0x0000000000007918 */ /* 0x000fca0000000000 */
[----:B------:R-:W-:Y:S04]  /*7bc30*/  STL.64 [R1+0xba0], R32 ;  /* 0x000ba02001007387 */ /* 0x000fe80000100a00 */
[----:B------:R0:W-:Y:S04]  /*7bc40*/  STL.64 [R1+0xba8], R34 ;  /* 0x000ba82201007387 */ /* 0x0001e80000100a00 */
[----:B0-----:R-:W2:Y:S04]  /*7bc50*/  LDL.LU.64 R34, [R1+0x31e8] ;  /* 0x0031e80001227983 */ /* 0x001ea80000300a00 */
[----:B------:R-:W2:Y:S01]  /*7bc60*/  LDL.LU.64 R32, [R1+0x31e0] ;  /* 0x0031e00001207983 */ /* 0x000ea20000300a00 */
[----:B----4-:R-:W-:Y:S03]  /*7bc70*/  HMMA.16816.F32 R44, R12, R46, R24 ;  /* 0x0000002e0c2c723c */ /* 0x010fe60000001818 */
[----:B------:R-:W2:-:S15]  /*7bc80*/  LDL.LU.64 R26, [R1+0x31d8] ;  /* 0x0031d800011a7983 */ /* 0x000e9e0000300a00 */
[----:B------:R-:W-:-:S05]  /*7bc90*/  NOP ;  /* 0x0000000000007918 */ /* 0x000fca0000000000 */
        /* <DEDUP_REMOVED lines=36> */
[----:B----4-:R0:W-:Y:S04]  /*7bee0*/  STL.64 [R1+0x3108], R28 ;  /* 0x0031081c01007387 */ /* 0x0101e80000100a00 */
[----:B0-----:R-:W4:Y:S04]  /*7bef0*/  LDL.LU R28, [R1+0x420] ;  /* 0x00042000011c7983 */ /* 0x001f280000300800 */
[----:B------:R-:W4:Y:S04]  /*7bf00*/  LDL.LU R29, [R1+0x424] ;  /* 0x00042400011d7983 */ /* 0x000f280000300800 */
[----:B------:R-:W4:Y:S04]  /*7bf10*/  LDL.LU R30, [R1+0x428] ;  /* 0x00042800011e7983 */ /* 0x000f280000300800 */
[----:B------:R-:W4:Y:S01]  /*7bf20*/  LDL.LU R31, [R1+0x42c] ;  /* 0x00042c00011f7983 */ /* 0x000f220000300800 */
[C---:B--2---:R-:W-:Y:S06]  /*7bf30*/  HMMA.16816.F32 R24, R12.reuse, R38, R24 ;  /* 0x000000260c18723c */ /* 0x044fec0000001818 */
[C---:B------:R-:W-:Y:S01]  /*7bf40*/  HMMA.16816.F32 R8, R12.reuse, R42, R8 ;  /* 0x0000002a0c08723c */ /* 0x040fe20000001808 */
[----:B------:R-:W-:Y:S04]  /*7bf50*/  STL.64 [R1+0x3120], R34 ;  /* 0x0031202201007387 */ /* 0x000fe80000100a00 */
[----:B------:R-:W-:Y:S01]  /*7bf60*/  STL.64 [R1+0x3118], R32 ;  /* 0x0031182001007387 */ /* 0x000fe20000100a00 */
[----:B----4-:R-:W-:-:S15]  /*7bf70*/  HMMA.16816.F32 R28, R12, R34, R28 ;  /* 0x000000220c1c723c */ /* 0x010fde000000181c */
        /* <DEDUP_REMOVED lines=16> */
[----:B------:R0:W-:Y:S04]  /*7c080*/  STL.64 [R1+0x30c8], R50 ;  /* 0x0030c83201007387 */ /* 0x0001e80000100a00 */
[----:B------:R-:W-:-:S13]  /*7c090*/  STL.64 [R1+0x30c0], R48 ;  /* 0x0030c03001007387 */ /* 0x000fda0000100a00 */
[----:B------:R-:W-:Y:S04]  /*7c0a0*/  STL.64 [R1+0x7a0], R8 ;  /* 0x0007a00801007387 */ /* 0x000fe80000100a00 */
[----:B------:R1:W-:Y:S04]  /*7c0b0*/  STL.64 [R1+0x7a8], R10 ;  /* 0x0007a80a01007387 */ /* 0x0003e80000100a00 */
[----:B0-----:R-:W2:Y:S01]  /*7c0c0*/  LDL.LU.64 R50, [R1+0x38] ;  /* 0x0000380001327983 */ /* 0x001ea20000300a00 */
[----:B-1----:R-:W-:Y:S03]  /*7c0d0*/  HMMA.16816.F32 R8, R12, R54, R56 ;  /* 0x000000360c08723c */ /* 0x002fe60000001838 */
[----:B--2---:R-:W-:-:S15]  /*7c0e0*/  STL.64 [R1+0x3128], R50 ;  /* 0x0031283201007387 */ /* 0x004fde0000100a00 */
[----:B------:R-:W-:-:S05]  /*7c0f0*/  NOP ;  /* 0x0000000000007918 */ /* 0x000fca0000000000 */
[----:B------:R-:W-:Y:S04]  /*7c100*/  STL.64 [R1+0x750], R8 ;  /* 0x0007500801007387 */ /* 0x000fe80000100a00 */
[----:B------:R-:W-:Y:S04]  /*7c110*/  STL.64 [R1+0x758], R10 ;  /* 0x0007580a01007387 */ /* 0x000fe80000100a00 */
[----:B------:R-:W2:Y:S04]  /*7c120*/  LDL.LU R40, [R1+0x2a0] ;  /* 0x0002a00001287983 */ /* 0x000ea80000300800 */
[----:B------:R-:W2:Y:S04]  /*7c130*/  LDL.LU R41, [R1+0x2a4] ;  /* 0x0002a40001297983 */ /* 0x000ea80000300800 */
[----:B------:R-:W4:Y:S04]  /*7c140*/  LDL.LU R42, [R1+0x2a8] ;  /* 0x0002a800012a7983 */ /* 0x000f280000300800 */
[----:B------:R-:W4:Y:S04]  /*7c150*/  LDL.LU R43, [R1+0x2ac] ;  /* 0x0002ac00012b7983 */ /* 0x000f280000300800 */
[----:B----4-:R-:W-:Y:S04]  /*7c160*/  STL.64 [R1+0x3138], R42 ;  /* 0x0031382a01007387 */ /* 0x010fe80000100a00 */
[----:B--2---:R-:W-:Y:S04]  /*7c170*/  STL.64 [R1+0x3130], R40 ;  /* 0x0031302801007387 */ /* 0x004fe80000100a00 */
[----:B------:R-:W2:Y:S04]  /*7c180*/  LDL.LU R32, [R1+0x2d0] ;  /* 0x0002d00001207983 */ /* 0x000ea80000300800 */
[----:B------:R-:W2:Y:S04]  /*7c190*/  LDL.LU R33, [R1+0x2d4] ;  /* 0x0002d40001217983 */ /* 0x000ea80000300800 */
[----:B------:R-:W4:Y:S04]  /*7c1a0*/  LDL.LU R34, [R1+0x2d8] ;  /* 0x0002d80001227983 */ /* 0x000f280000300800 */
[----:B------:R-:W4:Y:S04]  /*7c1b0*/  LDL.LU R35, [R1+0x2dc] ;  /* 0x0002dc0001237983 */ /* 0x000f280000300800 */
[----:B----4-:R-:W-:Y:S04]  /*7c1c0*/  STL.64 [R1+0x3148], R34 ;  /* 0x0031482201007387 */ /* 0x010fe80000100a00 */
[----:B--2---:R0:W-:Y:S04]  /*7c1d0*/  STL.64 [R1+0x3140], R32 ;  /* 0x0031402001007387 */ /* 0x0041e80000100a00 */
[----:B0-----:R-:W2:Y:S04]  /*7c1e0*/  LDL.LU R32, [R1+0x2f0] ;  /* 0x0002f00001207983 */ /* 0x001ea80000300800 */
[----:B------:R-:W2:Y:S04]  /*7c1f0*/  LDL.LU R33, [R1+0x2f4] ;  /* 0x0002f40001217983 */ /* 0x000ea80000300800 */
[----:B------:R-:W4:Y:S04]  /*7c200*/  LDL.LU R34, [R1+0x2f8] ;  /* 0x0002f80001227983 */ /* 0x000f280000300800 */
[----:B------:R-:W4:Y:S04]  /*7c210*/  LDL.LU R35, [R1+0x2fc] ;  /* 0x0002fc0001237983 */ /* 0x000f280000300800 */
[----:B------:R-:W3:Y:S04]  /*7c220*/  LDL.LU R12, [R1+0x300] ;  /* 0x00030000010c7983 */ /* 0x000ee80000300800 */
[----:B------:R-:W3:Y:S04]  /*7c230*/  LDL.LU R13, [R1+0x304] ;  /* 0x00030400010d7983 */ /* 0x000ee80000300800 */
[----:B------:R-:W2:Y:S04]  /*7c240*/  LDL.LU R14, [R1+0x308] ;  /* 0x00030800010e7983 */ /* 0x000ea80000300800 */
[----:B------:R-:W2:Y:S04]  /*7c250*/  LDL.LU R15, [R1+0x30c] ;  /* 0x00030c00010f7983 */ /* 0x000ea80000300800 */
[----:B------:R-:W4:Y:S04]  /*7c260*/  LDL.LU R8, [R1+0x310] ;  /* 0x0003100001087983 */ /* 0x000f280000300800 */
[----:B------:R-:W4:Y:S04]  /*7c270*/  LDL.LU R9, [R1+0x314] ;  /* 0x0003140001097983 */ /* 0x000f280000300800 */
[----:B------:R-:W4:Y:S04]  /*7c280*/  LDL.LU R10, [R1+0x318] ;  /* 0x00031800010a7983 */ /* 0x000f280000300800 */
[----:B------:R-:W4:Y:S04]  /*7c290*/  LDL.LU R11, [R1+0x31c] ;  /* 0x00031c00010b7983 */ /* 0x000f280000300800 */
[----:B--2---:R0:W-:Y:S04]  /*7c2a0*/  STL.64 [R1+0x3168], R14 ;  /* 0x0031680e01007387 */ /* 0x0041e80000100a00 */
[----:B---3--:R-:W-:Y:S04]  /*7c2b0*/  STL.64 [R1+0x3160], R12 ;  /* 0x0031600c01007387 */ /* 0x008fe80000100a00 */
[----:B0-----:R-:W2:Y:S04]  /*7c2c0*/  LDL.LU.64 R14, [R1+0x98] ;  /* 0x00009800010e7983 */ /* 0x001ea80000300a00 */
[----:B----4-:R0:W-:Y:S04]  /*7c2d0*/  STL.64 [R1+0x3158], R34 ;  /* 0x0031582201007387 */ /* 0x0101e80000100a00 */
[----:B------:R-:W-:Y:S04]  /*7c2e0*/  STL.64 [R1+0x3150], R32 ;  /* 0x0031502001007387 */ /* 0x000fe80000100a00 */
[----:B0-----:R-:W3:Y:S04]  /*7c2f0*/  LDL.LU.64 R34, [R1+0x88] ;  /* 0x0000880001227983 */ /* 0x001ee80000300a00 */
[----:B------:R-:W4:Y:S04]  /*7c300*/  LDL.LU.64 R42, [R1+0x78] ;  /* 0x00007800012a7983 */ /* 0x000f280000300a00 */
[----:B------:R-:W4:Y:S04]  /*7c310*/  LDL.LU R16, [R1+0x2e0] ;  /* 0x0002e00001107983 */ /* 0x000f280000300800 */
[----:B------:R-:W4:Y:S04]  /*7c320*/  LDL.LU R17, [R1+0x2e4] ;  /* 0x0002e40001117983 */ /* 0x000f280000300800 */
[----:B------:R-:W4:Y:S04]  /*7c330*/  LDL.LU R18, [R1+0x2e8] ;  /* 0x0002e80001127983 */ /* 0x000f280000300800 */
[----:B------:R-:W4:Y:S04]  /*7c340*/  LDL.LU R19, [R1+0x2ec] ;  /* 0x0002ec0001137983 */ /* 0x000f280000300800 */
[----:B------:R-:W4:Y:S04]  /*7c350*/  LDL.LU.64 R50, [R1+0x68] ;  /* 0x0000680001327983 */ /* 0x000f280000300a00 */
        /* <DEDUP_REMOVED lines=24> */
[----:B------:R0:W-:Y:S02]  /*7c4e0*/  STL.64 [R1+0xdf8], R10 ;  /* 0x000df80a01007387 */ /* 0x0001e40000100a00 */
[----:B0-----:R-:W-:Y:S02]  /*7c4f0*/  IMAD.MOV.U32 R11, RZ, RZ, R14 ;  /* 0x000000ffff0b7224 */ /* 0x001fe400078e000e */
[----:B------:R-:W-:Y:S02]  /*7c500*/  IMAD.MOV.U32 R10, RZ, RZ, R15 ;  /* 0x000000ffff0a7224 */ /* 0x000fe400078e000f */
[----:B------:R-:W3:Y:S04]  /*7c510*/  LDL.LU.64 R14, [R1+0x3168] ;  /* 0x00316800010e7983 */ /* 0x000ee80000300a00 */
[----:B------:R-:W3:Y:S02]  /*7c520*/  LDL.LU.64 R12, [R1+0x3160] ;  /* 0x00316000010c7983 */ /* 0x000ee40000300a00 */
[----:B---3--:R-:W-:-:S15]  /*7c530*/  HMMA.16816.F32 R12, R4, R34, R12 ;  /* 0x00000022040c723c */ /* 0x008fde000000180c */
[----:B------:R-:W-:-:S08]  /*7c540*/  NOP ;  /* 0x0000000000007918 */ /* 0x000fd00000000000 */
[----:B------:R0:W-:Y:S04]  /*7c550*/  STL.64 [R1+0xd70], R12 ;  /* 0x000d700c01007387 */ /* 0x0001e80000100a00 */
[----:B------:R-:W-:Y:S01]  /*7c560*/  STL.64 [R1+0xd78], R14 ;  /* 0x000d780e01007387 */ /* 0x000fe20000100a00 */
[----:B0-----:R-:W-:Y:S02]  /*7c570*/  IMAD.MOV.U32 R13, RZ, RZ, R34 ;  /* 0x000000ffff0d7224 */ /* 0x001fe400078e0022 */
[----:B------:R-:W-:Y:S02]  /*7c580*/  IMAD.MOV.U32 R12, RZ, RZ, R35 ;  /* 0x000000ffff0c7224 */ /* 0x000fe400078e0023 */
[----:B------:R-:W4:Y:S04]  /*7c590*/  LDL.LU.64 R34, [R1+0x3158] ;  /* 0x0031580001227983 */ /* 0x000f280000300a00 */
[----:B------:R-:W4:Y:S02]  /*7c5a0*/  LDL.LU.64 R32, [R1+0x3150] ;  /* 0x0031500001207983 */ /* 0x000f240000300a00 */
[----:B----4-:R-:W-:-:S15]  /*7c5b0*/  HMMA.16816.F32 R32, R4, R42, R32 ;  /* 0x0000002a0420723c */ /* 0x010fde0000001820 */
[----:B------:R-:W-:-:S08]  /*7c5c0*/  NOP ;  /* 0x0000000000007918 */ /* 0x000fd00000000000 */
[----:B------:R-:W-:Y:S04]  /*7c5d0*/  STL.64 [R1+0xcd0], R32 ;  /* 0x000cd02001007387 */ /* 0x000fe80000100a00 */
[----:B------:R0:W-:Y:S04]  /*7c5e0*/  STL.64 [R1+0xcd8], R34 ;  /* 0x000cd82201007387 */ /* 0x0001e80000100a00 */
[----:B0-----:R-:W2:Y:S04]  /*7c5f0*/  LDL.LU.64 R34, [R1+0x3148] ;  /* 0x0031480001227983 */ /* 0x001ea80000300a00 */
[----:B------:R-:W2:Y:S01]  /*7c600*/  LDL.LU.64 R32, [R1+0x3140] ;  /* 0x0031400001207983 */ /* 0x000ea20000300a00 */
[C---:B------:R-:W-:Y:S06]  /*7c610*/  HMMA.16816.F32 R16, R4.reuse, R50, R16 ;  /* 0x000000320410723c */ /* 0x040fec0000001810 */
[----:B------:R-:W-:Y:S01]  /*7c620*/  HMMA.16816.F32 R36, R4, R26, R36 ;  /* 0x0000001a0424723c */ /* 0x000fe20000001824 */
[----:B------:R-:W-:-:S02]  /*7c630*/  IMAD.MOV.U32 R15, RZ, RZ, R42 ;  /* 0x000000ffff0f7224 */ /* 0x000fc400078e002a */
[----:B------:R-:W-:Y:S02]  /*7c640*/  IMAD.MOV.U32 R14, RZ, RZ, R43 ;  /* 0x000000ffff0e7224 */ /* 0x000fe400078e002b */
[----:B------:R-:W3:Y:S04]  /*7c650*/  LDL.LU.64 R42, [R1+0x3138] ;  /* 0x00313800012a7983 */ /* 0x000ee80000300a00 */
[----:B------:R-:W3:Y:S08]  /*7c660*/  LDL.LU.64 R40, [R1+0x3130] ;  /* 0x0031300001287983 */ /* 0x000ef00000300a00 */
[----:B------:R0:W-:Y:S04]  /*7c670*/  STL.64 [R1+0xc80], R16 ;  /* 0x000c801001007387 */ /* 0x0001e80000100a00 */
[----:B------:R1:W-:Y:S01]  /*7c680*/  STL.64 [R1+0xc88], R18 ;  /* 0x000c881201007387 */ /* 0x0003e20000100a00 */
[----:B0-----:R-:W-:-:S02]  /*7c690*/  IMAD.MOV.U32 R17, RZ, RZ, R50 ;  /* 0x000000ffff117224 */ /* 0x001fc400078e0032 */
[----:B------:R-:W-:Y:S02]  /*7c6a0*/  IMAD.MOV.U32 R16, RZ, RZ, R51 ;  /* 0x000000ffff107224 */ /* 0x000fe400078e0033 */
[----:B------:R-:W4:Y:S01]  /*7c6b0*/  LDL.LU.64 R50, [R1+0x3128] ;  /* 0x0031280001327983 */ /* 0x000f220000300a00 */
[----:B-1----:R-:W-:Y:S02]  /*7c6c0*/  IMAD.MOV.U32 R19, RZ, RZ, R30 ;  /* 0x000000ffff137224 */ /* 0x002fe400078e001e */
[----:B------:R-:W-:Y:S01]  /*7c6d0*/  IMAD.MOV.U32 R18, RZ, RZ, R31 ;  /* 0x000000ffff127224 */ /* 0x000fe200078e001f */
[----:B--2---:R-:W-:-:S15]  /*7c6e0*/  HMMA.16816.F32 R32, R4, R30, R32 ;  /* 0x0000001e0420723c */ /* 0x004fde0000001820 */
[----:B------:R-:W-:-:S08]  /*7c6f0*/  NOP ;  /* 0x0000000000007918 */ /* 0x000fd00000000000 */
[----:B------:R-:W-:Y:S04]  /*7c700*/  STL.64 [R1+0xbc0], R32 ;  /* 0x000bc02001007387 */ /* 0x000fe80000100a00 */
[----:B------:R0:W-:Y:S04]  /*7c710*/  STL.64 [R1+0xbc8], R34 ;  /* 0x000bc82201007387 */ /* 0x0001e80000100a00 */
[----:B0-----:R-:W2:Y:S04]  /*7c720*/  LDL.LU.64 R34, [R1+0x3120] ;  /* 0x0031200001227983 */ /* 0x001ea80000300a00 */
[----:B------:R0:W5:Y:S04]  /*7c730*/  LDL.LU.64 R32, [R1+0x3118] ;  /* 0x0031180001207983 */ /* 0x0001680000300a00 */
[----:B------:R-:W2:Y:S04]  /*7c740*/  LDL.LU.64 R30, [R1+0x3110] ;  /* 0x00311000011e7983 */ /* 0x000ea80000300a00 */
[----:B------:R-:W2:Y:S04]  /*7c750*/  LDL.LU.64 R28, [R1+0x3108] ;  /* 0x00310800011c7983 */ /* 0x000ea80000300a00 */
[----:B------:R1:W-:Y:S04]  /*7c760*/  STL.64 [R1+0xb40], R36 ;  /* 0x000b402401007387 */ /* 0x0003e80000100a00 */
[----:B------:R3:W-:Y:S01]  /*7c770*/  STL.64 [R1+0xb48], R38 ;  /* 0x000b482601007387 */ /* 0x0007e20000100a00 */
[----:B-1----:R-:W-:-:S02]  /*7c780*/  IMAD.MOV.U32 R37, RZ, RZ, R26 ;  /* 0x000000ffff257224 */ /* 0x002fc400078e001a */
[----:B------:R-:W-:Y:S02]  /*7c790*/  IMAD.MOV.U32 R36, RZ, RZ, R27 ;  /* 0x000000ffff247224 */ /* 0x000fe400078e001b */
[----:B------:R-:W2:Y:S04]  /*7c7a0*/  LDL.LU.64 R26, [R1+0x3100] ;  /* 0x00310000011a7983 */ /* 0x000ea80000300a00 */
[----:B------:R-:W2:Y:S01]  /*7c7b0*/  LDL.LU.64 R24, [R1+0x30f8] ;  /* 0x0030f80001187983 */ /* 0x000ea20000300a00 */
[----:B----4-:R-:W-:Y:S06]  /*7c7c0*/  HMMA.16816.F32 R52, R4, R50, R52 ;  /* 0x000000320434723c */ /* 0x010fec0000001834 */
[----:B---3--:R-:W-:-:S02]  /*7c7d0*/  IMAD.MOV.U32 R39, RZ, RZ, R50 ;  /* 0x000000ffff277224 */ /* 0x008fc400078e0032 */
[----:B------:R-:W-:Y:S02]  /*7c7e0*/  IMAD.MOV.U32 R38, RZ, RZ, R51 ;  /* 0x000000ffff267224 */ /* 0x000fe400078e0033 */
[----:B------:R-:W-:-:S13]  /*7c7f0*/  HMMA.16816.F32 R48, R4, R46, R40 ;  /* 0x0000002e0430723c */ /* 0x000fda0000001828 */
[----:B------:R-:W-:Y:S04]  /*7c800*/  STL.64 [R1+0xac0], R52 ;  /* 0x000ac03401007387 */ /* 0x000fe80000100a00 */
[----:B------:R-:W-:Y:S06]  /*7c810*/  STL.64 [R1+0xac8], R54 ;  /* 0x000ac83601007387 */ /* 0x000fec0000100a00 */
[----:B------:R-:W-:Y:S04]  /*7c820*/  STL.64 [R1+0xa40], R48 ;  /* 0x000a403001007387 */ /* 0x000fe80000100a00 */
[----:B------:R-:W-:Y:S04]  /*7c830*/  STL.64 [R1+0xa48], R50 ;  /* 0x000a483201007387 */ /* 0x000fe80000100a00 */
[----:B------:R-:W3:Y:S01]  /*7c840*/  LDL.LU.64 R8, [R1+0xc48] ;  /* 0x000c480001087983 */ /* 0x000ee20000300a00 */
[----:B--2---:R-:W-:Y:S06]  /*7c850*/  HMMA.16816.F32 R20, R4, R26, R20 ;  /* 0x0000001a0414723c */ /* 0x004fec0000001814 */
[----:B------:R-:W-:Y:S04]  /*7c860*/  STL.64 [R1+0x2fd8], R26 ;  /* 0x002fd81a01007387 */ /* 0x000fe80000100a00 */
[----:B------:R-:W-:-:S13]  /*7c870*/  STL.64 [R1+0x2fd0], R24 ;  /* 0x002fd01801007387 */ /* 0x000fda0000100a00 */
[----:B------:R-:W-:Y:S04]  /*7c880*/  STL.64 [R1+0x9d0], R20 ;  /* 0x0009d01401007387 */ /* 0x000fe80000100a00 */
[----:B------:R1:W-:Y:S02]  /*7c890*/  STL.64 [R1+0x9d8], R22 ;  /* 0x0009d81601007387 */ /* 0x0003e40000100a00 */
[----:B-1----:R-:W-:Y:S06]  /*7c8a0*/  HMMA.16816.F32 R20, R4, R30, R56 ;  /* 0x0000001e0414723c */ /* 0x002fec0000001838 */
[----:B------:R-:W-:Y:S04]  /*7c8b0*/  STL.64 [R1+0x2fc8], R30 ;  /* 0x002fc81e01007387 */ /* 0x000fe80000100a00 */
[----:B------:R-:W-:-:S13]  /*7c8c0*/  STL.64 [R1+0x2fc0], R28 ;  /* 0x002fc01c01007387 */ /* 0x000fda0000100a00 */
[----:B------:R1:W-:Y:S04]  /*7c8d0*/  STL.64 [R1+0x970], R20 ;  /* 0x0009701401007387 */ /* 0x0003e80000100a00 */
[----:B------:R2:W-:Y:S04]  /*7c8e0*/  STL.64 [R1+0x978], R22 ;  /* 0x0009781601007387 */ /* 0x0005e80000100a00 */
[----:B-1----:R-:W4:Y:S04]  /*7c8f0*/  LDL.LU R20, [R1+0xa0] ;  /* 0x0000a00001147983 */ /* 0x002f280000300800 */
[----:B------:R-:W4:Y:S04]  /*7c900*/  LDL.LU R21, [R1+0xa4] ;  /* 0x0000a40001157983 */ /* 0x000f280000300800 */
[----:B--2---:R-:W2:Y:S04]  /*7c910*/  LDL.LU R22, [R1+0xa8] ;  /* 0x0000a80001167983 */ /* 0x004ea80000300800 */
[----:B------:R-:W2:Y:S04]  /*7c920*/  LDL.LU R23, [R1+0xac] ;  /* 0x0000ac0001177983 */ /* 0x000ea80000300800 */
[----:B--2---:R-:W-:Y:S04]  /*7c930*/  STL.64 [R1+0x2fa8], R22 ;  /* 0x002fa81601007387 */ /* 0x004fe80000100a00 */
[----:B----4-:R1:W-:Y:S04]  /*7c940*/  STL.64 [R1+0x2fa0], R20 ;  /* 0x002fa01401007387 */ /* 0x0103e80000100a00 */
[----:B-1----:R-:W2:Y:S04]  /*7c950*/  LDL.LU R20, [R1+0xb0] ;  /* 0x0000b00001147983 */ /* 0x002ea80000300800 */
[----:B------:R-:W2:Y:S04]  /*7c960*/  LDL.LU R21, [R1+0xb4] ;  /* 0x0000b40001157983 */ /* 0x000ea80000300800 */
[----:B------:R-:W4:Y:S04]  /*7c970*/  LDL.LU R22, [R1+0xb8] ;  /* 0x0000b80001167983 */ /* 0x000f280000300800 */
[----:B------:R-:W4:Y:S04]  /*7c980*/  LDL.LU R23, [R1+0xbc] ;  /* 0x0000bc0001177983 */ /* 0x000f280000300800 */
[----:B------:R-:W3:Y:S04]  /*7c990*/  LDL.LU R28, [R1+0xd0] ;  /* 0x0000d000011c7983 */ /* 0x000ee80000300800 */
[----:B------:R-:W3:Y:S04]  /*7c9a0*/  LDL.LU R29, [R1+0xd4] ;  /* 0x0000d400011d7983 */ /* 0x000ee80000300800 */
[----:B------:R-:W2:Y:S04]  /*7c9b0*/  LDL.LU R30, [R1+0xd8] ;  /* 0x0000d800011e7983 */ /* 0x000ea80000300800 */
[----:B------:R-:W2:Y:S01]  /*7c9c0*/  LDL.LU R31, [R1+0xdc] ;  /* 0x0000dc00011f7983 */ /* 0x000ea20000300800 */
[----:B------:R-:W-:-:S02]  /*7c9d0*/  IMAD.MOV.U32 R41, RZ, RZ, R46 ;  /* 0x000000ffff297224 */ /* 0x000fc400078e002e */
[----:B------:R-:W-:Y:S02]  /*7c9e0*/  IMAD.MOV.U32 R40, RZ, RZ, R47 ;  /* 0x000000ffff287224 */ /* 0x000fe400078e002f */
[----:B------:R-:W-:Y:S02]  /*7c9f0*/  IMAD.MOV.U32 R26, RZ, RZ, R41 ;  /* 0x000000ffff1a7224 */ /* 0x000fe400078e0029 */
[----:B------:R-:W-:Y:S01]  /*7ca00*/  IMAD.MOV.U32 R27, RZ, RZ, R40 ;  /* 0x000000ffff1b7224 */ /* 0x000fe200078e0028 */
[----:B--2---:R-:W-:Y:S04]  /*7ca10*/  STL.64 [R1+0x2fe8], R30 ;  /* 0x002fe81e01007387 */ /* 0x004fe80000100a00 */
[----:B---3--:R1:W-:Y:S04]  /*7ca20*/  STL.64 [R1+0x2fe0], R28 ;  /* 0x002fe01c01007387 */ /* 0x0083e80000100a00 */
[----:B------:R2:W-:Y:S04]  /*7ca30*/  STL.64 [R1+0x2ff0], R26 ;  /* 0x002ff01a01007387 */ /* 0x0005e80000100a00 */
[----:B-1----:R-:W3:Y:S04]  /*7ca40*/  LDL.LU R28, [R1+0xe0] ;  /* 0x0000e000011c7983 */ /* 0x002ee80000300800 */
[----:B------:R-:W3:Y:S04]  /*7ca50*/  LDL.LU R29, [R1+0xe4] ;  /* 0x0000e400011d7983 */ /* 0x000ee80000300800 */
[----:B------:R-:W4:Y:S04]  /*7ca60*/  LDL.LU R30, [R1+0xe8] ;  /* 0x0000e800011e7983 */ /* 0x000f280000300800 */
[----:B------:R-:W4:Y:S01]  /*7ca70*/  LDL.LU R31, [R1+0xec] ;  /* 0x0000ec00011f7983 */ /* 0x000f220000300800 */
[----:B--2---:R-:W-:-:S02]  /*7ca80*/  IMAD.MOV.U32 R26, RZ, RZ, R39 ;  /* 0x000000ffff1a7224 */ /* 0x004fc400078e0027 */
[----:B------:R-:W-:Y:S01]  /*7ca90*/  IMAD.MOV.U32 R27, RZ, RZ, R38 ;  /* 0x000000ffff1b7224 */ /* 0x000fe200078e0026 */
[----:B----4-:R-:W-:Y:S04]  /*7caa0*/  STL.64 [R1+0x3000], R30 ;  /* 0x0030001e01007387 */ /* 0x010fe80000100a00 */
[----:B---3--:R-:W-:Y:S04]  /*7cab0*/  STL.64 [R1+0x2ff8], R28 ;  /* 0x002ff81c01007387 */ /* 0x008fe80000100a00 */
[----:B------:R1:W-:Y:S02]  /*7cac0*/  STL.64 [R1+0x3008], R26 ;  /* 0x0030081a01007387 */ /* 0x0003e40000100a00 */
[----:B-1----:R-:W-:-:S02]  /*7cad0*/  IMAD.MOV.U32 R26, RZ, RZ, R37 ;  /* 0x000000ffff1a7224 */ /* 0x002fc400078e0025 */
[----:B------:R-:W-:-:S05]  /*7cae0*/  IMAD.MOV.U32 R27, RZ, RZ, R36 ;  /* 0x000000ffff1b7224 */ /* 0x000fca00078e0024 */
[----:B------:R1:W-:Y:S04]  /*7caf0*/  STL.64 [R1+0x3020], R26 ;  /* 0x0030201a01007387 */ /* 0x0003e80000100a00 */
[----:B------:R-:W2:Y:S04]  /*7cb00*/  LDL.LU R28, [R1+0xf0] ;  /* 0x0000f000011c7983 */ /* 0x000ea80000300800 */
[----:B------:R-:W2:Y:S04]  /*7cb10*/  LDL.LU R29, [R1+0xf4] ;  /* 0x0000f400011d7983 */ /* 0x000ea80000300800 */
[----:B------:R-:W3:Y:S04]  /*7cb20*/  LDL.LU R30, [R1+0xf8] ;  /* 0x0000f800011e7983 */ /* 0x000ee80000300800 */
[----:B------:R-:W3:Y:S01]  /*7cb30*/  LDL.LU R31, [R1+0xfc] ;  /* 0x0000fc00011f7983 */ /* 0x000ee20000300800 */
[----:B-1----:R-:W-:-:S02]  /*7cb40*/  IMAD.MOV.U32 R26, RZ, RZ, R19 ;  /* 0x000000ffff1a7224 */ /* 0x002fc400078e0013 */
[----:B------:R-:W-:-:S05]  /*7cb50*/  IMAD.MOV.U32 R27, RZ, RZ, R18 ;  /* 0x000000ffff1b7224 */ /* 0x000fca00078e0012 */
[----:B------:R-:W-:Y:S04]  /*7cb60*/  STL.64 [R1+0x3038], R26 ;  /* 0x0030381a01007387 */ /* 0x000fe80000100a00 */
[----:B---3--:R-:W-:Y:S04]  /*7cb70*/  STL.64 [R1+0x3018], R30 ;  /* 0x0030181e01007387 */ /* 0x008fe80000100a00 */
[----:B--2---:R1:W-:Y:S04]  /*7cb80*/  STL.64 [R1+0x3010], R28 ;  /* 0x0030101c01007387 */ /* 0x0043e80000100a00 */
[----:B-1----:R-:W2:Y:S04]  /*7cb90*/  LDL.LU R28, [R1+0x100] ;  /* 0x00010000011c7983 */ /* 0x002ea80000300800 */
[----:B------:R-:W2:Y:S04]  /*7cba0*/  LDL.LU R29, [R1+0x104] ;  /* 0x00010400011d7983 */ /* 0x000ea80000300800 */
[----:B------:R-:W3:Y:S04]  /*7cbb0*/  LDL.LU R30, [R1+0x108] ;  /* 0x00010800011e7983 */ /* 0x000ee80000300800 */
[----:B------:R-:W3:Y:S01]  /*7cbc0*/  LDL.LU R31, [R1+0x10c] ;  /* 0x00010c00011f7983 */ /* 0x000ee20000300800 */
[----:B------:R-:W-:-:S02]  /*7cbd0*/  IMAD.MOV.U32 R26, RZ, RZ, R17 ;  /* 0x000000ffff1a7224 */ /* 0x000fc400078e0011 */
        /* <DEDUP_REMOVED lines=52> */
[----:B-1----:R-:W2:Y:S04]  /*7cf20*/  LDL.LU R28, [R1+0x140] ;  /* 0x00014000011c7983 */ /* 0x002ea80000300800 */
[----:B------:R-:W2:Y:S04]  /*7cf30*/  LDL.LU R29, [R1+0x144] ;  /* 0x00014400011d7983 */ /* 0x000ea80000300800 */
[----:B------:R-:W3:Y:S04]  /*7cf40*/  LDL.LU R30, [R1+0x148] ;  /* 0x00014800011e7983 */ /* 0x000ee80000300800 */
[----:B------:R-:W3:Y:S01]  /*7cf50*/  LDL.LU R31, [R1+0x14c] ;  /* 0x00014c00011f7983 */ /* 0x000ee20000300800 */
[----:B----4-:R-:W-:Y:S01]  /*7cf60*/  HMMA.16816.F32 R36, R4, R34, R36 ;  /* 0x000000220424723c */ /* 0x010fe20000001824 */
[----:B------:R-:W-:-:S02]  /*7cf70*/  IMAD.MOV.U32 R26, RZ, RZ, R11 ;  /* 0x000000ffff1a7224 */ /* 0x000fc400078e000b */
[----:B------:R-:W-:Y:S01]  /*7cf80*/  IMAD.MOV.U32 R27, RZ, RZ, R10 ;  /* 0x000000ffff1b7224 */ /* 0x000fe200078e000a */
[----:B---3--:R-:W-:Y:S04]  /*7cf90*/  STL.64 [R1+0x3090], R30 ;  /* 0x0030901e01007387 */ /* 0x008fe80000100a00 */
[----:B--2---:R1:W-:Y:S04]  /*7cfa0*/  STL.64 [R1+0x3088], R28 ;  /* 0x0030881c01007387 */ /* 0x0043e80000100a00 */
[----:B-1----:R-:W2:Y:S04]  /*7cfb0*/  LDL.LU R28, [R1+0x150] ;  /* 0x00015000011c7983 */ /* 0x002ea80000300800 */
[----:B------:R-:W2:Y:S04]  /*7cfc0*/  LDL.LU R29, [R1+0x154] ;  /* 0x00015400011d7983 */ /* 0x000ea80000300800 */
[----:B------:R-:W2:Y:S04]  /*7cfd0*/  LDL.LU R30, [R1+0x158] ;  /* 0x00015800011e7983 */ /* 0x000ea80000300800 */
[----:B------:R-:W2:Y:S04]  /*7cfe0*/  LDL.LU R31, [R1+0x15c] ;  /* 0x00015c00011f7983 */ /* 0x000ea80000300800 */
[----:B------:R-:W-:Y:S04]  /*7cff0*/  STL.64 [R1+0x2fb8], R22 ;  /* 0x002fb81601007387 */ /* 0x000fe80000100a00 */
[----:B------:R1:W-:Y:S04]  /*7d000*/  STL.64 [R1+0x2fb0], R20 ;  /* 0x002fb01401007387 */ /* 0x0003e80000100a00 */
        /* <DEDUP_REMOVED lines=9> */
[----:B------:R-:W4:Y:S04]  /*7d0a0*/  LDL.LU.64 R14, [R1+0xc30] ;  /* 0x000c3000010e7983 */ /* 0x000f280000300a00 */
[----:B------:R1:W-:Y:S04]  /*7d0b0*/  STL.64 [R1+0x910], R36 ;  /* 0x0009102401007387 */ /* 0x0003e80000100a00 */
[----:B------:R0:W-:Y:S01]  /*7d0c0*/  STL.64 [R1+0x918], R38 ;  /* 0x0009182601007387 */ /* 0x0001e20000100a00 */
[----:B-1----:R-:W1:Y:S03]  /*7d0d0*/  LDC R36, c[0x0][0x230] ;  /* 0x00008c00ff247b82 */ /* 0x002e660000000800 */
[----:B0-----:R-:W2:Y:S04]  /*7d0e0*/  LDL.LU.64 R38, [R1+0x30f0] ;  /* 0x0030f00001267983 */ /* 0x001ea80000300a00 */
[----:B------:R-:W4:Y:S01]  /*7d0f0*/  LDL.LU R37, [R1+0xf78] ;  /* 0x000f780001257983 */ /* 0x000f220000300800 */
[----:B--2---:R-:W-:-:S15]  /*7d100*/  HMMA.16816.F32 R40, R4, R38, R40 ;  /* 0x000000260428723c */ /* 0x004fde0000001828 */
[----:B------:R-:W-:-:S08]  /*7d110*/  NOP ;  /* 0x0000000000007918 */ /* 0x000fd00000000000 */
[----:B------:R-:W-:Y:S04]  /*7d120*/  STL.64 [R1+0x8a0], R40 ;  /* 0x0008a02801007387 */ /* 0x000fe80000100a00 */
[----:B------:R0:W-:Y:S04]  /*7d130*/  STL.64 [R1+0x8a8], R42 ;  /* 0x0008a82a01007387 */ /* 0x0001e80000100a00 */
[----:B0-----:R-:W2:Y:S04]  /*7d140*/  LDL.LU.64 R42, [R1+0x30e8] ;  /* 0x0030e800012a7983 */ /* 0x001ea80000300a00 */
[----:B------:R0:W5:Y:S01]  /*7d150*/  LDL.LU.64 R40, [R1+0x30e0] ;  /* 0x0030e00001287983 */ /* 0x0001620000300a00 */
[----:B--2---:R-:W-:-:S15]  /*7d160*/  HMMA.16816.F32 R44, R4, R42, R44 ;  /* 0x0000002a042c723c */ /* 0x004fde000000182c */
[----:B------:R-:W-:-:S08]  /*7d170*/  NOP ;  /* 0x0000000000007918 */ /* 0x000fd00000000000 */
[----:B------:R-:W-:Y:S04]  /*7d180*/  STL.64 [R1+0x870], R44 ;  /* 0x0008702c01007387 */ /* 0x000fe80000100a00 */
[----:B------:R2:W-:Y:S04]  /*7d190*/  STL.64 [R1+0x878], R46 ;  /* 0x0008782e01007387 */ /* 0x0005e80000100a00 */
[----:B--2---:R-:W2:Y:S04]  /*7d1a0*/  LDL.LU.64 R46, [R1+0x30d8] ;  /* 0x0030d800012e7983 */ /* 0x004ea80000300a00 */
        /* <DEDUP_REMOVED lines=11> */
[----:B--2---:R-:W2:Y:S01]  /*7d260*/  LDL.LU.64 R54, [R1+0x30b8] ;  /* 0x0030b80001367983 */ /* 0x004ea20000300a00 */
[----:B------:R-:W-:-:S03]  /*7d270*/  IMAD.MOV.U32 R12, RZ, RZ, R52 ;  /* 0x000000ffff0c7224 */ /* 0x000fc600078e0034 */
[----:B------:R0:W5:Y:S01]  /*7d280*/  LDL.LU.64 R52, [R1+0x30b0] ;  /* 0x0030b00001347983 */ /* 0x0001620000300a00 */
[----:B--2---:R-:W-:Y:S03]  /*7d290*/  HMMA.16816.F32 R4, R4, R54, R16 ;  /* 0x000000360404723c */ /* 0x004fe60000001810 */
[----:B------:R-:W2:Y:S04]  /*7d2a0*/  LDL.LU.64 R18, [R1+0x30a8] ;  /* 0x0030a80001127983 */ /* 0x000ea80000300a00 */
[----:B------:R-:W2:-:S15]  /*7d2b0*/  LDL.LU.64 R16, [R1+0x30a0] ;  /* 0x0030a00001107983 */ /* 0x000e9e0000300a00 */
[----:B------:R-:W-:-:S01]  /*7d2c0*/  NOP ;  /* 0x0000000000007918 */ /* 0x000fc20000000000 */
[----:B------:R1:W-:Y:S04]  /*7d2d0*/  STL.64 [R1+0x780], R4 ;  /* 0x0007800401007387 */ /* 0x0003e80000100a00 */
[----:B------:R3:W-:Y:S04]  /*7d2e0*/  STL.64 [R1+0x788], R6 ;  /* 0x0007880601007387 */ /* 0x0007e80000100a00 */
[----:B-1----:R-:W4:Y:S01]  /*7d2f0*/  LDL.LU R4, [R1] ;  /* 0x0000000001047983 */ /* 0x002f220000300800 */
[----:B------:R-:W-:-:S03]  /*7d300*/  IMAD.MOV.U32 R5, RZ, RZ, R2 ;  /* 0x000000ffff057224 */ /* 0x000fc600078e0002 */
[----:B------:R-:W4:Y:S01]  /*7d310*/  LDL.LU R2, [R1+0x309c] ;  /* 0x00309c0001027983 */ /* 0x000f220000300800 */
[----:B---3--:R-:W-:-:S03]  /*7d320*/  IMAD.MOV.U32 R6, RZ, RZ, R0 ;  /* 0x000000ffff067224 */ /* 0x008fc600078e0000 */
[----:B------:R-:W3:Y:S01]  /*7d330*/  LDL.LU R0, [R1+0x3098] ;  /* 0x0030980001007983 */ /* 0x000ee20000300800 */
[----:B--2---:R-:W-:Y:S03]  /*7d340*/  HMMA.16816.F32 R24, R16, R26, R28 ;  /* 0x0000001a1018723c */ /* 0x004fe6000000181c */
[----:B------:R-:W2:Y:S04]  /*7d350*/  LDL.LU.64 R30, [R1+0x3090] ;  /* 0x00309000011e7983 */ /* 0x000ea80000300a00 */
[----:B------:R-:W2:-:S15]  /*7d360*/  LDL.LU.64 R28, [R1+0x3088] ;  /* 0x00308800011c7983 */ /* 0x000e9e0000300a00 */
[----:B------:R-:W-:-:S01]  /*7d370*/  NOP ;  /* 0x0000000000007918 */ /* 0x000fc20000000000 */
[----:B------:R-:W-:Y:S04]  /*7d380*/  STL.64 [R1+0xdb0], R24 ;  /* 0x000db01801007387 */ /* 0x000fe80000100a00 */
[----:B------:R1:W-:Y:S04]  /*7d390*/  STL.64 [R1+0xdb8], R26 ;  /* 0x000db81a01007387 */ /* 0x0003e80000100a00 */
[----:B-1----:R-:W2:Y:S02]  /*7d3a0*/  LDL.LU.64 R26, [R1+0x3080] ;  /* 0x00308000011a7983 */ /* 0x002ea40000300a00 */
[----:B--2---:R-:W-:Y:S02]  /*7d3b0*/  HMMA.16816.F32 R24, R16, R26, R28 ;  /* 0x0000001a1018723c */ /* 0x004fe4000000181c */
[----:B------:R-:W2:Y:S04]  /*7d3c0*/  LDL.LU.64 R30, [R1+0x3078] ;  /* 0x00307800011e7983 */ /* 0x000ea80000300a00 */
[----:B------:R-:W2:-:S15]  /*7d3d0*/  LDL.LU.64 R28, [R1+0x3070] ;  /* 0x00307000011c7983 */ /* 0x000e9e0000300a00 */
[----:B------:R-:W-:-:S02]  /*7d3e0*/  NOP ;  /* 0x0000000000007918 */ /* 0x000fc40000000000 */
        /* <DEDUP_REMOVED lines=44> */
[----:B-1----:R-:W2:Y:S04]  /*7d6b0*/  LDL.LU.64 R26, [R1+0x2fd8] ;  /* 0x002fd800011a7983 */ /* 0x002ea80000300a00 */
[----:B------:R0:W5:Y:S01]  /*7d6c0*/  LDL.LU.64 R24, [R1+0x2fd0] ;  /* 0x002fd00001187983 */ /* 0x0001620000300a00 */
[----:B--2---:R-:W-:-:S15]  /*7d6d0*/  HMMA.16816.F32 R28, R16, R26, R28 ;  /* 0x0000001a101c723c */ /* 0x004fde000000181c */
[----:B------:R-:W-:-:S08]  /*7d6e0*/  NOP ;  /* 0x0000000000007918 */ /* 0x000fd00000000000 */
[----:B------:R-:W-:Y:S04]  /*7d6f0*/  STL.64 [R1+0x8f0], R28 ;  /* 0x0008f01c01007387 */ /* 0x000fe80000100a00 */
[----:B------:R1:W-:Y:S04]  /*7d700*/  STL.64 [R1+0x8f8], R30 ;  /* 0x0008f81e01007387 */ /* 0x0003e80000100a00 */
[----:B-1----:R-:W2:Y:S04]  /*7d710*/  LDL.LU.64 R30, [R1+0x2fc8] ;  /* 0x002fc800011e7983 */ /* 0x002ea80000300a00 */
[----:B------:R0:W5:Y:S04]  /*7d720*/  LDL.LU.64 R28, [R1+0x2fc0] ;  /* 0x002fc000011c7983 */ /* 0x0001680000300a00 */
[----:B------:R-:W3:Y:S01]  /*7d730*/  LDL.LU.64 R26, [R1+0xc40] ;  /* 0x000c4000011a7983 */ /* 0x000ee20000300a00 */
[----:B--2---:R-:W-:-:S15]  /*7d740*/  HMMA.16816.F32 R20, R16, R30, R20 ;  /* 0x0000001e1014723c */ /* 0x004fde0000001814 */
[----:B------:R-:W-:-:S08]  /*7d750*/  NOP ;  /* 0x0000000000007918 */ /* 0x000fd00000000000 */
[----:B------:R-:W-:Y:S04]  /*7d760*/  STL.64 [R1+0x880], R20 ;  /* 0x0008801401007387 */ /* 0x000fe80000100a00 */
[----:B------:R1:W-:Y:S04]  /*7d770*/  STL.64 [R1+0x888], R22 ;  /* 0x0008881601007387 */ /* 0x0003e80000100a00 */
[----:B-1----:R-:W2:Y:S04]  /*7d780*/  LDL.LU.64 R22, [R1+0x2fb8] ;  /* 0x002fb80001167983 */ /* 0x002ea80000300a00 */
[----:B------:R-:W2:Y:S02]  /*7d790*/  LDL.LU.64 R20, [R1+0x2fb0] ;  /* 0x002fb00001147983 */ /* 0x000ea40000300a00 */
[C---:B--2---:R-:W-:Y:S06]  /*7d7a0*/  HMMA.16816.F32 R20, R16.reuse, R34, R20 ;  /* 0x000000221014723c */ /* 0x044fec0000001814 */
[----:B----4-:R-:W-:Y:S01]  /*7d7b0*/  HMMA.16816.F32 R56, R16, R42, R56 ;  /* 0x0000002a1038723c */ /* 0x010fe20000001838 */
[----:B------:R-:W-:Y:S01]  /*7d7c0*/  IMAD.MOV.U32 R7, RZ, RZ, R3 ;  /* 0x000000ffff077224 */ /* 0x000fe200078e0003 */
[----:B------:R-:W1:-:S15]  /*7d7d0*/  LDC R34, c[0x0][0x238] ;  /* 0x00008e00ff227b82 */ /* 0x000e5e0000000800 */
[----:B------:R-:W-:Y:S04]  /*7d7e0*/  STL.64 [R1+0x840], R20 ;  /* 0x0008401401007387 */ /* 0x000fe80000100a00 */
[----:B------:R2:W-:Y:S04]  /*7d7f0*/  STL.64 [R1+0x848], R22 ;  /* 0x0008481601007387 */ /* 0x0005e80000100a00 */
[----:B--2---:R-:W2:Y:S04]  /*7d800*/  LDL.LU.64 R22, [R1+0x2fa8] ;  /* 0x002fa80001167983 */ /* 0x004ea80000300a00 */
[----:B------:R-:W2:Y:S02]  /*7d810*/  LDL.LU.64 R20, [R1+0x2fa0] ;  /* 0x002fa00001147983 */ /* 0x000ea40000300a00 */
[----:B--2---:R-:W-:-:S15]  /*7d820*/  HMMA.16816.F32 R20, R16, R38, R20 ;  /* 0x000000261014723c */ /* 0x004fde0000001814 */
[----:B------:R-:W-:-:S08]  /*7d830*/  NOP ;  /* 0x0000000000007918 */ /* 0x000fd00000000000 */
[----:B------:R-:W-:Y:S04]  /*7d840*/  STL.64 [R1+0x830], R20 ;  /* 0x0008301401007387 */ /* 0x000fe80000100a00 */
[----:B------:R2:W-:Y:S04]  /*7d850*/  STL.64 [R1+0x838], R22 ;  /* 0x0008381601007387 */ /* 0x0005e80000100a00 */
[----:B--2---:R-:W2:Y:S04]  /*7d860*/  LDL.LU.64 R22, [R1+0x2f98] ;  /* 0x002f980001167983 */ /* 0x004ea80000300a00 */
[----:B------:R-:W2:Y:S04]  /*7d870*/  LDL.LU.64 R20, [R1+0x2f90] ;  /* 0x002f900001147983 */ /* 0x000ea80000300a00 */
[----:B------:R-:W-:Y:S04]  /*7d880*/  STL.64 [R1+0x820], R56 ;  /* 0x0008203801007387 */ /* 0x000fe80000100a00 */
[----:B------:R4:W-:Y:S04]  /*7d890*/  STL.64 [R1+0x828], R58 ;  /* 0x0008283a01007387 */ /* 0x0009e80000100a00 */
[----:B----4-:R-:W4:Y:S04]  /*7d8a0*/  LDL.LU.64 R58, [R1+0x2f88] ;  /* 0x002f8800013a7983 */ /* 0x010f280000300a00 */
[----:B------:R-:W4:Y:S01]  /*7d8b0*/  LDL.LU.64 R56, [R1+0x2f80] ;  /* 0x002f800001387983 */ /* 0x000f220000300a00 */
[----:B------:R-:W-:Y:S01]  /*7d8c0*/  HMMA.16816.F32 R4, R16, R46, R4 ;  /* 0x0000002e1004723c */ /* 0x000fe20000001804 */
[----:B------:R-:W-:-:S02]  /*7d8d0*/  VIADD R37, R37, 0x1 ;  /* 0x0000000125257836 */ /* 0x000fc40000000000 */
[----:B-1----:R-:W-:-:S04]  /*7d8e0*/  IMAD.SHL.U32 R34, R34, 0x80, RZ ;  /* 0x0000008022227824 */ /* 0x002fc800078e00ff */
[----:B------:R-:W-:-:S15]  /*7d8f0*/  IMAD.SHL.U32 R34, R34, 0x2, RZ ;  /* 0x0000000222227824 */ /* 0x000fde00078e00ff */
[----:B------:R-:W-:-:S01]  /*7d900*/  NOP ;  /* 0x0000000000007918 */ /* 0x000fc20000000000 */
[----:B------:R1:W-:Y:S04]  /*7d910*/  STL.64 [R1+0x810], R4 ;  /* 0x0008100401007387 */ /* 0x0003e80000100a00 */
[----:B------:R0:W-:Y:S01]  /*7d920*/  STL.64 [R1+0x818], R6 ;  /* 0x0008180601007387 */ /* 0x0001e20000100a00 */
[-C--:B-1----:R-:W-:Y:S02]  /*7d930*/  IADD3 R4, P0, R8, R34.reuse, RZ ;  /* 0x0000002208047210 */ /* 0x082fe40007f1e0ff */
[-C--:B0-----:R-:W-:Y:S02]  /*7d940*/  IADD3 R7, P1, R10, R34.reuse, RZ ;  /* 0x000000220a077210 */ /* 0x081fe40007f3e0ff */
[-C--:B------:R-:W-:Y:S01]  /*7d950*/  IADD3 R8, P2, R14, R34.reuse, RZ ;  /* 0x000000220e087210 */ /* 0x080fe20007f5e0ff */
[--C-:B------:R-:W-:Y:S01]  /*7d960*/  IMAD.X R6, R9, 0x1, R2.reuse, P0 ;  /* 0x0000000109067824 */ /* 0x100fe200000e0602 */
[----:B---3--:R-:W-:Y:S01]  /*7d970*/  IADD3 R5, P0, R26, R34, RZ ;  /* 0x000000221a057210 */ /* 0x008fe20007f1e0ff */
[----:B------:R-:W-:-:S02]  /*7d980*/  IMAD.X R10, R11, 0x1, R2, P1 ;  /* 0x000000010b0a7824 */ /* 0x000fc400008e0602 */
[--C-:B------:R-:W-:Y:S02]  /*7d990*/  IMAD.X R11, R15, 0x1, R2.reuse, P2 ;  /* 0x000000010f0b7824 */ /* 0x100fe400010e0602 */
[----:B------:R-:W-:Y:S02]  /*7d9a0*/  IMAD.X R9, R27, 0x1, R2, P0 ;  /* 0x000000011b097824 */ /* 0x000fe400000e0602 */
[----:B------:R-:W-:-:S05]  /*7d9b0*/  VIADD R36, R36, 0x7f ;  /* 0x0000007f24247836 */ /* 0x000fca0000000000 */
[----:B------:R-:W-:Y:S01]  /*7d9c0*/  SHF.R.S32.HI R36, RZ, 0x1f, R36 ;  /* 0x0000001fff247819 */ /* 0x000fe20000011424 */
[C---:B----4-:R-:W-:Y:S06]  /*7d9d0*/  HMMA.16816.F32 R56, R16.reuse, R50, R56 ;  /* 0x000000321038723c */ /* 0x050fec0000001838 */
[----:B--2---:R-:W-:-:S15]  /*7d9e0*/  HMMA.16816.F32 R20, R16, R54, R20 ;  /* 0x000000361014723c */ /* 0x004fde0000001814 */
[----:B------:R-:W-:-:S02]  /*7d9f0*/  NOP ;  /* 0x0000000000007918 */ /* 0x000fc40000000000 */
[----:B------:R0:W-:Y:S04]  /*7da00*/  STL.64 [R1+0x800], R56 ;  /* 0x0008003801007387 */ /* 0x0001e80000100a00 */
[----:B------:R1:W-:Y:S04]  /*7da10*/  STL.64 [R1+0x808], R58 ;  /* 0x0008083a01007387 */ /* 0x0003e80000100a00 */
[----:B------:R-:W2:Y:S04]  /*7da20*/  LDL.LU R50, [R1+0x2ba0] ;  /* 0x002ba00001327983 */ /* 0x000ea80000300800 */
[----:B------:R-:W-:Y:S04]  /*7da30*/  STL [R1+0xf78], R37 ;  /* 0x000f782501007387 */ /* 0x000fe80000100800 */
[----:B------:R-:W3:Y:S04]  /*7da40*/  LDL.LU R51, [R1+0x2bc4] ;  /* 0x002bc40001337983 */ /* 0x000ee80000300800 */
        /* <DEDUP_REMOVED lines=18> */
[----:B------:R0:W-:Y:S01]  /*7db70*/  STL.64 [R1+0x7f0], R20 ;  /* 0x0007f01401007387 */ /* 0x0001e20000100a00 */
[----:B------:R-:W-:-:S03]  /*7db80*/  IMAD.MOV.U32 R18, RZ, RZ, R23 ;  /* 0x000000ffff127224 */ /* 0x000fc600078e0017 */
[----:B------:R1:W-:Y:S01]  /*7db90*/  STL.64 [R1+0x7f8], R22 ;  /* 0x0007f81601007387 */ /* 0x0003e20000100a00 */
[----:B------:R-:W-:-:S03]  /*7dba0*/  IMAD.MOV.U32 R14, RZ, RZ, R20 ;  /* 0x000000ffff0e7224 */ /* 0x000fc600078e0014 */
[----:B------:R-:W3:Y:S01]  /*7dbb0*/  LDL.LU R55, [R1+0x2bc8] ;  /* 0x002bc80001377983 */ /* 0x000ee20000300800 */
[----:B------:R-:W-:Y:S02]  /*7dbc0*/  IMAD.MOV.U32 R17, RZ, RZ, R21 ;  /* 0x000000ffff117224 */ /* 0x000fe400078e0015 */
[----:B------:R-:W-:Y:S01]  /*7dbd0*/  IMAD.MOV.U32 R16, RZ, RZ, R22 ;  /* 0x000000ffff107224 */ /* 0x000fe200078e0016 */
[----:B0-----:R-:W4:Y:S04]  /*7dbe0*/  LDL.LU R20, [R1+0x2bc0] ;  /* 0x002bc00001147983 */ /* 0x001f280000300800 */
[----:B------:R-:W4:Y:S01]  /*7dbf0*/  LDL.LU R21, [R1+0x2bb8] ;  /* 0x002bb80001157983 */ /* 0x000f220000300800 */
[----:B-1----:R-:W0:Y:S03]  /*7dc00*/  LDC R23, c[0x0][0x230] ;  /* 0x00008c00ff177b82 */ /* 0x002e260000000800 */
[----:B------:R-:W4:Y:S01]  /*7dc10*/  LDL.LU R22, [R1+0x2bb0] ;  /* 0x002bb00001167983 */ /* 0x000f220000300800 */
[----:B0-----:R-:W-:-:S05]  /*7dc20*/  VIADD R23, R23, 0x7f ;  /* 0x0000007f17177836 */ /* 0x001fca0000000000 */
[----:B------:R-:W-:Y:S02]  /*7dc30*/  LEA.HI R36, R36, R23, RZ, 0x7 ;  /* 0x0000001724247211 */ /* 0x000fe400078f38ff */
[----:B------:R-:W4:Y:S02]  /*7dc40*/  LDL.LU R23, [R1+0x2ba8] ;  /* 0x002ba80001177983 */ /* 0x000f240000300800 */
[----:B------:R-:W-:-:S04]  /*7dc50*/  SHF.R.S32.HI R36, RZ, 0x7, R36 ;  /* 0x00000007ff247819 */ /* 0x000fc80000011424 */
[----:B------:R-:W-:Y:S01]  /*7dc60*/  ISETP.NE.U32.AND P0, PT, R37, R36, PT ;  /* 0x000000242500720c */ /* 0x000fe20003f05070 */
[----:B------:R-:W-:Y:S02]  /*7dc70*/  IMAD.MOV.U32 R36, RZ, RZ, R4 ;  /* 0x000000ffff247224 */ /* 0x000fe400078e0004 */
[----:B------:R-:W-:Y:S02]  /*7dc80*/  IMAD.MOV.U32 R37, RZ, RZ, R6 ;  /* 0x000000ffff257224 */ /* 0x000fe400078e0006 */
[----:B------:R-:W-:Y:S02]  /*7dc90*/  IMAD.MOV.U32 R4, RZ, RZ, R5 ;  /* 0x000000ffff047224 */ /* 0x000fe400078e0005 */
[----:B------:R-:W-:Y:S01]  /*7dca0*/  IMAD.MOV.U32 R5, RZ, RZ, R9 ;  /* 0x000000ffff057224 */ /* 0x000fe200078e0009 */
[----:B------:R0:W-:Y:S04]  /*7dcb0*/  STL.64 [R1+0xc48], R36 ;  /* 0x000c482401007387 */ /* 0x0001e80000100a00 */
[----:B0-----:R0:W5:Y:S04]  /*7dcc0*/  LDL.LU.64 R36, [R1+0x2f78] ;  /* 0x002f780001247983 */ /* 0x0011680000300a00 */
[----:B------:R-:W-:Y:S01]  /*7dcd0*/  STL.64 [R1+0xc40], R4 ;  /* 0x000c400401007387 */ /* 0x000fe20000100a00 */
[----:B--2---:R-:W-:-:S02]  /*7dce0*/  IADD3 R50, P3, R50, R34, RZ ;  /* 0x0000002232327210 */ /* 0x004fc40007f7e0ff */
[-C--:B---3--:R-:W-:Y:S02]  /*7dcf0*/  IADD3 R55, P4, R55, R34.reuse, RZ ;  /* 0x0000002237377210 */ /* 0x088fe40007f9e0ff */
[-C--:B----4-:R-:W-:Y:S02]  /*7dd00*/  IADD3 R20, P5, R20, R34.reuse, RZ ;  /* 0x0000002214147210 */ /* 0x090fe40007fbe0ff */
[-C--:B------:R-:W-:Y:S02]  /*7dd10*/  IADD3 R21, P6, R21, R34.reuse, RZ ;  /* 0x0000002215157210 */ /* 0x080fe40007fde0ff */
[----:B------:R-:W-:Y:S01]  /*7dd20*/  IADD3 R22, P1, R22, R34, RZ ;  /* 0x0000002216167210 */ /* 0x000fe20007f3e0ff */
[----:B------:R-:W-:Y:S04]  /*7dd30*/  STL [R1+0x2bc8], R55 ;  /* 0x002bc83701007387 */ /* 0x000fe80000100800 */
[----:B------:R-:W-:Y:S01]  /*7dd40*/  STL [R1+0x2bc0], R20 ;  /* 0x002bc01401007387 */ /* 0x000fe20000100800 */
[----:B------:R-:W-:-:S03]  /*7dd50*/  IMAD.X R51, R51, 0x1, R2, P4 ;  /* 0x0000000133337824 */ /* 0x000fc600020e0602 */
[----:B------:R-:W-:Y:S01]  /*7dd60*/  STL [R1+0x2bb8], R21 ;  /* 0x002bb81501007387 */ /* 0x000fe20000100800 */
[----:B------:R-:W-:-:S03]  /*7dd70*/  IADD3 R56, P4, R56, R34, RZ ;  /* 0x0000002238387210 */ /* 0x000fc60007f9e0ff */
[----:B------:R-:W-:Y:S01]  /*7dd80*/  STL [R1+0x2bb0], R22 ;  /* 0x002bb01601007387 */ /* 0x000fe20000100800 */
[--C-:B------:R-:W-:Y:S01]  /*7dd90*/  IMAD.X R57, R57, 0x1, R2.reuse, P5 ;  /* 0x0000000139397824 */ /* 0x100fe200028e0602 */
[-C--:B------:R-:W-:Y:S01]  /*7dda0*/  IADD3 R58, P5, R58, R34.reuse, RZ ;  /* 0x000000223a3a7210 */ /* 0x080fe20007fbe0ff */
[--C-:B------:R-:W-:Y:S02]  /*7ddb0*/  IMAD.X R3, R3, 0x1, R2.reuse, P1 ;  /* 0x0000000103037824 */ /* 0x100fe400008e0602 */
[----:B------:R-:W-:Y:S01]  /*7ddc0*/  IMAD.X R59, R59, 0x1, R2, P6 ;  /* 0x000000013b3b7824 */ /* 0x000fe200030e0602 */
[----:B------:R-:W-:-:S05]  /*7ddd0*/  IADD3 R23, P2, R23, R34, RZ ;  /* 0x0000002217177210 */ /* 0x000fca0007f5e0ff */
        /* <DEDUP_REMOVED lines=8> */
[----:B-1----:R-:W2:Y:S01]  /*7de60*/  LDL.LU R3, [R1+0x2b50] ;  /* 0x002b500001037983 */ /* 0x002ea20000300800 */
[-C--:B------:R-:W-:Y:S01]  /*7de70*/  IADD3 R46, P6, R46, R34.reuse, RZ ;  /* 0x000000222e2e7210 */ /* 0x080fe20007fde0ff */
[----:B------:R-:W-:Y:S01]  /*7de80*/  IMAD.X R42, R42, 0x1, R2, P2 ;  /* 0x000000012a2a7824 */ /* 0x000fe200010e0602 */
[----:B------:R-:W-:-:S02]  /*7de90*/  IADD3 R13, P2, R13, R34, RZ ;  /* 0x000000220d0d7210 */ /* 0x000fc40007f5e0ff */
[-C--:B------:R-:W-:Y:S01]  /*7dea0*/  IADD3 R47, P1, R47, R34.reuse, RZ ;  /* 0x000000222f2f7210 */ /* 0x080fe20007f3e0ff */
[----:B------:R-:W-:Y:S04]  /*7deb0*/  STL [R1+0x2b88], R46 ;  /* 0x002b882e01007387 */ /* 0x000fe80000100800 */
[----:B------:R1:W-:Y:S04]  /*7dec0*/  STL [R1+0x2b78], R13 ;  /* 0x002b780d01007387 */ /* 0x0003e80000100800 */
[----:B------:R-:W-:Y:S04]  /*7ded0*/  STL [R1+0x2b80], R47 ;  /* 0x002b802f01007387 */ /* 0x000fe80000100800 */
[----:B-1----:R-:W3:Y:S01]  /*7dee0*/  LDL.LU R13, [R1+0x2b74] ;  /* 0x002b7400010d7983 */ /* 0x002ee20000300800 */
[--C-:B------:R-:W-:Y:S01]  /*7def0*/  IMAD.X R43, R43, 0x1, R2.reuse, P3 ;  /* 0x000000012b2b7824 */ /* 0x100fe200018e0602 */
[-C--:B------:R-:W-:Y:S01]  /*7df00*/  IADD3 R38, P3, R38, R34.reuse, RZ ;  /* 0x0000002226267210 */ /* 0x080fe20007f7e0ff */
[--C-:B------:R-:W-:Y:S01]  /*7df10*/  IMAD.X R39, R39, 0x1, R2.reuse, P4 ;  /* 0x0000000127277824 */ /* 0x100fe200020e0602 */
[----:B------:R-:W-:Y:S01]  /*7df20*/  IADD3 R35, P4, R35, R34, RZ ;  /* 0x0000002223237210 */ /* 0x000fe20007f9e0ff */
[----:B------:R-:W-:Y:S01]  /*7df30*/  STL [R1+0x2ba4], R42 ;  /* 0x002ba42a01007387 */ /* 0x000fe20000100800 */
[----:B------:R-:W-:-:S03]  /*7df40*/  IMAD.X R30, R30, 0x1, R2, P5 ;  /* 0x000000011e1e7824 */ /* 0x000fc600028e0602 */
[----:B------:R-:W-:Y:S01]  /*7df50*/  STL [R1+0x2b9c], R43 ;  /* 0x002b9c2b01007387 */ /* 0x000fe20000100800 */
[----:B------:R-:W-:-:S03]  /*7df60*/  IADD3 R31, P5, R31, R34, RZ ;  /* 0x000000221f1f7210 */ /* 0x000fc60007fbe0ff */
[----:B------:R-:W-:Y:S04]  /*7df70*/  STL [R1+0x2b70], R38 ;  /* 0x002b702601007387 */ /* 0x000fe80000100800 */
[----:B------:R-:W-:Y:S01]  /*7df80*/  STL [R1+0x2b94], R39 ;  /* 0x002b942701007387 */ /* 0x000fe20000100800 */
[----:B------:R-:W-:-:S03]  /*7df90*/  IMAD.X R26, R26, 0x1, R2, P6 ;  /* 0x000000011a1a7824 */ /* 0x000fc600030e0602 */
[----:B------:R-:W-:Y:S01]  /*7dfa0*/  STL [R1+0x2b68], R35 ;  /* 0x002b682301007387 */ /* 0x000fe20000100800 */
[----:B------:R-:W-:-:S03]  /*7dfb0*/  IADD3 R27, P6, R27, R34, RZ ;  /* 0x000000221b1b7210 */ /* 0x000fc60007fde0ff */
[----:B------:R-:W-:Y:S04]  /*7dfc0*/  STL [R1+0x2b8c], R30 ;  /* 0x002b8c1e01007387 */ /* 0x000fe80000100800 */
[----:B------:R-:W-:Y:S01]  /*7dfd0*/  STL [R1+0x2b60], R31 ;  /* 0x002b601f01007387 */ /* 0x000fe20000100800 */
[----:B------:R-:W-:-:S03]  /*7dfe0*/  IMAD.X R15, R15, 0x1, R2, P1 ;  /* 0x000000010f0f7824 */ /* 0x000fc600008e0602 */
[----:B------:R-:W4:Y:S04]  /*7dff0*/  LDL.LU R4, [R1+0x2b48] ;  /* 0x002b480001047983 */ /* 0x000f280000300800 */
[----:B------:R-:W-:Y:S04]  /*7e000*/  STL [R1+0x2b84], R26 ;  /* 0x002b841a01007387 */ /* 0x000fe80000100800 */
[----:B------:R-:W4:Y:S04]  /*7e010*/  LDL.LU R6, [R1+0x2b6c] ;  /* 0x002b6c0001067983 */ /* 0x000f280000300800 */
[----:B------:R-:W-:Y:S04]  /*7e020*/  STL [R1+0x2b58], R27 ;  /* 0x002b581b01007387 */ /* 0x000fe80000100800 */
[----:B------:R-:W4:Y:S04]  /*7e030*/  LDL.LU R19, [R1+0x2b40] ;  /* 0x002b400001137983 */ /* 0x000f280000300800 */
[----:B------:R1:W-:Y:S04]  /*7e040*/  STL [R1+0x2b7c], R15 ;  /* 0x002b7c0f01007387 */ /* 0x0003e80000100800 */
        /* <DEDUP_REMOVED lines=15> */
[----:B------:R-:W4:Y:S01]  /*7e140*/  LDL.LU R42, [R1+0x2b18] ;  /* 0x002b1800012a7983 */ /* 0x000f220000300800 */
[----:B--2---:R-:W-:-:S05]  /*7e150*/  IADD3 R3, P1, R3, R34, RZ ;  /* 0x0000002203037210 */ /* 0x004fca0007f3e0ff */
[----:B------:R1:W-:Y:S04]  /*7e160*/  STL [R1+0x2b50], R3 ;  /* 0x002b500301007387 */ /* 0x0003e80000100800 */
[----:B-1----:R-:W2:Y:S04]  /*7e170*/  LDL.LU R3, [R1+0x2bdc] ;  /* 0x002bdc0001037983 */ /* 0x002ea80000300800 */
[----:B------:R-:W2:Y:S01]  /*7e180*/  LDL.LU R43, [R1+0x2b10] ;  /* 0x002b1000012b7983 */ /* 0x000ea20000300800 */
[----:B---3--:R-:W-:-:S03]  /*7e190*/  IMAD.X R13, R13, 0x1, R2, P2 ;  /* 0x000000010d0d7824 */ /* 0x008fc600010e0602 */
[----:B------:R-:W3:Y:S04]  /*7e1a0*/  LDL.LU R38, [R1+0x2bd4] ;  /* 0x002bd40001267983 */ /* 0x000ee80000300800 */
[----:B------:R-:W3:Y:S04]  /*7e1b0*/  LDL.LU R39, [R1+0x2b08] ;  /* 0x002b080001277983 */ /* 0x000ee80000300800 */
[----:B------:R1:W-:Y:S04]  /*7e1c0*/  STL [R1+0x2b74], R13 ;  /* 0x002b740d01007387 */ /* 0x0003e80000100800 */
[----:B------:R-:W3:Y:S04]  /*7e1d0*/  LDL.LU R35, [R1+0x2bcc] ;  /* 0x002bcc0001237983 */ /* 0x000ee80000300800 */
[----:B------:R-:W3:Y:S04]  /*7e1e0*/  LDL.LU R30, [R1+0x2b00] ;  /* 0x002b0000011e7983 */ /* 0x000ee80000300800 */
[----:B------:R-:W3:Y:S04]  /*7e1f0*/  LDL.LU R31, [R1+0x2b24] ;  /* 0x002b2400011f7983 */ /* 0x000ee80000300800 */
[----:B------:R-:W3:Y:S04]  /*7e200*/  LDL.LU R26, [R1+0x2af8] ;  /* 0x002af800011a7983 */ /* 0x000ee80000300800 */
[----:B------:R-:W3:Y:S04]  /*7e210*/  LDL.LU R27, [R1+0x2b1c] ;  /* 0x002b1c00011b7983 */ /* 0x000ee80000300800 */
[----:B-1----:R-:W3:Y:S01]  /*7e220*/  LDL.LU R13, [R1+0x2af0] ;  /* 0x002af000010d7983 */ /* 0x002ee20000300800 */
[-C--:B----4-:R-:W-:Y:S01]  /*7e230*/  IADD3 R4, P2, R4, R34.reuse, RZ ;  /* 0x0000002204047210 */ /* 0x090fe20007f5e0ff */
        /* <DEDUP_REMOVED lines=21> */
[--C-:B------:R-:W-:Y:S02]  /*7e390*/  IMAD.X R58, R58, 0x1, R2.reuse, P3 ;  /* 0x000000013a3a7824 */ /* 0x100fe400018e0602 */
[----:B------:R-:W-:Y:S01]  /*7e3a0*/  IMAD.X R46, R46, 0x1, R2, P4 ;  /* 0x000000012e2e7824 */ /* 0x000fe200020e0602 */
[----:B------:R-:W-:Y:S01]  /*7e3b0*/  STL [R1+0x2b4c], R50 ;  /* 0x002b4c3201007387 */ /* 0x000fe20000100800 */
[----:B------:R-:W-:-:S03]  /*7e3c0*/  IADD3 R15, P4, R15, R34, RZ ;  /* 0x000000220f0f7210 */ /* 0x000fc60007f9e0ff */
[----:B------:R-:W-:Y:S01]  /*7e3d0*/  STL [R1+0x2bd8], R51 ;  /* 0x002bd83301007387 */ /* 0x000fe20000100800 */
[----:B------:R-:W-:-:S03]  /*7e3e0*/  IADD3 R59, P3, R59, R34, RZ ;  /* 0x000000223b3b7210 */ /* 0x000fc60007f7e0ff */
[----:B------:R-:W-:Y:S04]  /*7e3f0*/  STL [R1+0x2b44], R56 ;  /* 0x002b443801007387 */ /* 0x000fe80000100800 */
[----:B------:R-:W-:Y:S04]  /*7e400*/  STL [R1+0x2bd0], R57 ;  /* 0x002bd03901007387 */ /* 0x000fe80000100800 */
[----:B------:R-:W-:Y:S04]  /*7e410*/  STL [R1+0x2b3c], R58 ;  /* 0x002b3c3a01007387 */ /* 0x000fe80000100800 */
[----:B------:R1:W-:Y:S04]  /*7e420*/  STL [R1+0x2b20], R15 ;  /* 0x002b200f01007387 */ /* 0x0003e80000100800 */
[----:B------:R-:W-:Y:S01]  /*7e430*/  STL [R1+0x2b28], R59 ;  /* 0x002b283b01007387 */ /* 0x000fe20000100800 */
[----:B------:R-:W-:-:S03]  /*7e440*/  IMAD.X R47, R47, 0x1, R2, P5 ;  /* 0x000000012f2f7824 */ /* 0x000fc600028e0602 */
[----:B-1----:R-:W4:Y:S04]  /*7e450*/  LDL.LU R15, [R1+0x2b14] ;  /* 0x002b1400010f7983 */ /* 0x002f280000300800 */
[----:B------:R-:W-:Y:S01]  /*7e460*/  STL [R1+0x2b34], R46 ;  /* 0x002b342e01007387 */ /* 0x000fe20000100800 */
[----:B--2---:R-:W-:-:S05]  /*7e470*/  IMAD.X R3, R3, 0x1, R2, P6 ;  /* 0x0000000103037824 */ /* 0x004fca00030e0602 */
[----:B------:R1:W-:Y:S04]  /*7e480*/  STL [R1+0x2bdc], R3 ;  /* 0x002bdc0301007387 */ /* 0x0003e80000100800 */
[----:B------:R-:W-:Y:S04]  /*7e490*/  STL [R1+0x2b2c], R47 ;  /* 0x002b2c2f01007387 */ /* 0x000fe80000100800 */
[----:B-1----:R-:W2:Y:S01]  /*7e4a0*/  LDL.LU R3, [R1+0x2ae8] ;  /* 0x002ae80001037983 */ /* 0x002ea20000300800 */
[-C--:B------:R-:W-:Y:S02]  /*7e4b0*/  IADD3 R42, P5, R42, R34.reuse, RZ ;  /* 0x000000222a2a7210 */ /* 0x080fe40007fbe0ff */
[-C--:B------:R-:W-:Y:S01]  /*7e4c0*/  IADD3 R43, P6, R43, R34.reuse, RZ ;  /* 0x000000222b2b7210 */ /* 0x080fe20007fde0ff */
[--C-:B---3--:R-:W-:Y:S01]  /*7e4d0*/  IMAD.X R38, R38, 0x1, R2.reuse, P1 ;  /* 0x0000000126267824 */ /* 0x108fe200008e0602 */
[-C--:B------:R-:W-:Y:S01]  /*7e4e0*/  IADD3 R39, P1, R39, R34.reuse, RZ ;  /* 0x0000002227277210 */ /* 0x080fe20007f3e0ff */
[----:B------:R-:W-:Y:S01]  /*7e4f0*/  IMAD.X R35, R35, 0x1, R2, P2 ;  /* 0x0000000123237824 */ /* 0x000fe200010e0602 */
[----:B------:R-:W-:Y:S01]  /*7e500*/  STL [R1+0x2b18], R42 ;  /* 0x002b182a01007387 */ /* 0x000fe20000100800 */
[----:B------:R-:W-:-:S03]  /*7e510*/  IADD3 R30, P2, R30, R34, RZ ;  /* 0x000000221e1e7210 */ /* 0x000fc60007f5e0ff */
[----:B------:R-:W-:Y:S01]  /*7e520*/  STL [R1+0x2b10], R43 ;  /* 0x002b102b01007387 */ /* 0x000fe20000100800 */
[----:B------:R-:W-:-:S03]  /*7e530*/  IMAD.X R31, R31, 0x1, R2, P3 ;  /* 0x000000011f1f7824 */ /* 0x000fc600018e0602 */
[----:B------:R-:W-:Y:S04]  /*7e540*/  STL [R1+0x2bd4], R38 ;  /* 0x002bd42601007387 */ /* 0x000fe80000100800 */
[----:B------:R-:W-:Y:S01]  /*7e550*/  STL [R1+0x2b08], R39 ;  /* 0x002b082701007387 */ /* 0x000fe20000100800 */
[----:B------:R-:W-:-:S03]  /*7e560*/  IADD3 R26, P3, R26, R34, RZ ;  /* 0x000000221a1a7210 */ /* 0x000fc60007f7e0ff */
[----:B------:R-:W-:Y:S01]  /*7e570*/  STL [R1+0x2bcc], R35 ;  /* 0x002bcc2301007387 */ /* 0x000fe20000100800 */
[----:B------:R-:W-:-:S03]  /*7e580*/  IMAD.X R27, R27, 0x1, R2, P4 ;  /* 0x000000011b1b7824 */ /* 0x000fc600020e0602 */
[----:B------:R-:W-:Y:S04]  /*7e590*/  STL [R1+0x2b00], R30 ;  /* 0x002b001e01007387 */ /* 0x000fe80000100800 */
[----:B------:R-:W-:Y:S01]  /*7e5a0*/  STL [R1+0x2b24], R31 ;  /* 0x002b241f01007387 */ /* 0x000fe20000100800 */
[----:B------:R-:W-:-:S03]  /*7e5b0*/  IADD3 R13, P4, R13, R34, RZ ;  /* 0x000000220d0d7210 */ /* 0x000fc60007f9e0ff */
[----:B------:R-:W3:Y:S04]  /*7e5c0*/  LDL.LU R4, [R1+0x2b0c] ;  /* 0x002b0c0001047983 */ /* 0x000ee80000300800 */
[----:B------:R-:W-:Y:S04]  /*7e5d0*/  STL [R1+0x2af8], R26 ;  /* 0x002af81a01007387 */ /* 0x000fe80000100800 */
[----:B------:R-:W3:Y:S04]  /*7e5e0*/  LDL.LU R6, [R1+0x2ae0] ;  /* 0x002ae00001067983 */ /* 0x000ee80000300800 */
[----:B------:R-:W-:Y:S04]  /*7e5f0*/  STL [R1+0x2b1c], R27 ;  /* 0x002b1c1b01007387 */ /* 0x000fe80000100800 */
[----:B------:R-:W3:Y:S04]  /*7e600*/  LDL.LU R19, [R1+0x2b04] ;  /* 0x002b040001137983 */ /* 0x000ee80000300800 */
[----:B------:R1:W-:Y:S04]  /*7e610*/  STL [R1+0x2af0], R13 ;  /* 0x002af00d01007387 */ /* 0x0003e80000100800 */
        /* <DEDUP_REMOVED lines=15> */
[----:B------:R-:W3:Y:S01]  /*7e710*/  LDL.LU R42, [R1+0x2ac4] ;  /* 0x002ac400012a7983 */ /* 0x000ee20000300800 */
[----:B----4-:R-:W-:-:S05]  /*7e720*/  IMAD.X R15, R15, 0x1, R2, P5 ;  /* 0x000000010f0f7824 */ /* 0x010fca00028e0602 */
[----:B------:R1:W-:Y:S04]  /*7e730*/  STL [R1+0x2b14], R15 ;  /* 0x002b140f01007387 */ /* 0x0003e80000100800 */
[----:B-1----:R-:W4:Y:S04]  /*7e740*/  LDL.LU R15, [R1+0x2a98] ;  /* 0x002a9800010f7983 */ /* 0x002f280000300800 */
[----:B------:R-:W4:Y:S04]  /*7e750*/  LDL.LU R43, [R1+0x2abc] ;  /* 0x002abc00012b7983 */ /* 0x000f280000300800 */
[----:B------:R-:W4:Y:S04]  /*7e760*/  LDL.LU R38, [R1+0x2a90] ;  /* 0x002a900001267983 */ /* 0x000f280000300800 */
[----:B------:R-:W4:Y:S01]  /*7e770*/  LDL.LU R39, [R1+0x2ab4] ;  /* 0x002ab40001277983 */ /* 0x000f220000300800 */
[----:B--2---:R-:W-:-:S05]  /*7e780*/  IADD3 R3, P5, R3, R34, RZ ;  /* 0x0000002203037210 */ /* 0x004fca0007fbe0ff */
[----:B------:R1:W-:Y:S04]  /*7e790*/  STL [R1+0x2ae8], R3 ;  /* 0x002ae80301007387 */ /* 0x0003e80000100800 */
[----:B------:R-:W2:Y:S04]  /*7e7a0*/  LDL.LU R35, [R1+0x2a88] ;  /* 0x002a880001237983 */ /* 0x000ea80000300800 */
[----:B------:R-:W2:Y:S04]  /*7e7b0*/  LDL.LU R30, [R1+0x2aac] ;  /* 0x002aac00011e7983 */ /* 0x000ea80000300800 */
[----:B------:R-:W2:Y:S04]  /*7e7c0*/  LDL.LU R31, [R1+0x2a80] ;  /* 0x002a8000011f7983 */ /* 0x000ea80000300800 */
[----:B------:R-:W2:Y:S04]  /*7e7d0*/  LDL.LU R26, [R1+0x2aa4] ;  /* 0x002aa400011a7983 */ /* 0x000ea80000300800 */
[----:B------:R-:W2:Y:S04]  /*7e7e0*/  LDL.LU R27, [R1+0x2a78] ;  /* 0x002a7800011b7983 */ /* 0x000ea80000300800 */
[----:B-1----:R-:W2:Y:S01]  /*7e7f0*/  LDL.LU R3, [R1+0x2a9c] ;  /* 0x002a9c0001037983 */ /* 0x002ea20000300800 */
[--C-:B---3--:R-:W-:Y:S01]  /*7e800*/  IMAD.X R4, R4, 0x1, R2.reuse, P6 ;  /* 0x0000000104047824 */ /* 0x108fe200030e0602 */
[-C--:B------:R-:W-:Y:S01]  /*7e810*/  IADD3 R6, P6, R6, R34.reuse, RZ ;  /* 0x0000002206067210 */ /* 0x080fe20007fde0ff */
[--C-:B------:R-:W-:Y:S01]  /*7e820*/  IMAD.X R19, R19, 0x1, R2.reuse, P1 ;  /* 0x0000000113137824 */ /* 0x100fe200008e0602 */
[-C--:B------:R-:W-:Y:S01]  /*7e830*/  IADD3 R54, P1, R54, R34.reuse, RZ ;  /* 0x0000002236367210 */ /* 0x080fe20007f3e0ff */
[----:B------:R-:W-:Y:S01]  /*7e840*/  IMAD.X R55, R55, 0x1, R2, P2 ;  /* 0x0000000137377824 */ /* 0x000fe200010e0602 */
        /* <DEDUP_REMOVED lines=21> */
[----:B------:R-:W-:-:S03]  /*7e9a0*/  IMAD.X R59, R59, 0x1, R2, P1 ;  /* 0x000000013b3b7824 */ /* 0x000fc600008e0602 */
[----:B------:R-:W-:Y:S04]  /*7e9b0*/  STL [R1+0x2ab8], R56 ;  /* 0x002ab83801007387 */ /* 0x000fe80000100800 */
[----:B------:R-:W-:Y:S04]  /*7e9c0*/  STL [R1+0x2adc], R57 ;  /* 0x002adc3901007387 */ /* 0x000fe80000100800 */
[----:B------:R-:W-:Y:S04]  /*7e9d0*/  STL [R1+0x2ab0], R58 ;  /* 0x002ab03a01007387 */ /* 0x000fe80000100800 */
[----:B------:R1:W-:Y:S04]  /*7e9e0*/  STL [R1+0x2acc], R13 ;  /* 0x002acc0d01007387 */ /* 0x0003e80000100800 */
[----:B------:R-:W-:Y:S04]  /*7e9f0*/  STL [R1+0x2ad4], R59 ;  /* 0x002ad43b01007387 */ /* 0x000fe80000100800 */
[----:B-1----:R-:W3:Y:S01]  /*7ea00*/  LDL.LU R13, [R1+0x2a70] ;  /* 0x002a7000010d7983 */ /* 0x002ee20000300800 */
[-C--:B------:R-:W-:Y:S01]  /*7ea10*/  IADD3 R46, P1, R46, R34.reuse, RZ ;  /* 0x000000222e2e7210 */ /* 0x080fe20007f3e0ff */
[----:B------:R-:W-:Y:S01]  /*7ea20*/  IMAD.X R42, R42, 0x1, R2, P3 ;  /* 0x000000012a2a7824 */ /* 0x000fe200018e0602 */
[----:B----4-:R-:W-:-:S02]  /*7ea30*/  IADD3 R15, P3, R15, R34, RZ ;  /* 0x000000220f0f7210 */ /* 0x010fc40007f7e0ff */
[-C--:B------:R-:W-:Y:S01]  /*7ea40*/  IADD3 R47, P2, R47, R34.reuse, RZ ;  /* 0x000000222f2f7210 */ /* 0x080fe20007f5e0ff */
[----:B------:R-:W-:Y:S01]  /*7ea50*/  IMAD.X R43, R43, 0x1, R2, P4 ;  /* 0x000000012b2b7824 */ /* 0x000fe200020e0602 */
[----:B------:R-:W-:Y:S04]  /*7ea60*/  STL [R1+0x2aa8], R46 ;  /* 0x002aa82e01007387 */ /* 0x000fe80000100800 */
[----:B------:R1:W-:Y:S01]  /*7ea70*/  STL [R1+0x2a98], R15 ;  /* 0x002a980f01007387 */ /* 0x0003e20000100800 */
[----:B------:R-:W-:-:S03]  /*7ea80*/  IADD3 R38, P4, R38, R34, RZ ;  /* 0x0000002226267210 */ /* 0x000fc60007f9e0ff */
[----:B------:R-:W-:Y:S01]  /*7ea90*/  STL [R1+0x2aa0], R47 ;  /* 0x002aa02f01007387 */ /* 0x000fe20000100800 */
[----:B------:R-:W-:-:S03]  /*7eaa0*/  IMAD.X R39, R39, 0x1, R2, P5 ;  /* 0x0000000127277824 */ /* 0x000fc600028e0602 */
[----:B-1----:R-:W4:Y:S04]  /*7eab0*/  LDL.LU R15, [R1+0x2a94] ;  /* 0x002a9400010f7983 */ /* 0x002f280000300800 */
[----:B------:R-:W-:Y:S04]  /*7eac0*/  STL [R1+0x2ac4], R42 ;  /* 0x002ac42a01007387 */ /* 0x000fe80000100800 */
[----:B------:R-:W-:Y:S04]  /*7ead0*/  STL [R1+0x2abc], R43 ;  /* 0x002abc2b01007387 */ /* 0x000fe80000100800 */
[----:B------:R-:W-:Y:S04]  /*7eae0*/  STL [R1+0x2a90], R38 ;  /* 0x002a902601007387 */ /* 0x000fe80000100800 */
[----:B------:R-:W-:Y:S01]  /*7eaf0*/  STL [R1+0x2ab4], R39 ;  /* 0x002ab42701007387 */ /* 0x000fe20000100800 */
[-C--:B--2---:R-:W-:Y:S01]  /*7eb00*/  IADD3 R35, P5, R35, R34.reuse, RZ ;  /* 0x0000002223237210 */ /* 0x084fe20007fbe0ff */
[--C-:B------:R-:W-:Y:S01]  /*7eb10*/  IMAD.X R30, R30, 0x1, R2.reuse, P6 ;  /* 0x000000011e1e7824 */ /* 0x100fe200030e0602 */
[-C--:B------:R-:W-:Y:S01]  /*7eb20*/  IADD3 R31, P6, R31, R34.reuse, RZ ;  /* 0x000000221f1f7210 */ /* 0x080fe20007fde0ff */
[--C-:B------:R-:W-:Y:S01]  /*7eb30*/  IMAD.X R26, R26, 0x1, R2.reuse, P1 ;  /* 0x000000011a1a7824 */ /* 0x100fe200008e0602 */
[----:B------:R-:W-:Y:S01]  /*7eb40*/  IADD3 R27, P1, R27, R34, RZ ;  /* 0x000000221b1b7210 */ /* 0x000fe20007f3e0ff */
[----:B------:R-:W-:Y:S04]  /*7eb50*/  STL [R1+0x2a88], R35 ;  /* 0x002a882301007387 */ /* 0x000fe80000100800 */
[----:B------:R-:W-:Y:S04]  /*7eb60*/  STL [R1+0x2aac], R30 ;  /* 0x002aac1e01007387 */ /* 0x000fe80000100800 */
[----:B------:R-:W-:Y:S01]  /*7eb70*/  STL [R1+0x2a80], R31 ;  /* 0x002a801f01007387 */ /* 0x000fe20000100800 */
[----:B------:R-:W-:-:S03]  /*7eb80*/  IMAD.X R3, R3, 0x1, R2, P2 ;  /* 0x0000000103037824 */ /* 0x000fc600010e0602 */
[----:B------:R-:W2:Y:S04]  /*7eb90*/  LDL.LU R4, [R1+0x2a68] ;  /* 0x002a680001047983 */ /* 0x000ea80000300800 */
[----:B------:R-:W-:Y:S04]  /*7eba0*/  STL [R1+0x2aa4], R26 ;  /* 0x002aa41a01007387 */ /* 0x000fe80000100800 */
[----:B------:R-:W2:Y:S04]  /*7ebb0*/  LDL.LU R6, [R1+0x2a8c] ;  /* 0x002a8c0001067983 */ /* 0x000ea80000300800 */
[----:B------:R-:W-:Y:S04]  /*7ebc0*/  STL [R1+0x2a78], R27 ;  /* 0x002a781b01007387 */ /* 0x000fe80000100800 */
[----:B------:R-:W2:Y:S04]  /*7ebd0*/  LDL.LU R19, [R1+0x2a60] ;  /* 0x002a600001137983 */ /* 0x000ea80000300800 */
[----:B------:R1:W-:Y:S04]  /*7ebe0*/  STL [R1+0x2a9c], R3 ;  /* 0x002a9c0301007387 */ /* 0x0003e80000100800 */
        /* <DEDUP_REMOVED lines=13> */
[----:B-1----:R-:W2:Y:S04]  /*7ecc0*/  LDL.LU R3, [R1+0x2a28] ;  /* 0x002a280001037983 */ /* 0x002ea80000300800 */
[----:B------:R-:W2:Y:S04]  /*7ecd0*/  LDL.LU R47, [R1+0x2a4c] ;  /* 0x002a4c00012f7983 */ /* 0x000ea80000300800 */
[----:B------:R-:W2:Y:S01]  /*7ece0*/  LDL.LU R42, [R1+0x2a20] ;  /* 0x002a2000012a7983 */ /* 0x000ea20000300800 */
[----:B---3--:R-:W-:-:S05]  /*7ecf0*/  IADD3 R13, P2, R13, R34, RZ ;  /* 0x000000220d0d7210 */ /* 0x008fca0007f5e0ff */
[----:B------:R1:W-:Y:S04]  /*7ed00*/  STL [R1+0x2a70], R13 ;  /* 0x002a700d01007387 */ /* 0x0003e80000100800 */
[----:B-1----:R-:W3:Y:S04]  /*7ed10*/  LDL.LU R13, [R1+0x2a44] ;  /* 0x002a4400010d7983 */ /* 0x002ee80000300800 */
[----:B------:R-:W3:Y:S01]  /*7ed20*/  LDL.LU R43, [R1+0x2a18] ;  /* 0x002a1800012b7983 */ /* 0x000ee20000300800 */
[----:B----4-:R-:W-:-:S03]  /*7ed30*/  IMAD.X R15, R15, 0x1, R2, P3 ;  /* 0x000000010f0f7824 */ /* 0x010fc600018e0602 */
[----:B------:R-:W4:Y:S04]  /*7ed40*/  LDL.LU R38, [R1+0x2a3c] ;  /* 0x002a3c0001267983 */ /* 0x000f280000300800 */
[----:B------:R-:W4:Y:S04]  /*7ed50*/  LDL.LU R39, [R1+0x2a10] ;  /* 0x002a100001277983 */ /* 0x000f280000300800 */
[----:B------:R1:W-:Y:S04]  /*7ed60*/  STL [R1+0x2a94], R15 ;  /* 0x002a940f01007387 */ /* 0x0003e80000100800 */
[----:B------:R-:W4:Y:S04]  /*7ed70*/  LDL.LU R35, [R1+0x2a34] ;  /* 0x002a340001237983 */ /* 0x000f280000300800 */
[----:B------:R-:W4:Y:S04]  /*7ed80*/  LDL.LU R30, [R1+0x2a08] ;  /* 0x002a0800011e7983 */ /* 0x000f280000300800 */
[----:B------:R-:W4:Y:S04]  /*7ed90*/  LDL.LU R31, [R1+0x2a2c] ;  /* 0x002a2c00011f7983 */ /* 0x000f280000300800 */
[----:B------:R-:W4:Y:S04]  /*7eda0*/  LDL.LU R26, [R1+0x2a00] ;  /* 0x002a0000011a7983 */ /* 0x000f280000300800 */
[----:B------:R-:W4:Y:S04]  /*7edb0*/  LDL.LU R27, [R1+0x2a24] ;  /* 0x002a2400011b7983 */ /* 0x000f280000300800 */
[----:B-1----:R-:W4:Y:S01]  /*7edc0*/  LDL.LU R15, [R1+0x29f8] ;  /* 0x0029f800010f7983 */ /* 0x002f220000300800 */
[-C--:B--2---:R-:W-:Y:S01]  /*7edd0*/  IADD3 R4, P3, R4, R34.reuse, RZ ;  /* 0x0000002204047210 */ /* 0x084fe20007f7e0ff */
        /* <DEDUP_REMOVED lines=31> */
[----:B------:R-:W-:Y:S04]  /*7efd0*/  STL [R1+0x2a30], R59 ;  /* 0x002a303b01007387 */ /* 0x000fe80000100800 */
[----:B-1----:R-:W2:Y:S01]  /*7efe0*/  LDL.LU R3, [R1+0x2a1c] ;  /* 0x002a1c0001037983 */ /* 0x002ea20000300800 */
[----:B------:R-:W-:-:S03]  /*7eff0*/  IMAD.X R47, R47, 0x1, R2, P6 ;  /* 0x000000012f2f7824 */ /* 0x000fc600030e0602 */
[----:B------:R-:W-:Y:S01]  /*7f000*/  STL [R1+0x2a54], R46 ;  /* 0x002a542e01007387 */ /* 0x000fe20000100800 */
[----:B---3--:R-:W-:-:S05]  /*7f010*/  IMAD.X R13, R13, 0x1, R2, P1 ;  /* 0x000000010d0d7824 */ /* 0x008fca00008e0602 */
[----:B------:R1:W-:Y:S04]  /*7f020*/  STL [R1+0x2a44], R13 ;  /* 0x002a440d01007387 */ /* 0x0003e80000100800 */
[----:B------:R-:W-:Y:S04]  /*7f030*/  STL [R1+0x2a4c], R47 ;  /* 0x002a4c2f01007387 */ /* 0x000fe80000100800 */
[----:B-1----:R-:W3:Y:S01]  /*7f040*/  LDL.LU R13, [R1+0x29f0] ;  /* 0x0029f000010d7983 */ /* 0x002ee20000300800 */
[-C--:B------:R-:W-:Y:S02]  /*7f050*/  IADD3 R42, P6, R42, R34.reuse, RZ ;  /* 0x000000222a2a7210 */ /* 0x080fe40007fde0ff */
[-C--:B------:R-:W-:Y:S01]  /*7f060*/  IADD3 R43, P1, R43, R34.reuse, RZ ;  /* 0x000000222b2b7210 */ /* 0x080fe20007f3e0ff */
[--C-:B----4-:R-:W-:Y:S01]  /*7f070*/  IMAD.X R38, R38, 0x1, R2.reuse, P2 ;  /* 0x0000000126267824 */ /* 0x110fe200010e0602 */
        /* <DEDUP_REMOVED lines=36> */
[----:B--2---:R-:W-:-:S05]  /*7f2c0*/  IMAD.X R3, R3, 0x1, R2, P6 ;  /* 0x0000000103037824 */ /* 0x004fca00030e0602 */
[----:B------:R1:W-:Y:S04]  /*7f2d0*/  STL [R1+0x2a1c], R3 ;  /* 0x002a1c0301007387 */ /* 0x0003e80000100800 */
[----:B-1----:R-:W2:Y:S04]  /*7f2e0*/  LDL.LU R3, [R1+0x29a0] ;  /* 0x0029a00001037983 */ /* 0x002ea80000300800 */
[----:B------:R-:W2:Y:S04]  /*7f2f0*/  LDL.LU R43, [R1+0x29c4] ;  /* 0x0029c400012b7983 */ /* 0x000ea80000300800 */
[----:B------:R-:W2:Y:S04]  /*7f300*/  LDL.LU R38, [R1+0x2998] ;  /* 0x0029980001267983 */ /* 0x000ea80000300800 */
[----:B------:R-:W2:Y:S01]  /*7f310*/  LDL.LU R39, [R1+0x29bc] ;  /* 0x0029bc0001277983 */ /* 0x000ea20000300800 */
[----:B---3--:R-:W-:-:S05]  /*7f320*/  IADD3 R13, P6, R13, R34, RZ ;  /* 0x000000220d0d7210 */ /* 0x008fca0007fde0ff */
[----:B------:R1:W-:Y:S04]  /*7f330*/  STL [R1+0x29f0], R13 ;  /* 0x0029f00d01007387 */ /* 0x0003e80000100800 */
[----:B------:R-:W3:Y:S04]  /*7f340*/  LDL.LU R35, [R1+0x2990] ;  /* 0x0029900001237983 */ /* 0x000ee80000300800 */
[----:B------:R-:W3:Y:S04]  /*7f350*/  LDL.LU R30, [R1+0x29b4] ;  /* 0x0029b400011e7983 */ /* 0x000ee80000300800 */
[----:B------:R-:W3:Y:S04]  /*7f360*/  LDL.LU R31, [R1+0x2988] ;  /* 0x00298800011f7983 */ /* 0x000ee80000300800 */
[----:B------:R-:W3:Y:S04]  /*7f370*/  LDL.LU R26, [R1+0x29ac] ;  /* 0x0029ac00011a7983 */ /* 0x000ee80000300800 */
[----:B------:R-:W3:Y:S04]  /*7f380*/  LDL.LU R27, [R1+0x2980] ;  /* 0x00298000011b7983 */ /* 0x000ee80000300800 */
[----:B-1----:R-:W3:Y:S01]  /*7f390*/  LDL.LU R13, [R1+0x29a4] ;  /* 0x0029a400010d7983 */ /* 0x002ee20000300800 */
[--C-:B----4-:R-:W-:Y:S01]  /*7f3a0*/  IMAD.X R4, R4, 0x1, R2.reuse, P1 ;  /* 0x0000000104047824 */ /* 0x110fe200008e0602 */
        /* <DEDUP_REMOVED lines=29> */
[----:B------:R1:W-:Y:S01]  /*7f580*/  STL [R1+0x29d4], R15 ;  /* 0x0029d40f01007387 */ /* 0x0003e20000100800 */
[----:B------:R-:W-:-:S03]  /*7f590*/  IADD3 R46, P2, R46, R34, RZ ;  /* 0x000000222e2e7210 */ /* 0x000fc60007f5e0ff */
[----:B------:R-:W-:Y:S01]  /*7f5a0*/  STL [R1+0x29dc], R59 ;  /* 0x0029dc3b01007387 */ /* 0x000fe20000100800 */
[----:B------:R-:W-:Y:S01]  /*7f5b0*/  IMAD.X R42, R42, 0x1, R2, P4 ;  /* 0x000000012a2a7824 */ /* 0x000fe200020e0602 */
[-C--:B------:R-:W-:Y:S02]  /*7f5c0*/  IADD3 R47, P3, R47, R34.reuse, RZ ;  /* 0x000000222f2f7210 */ /* 0x080fe40007f7e0ff */
[----:B-1----:R-:W4:Y:S04]  /*7f5d0*/  LDL.LU R15, [R1+0x2978] ;  /* 0x00297800010f7983 */ /* 0x002f280000300800 */
[----:B------:R-:W-:Y:S01]  /*7f5e0*/  STL [R1+0x29b0], R46 ;  /* 0x0029b02e01007387 */ /* 0x000fe20000100800 */
[----:B--2---:R-:W-:-:S05]  /*7f5f0*/  IADD3 R3, P4, R3, R34, RZ ;  /* 0x0000002203037210 */ /* 0x004fca0007f9e0ff */
[----:B------:R1:W-:Y:S04]  /*7f600*/  STL [R1+0x29a0], R3 ;  /* 0x0029a00301007387 */ /* 0x0003e80000100800 */
[----:B------:R-:W-:Y:S04]  /*7f610*/  STL [R1+0x29a8], R47 ;  /* 0x0029a82f01007387 */ /* 0x000fe80000100800 */
[----:B-1----:R-:W2:Y:S01]  /*7f620*/  LDL.LU R3, [R1+0x299c] ;  /* 0x00299c0001037983 */ /* 0x002ea20000300800 */
[--C-:B------:R-:W-:Y:S01]  /*7f630*/  IMAD.X R43, R43, 0x1, R2.reuse, P5 ;  /* 0x000000012b2b7824 */ /* 0x100fe200028e0602 */
[-C--:B------:R-:W-:Y:S01]  /*7f640*/  IADD3 R38, P5, R38, R34.reuse, RZ ;  /* 0x0000002226267210 */ /* 0x080fe20007fbe0ff */
[--C-:B------:R-:W-:Y:S01]  /*7f650*/  IMAD.X R39, R39, 0x1, R2.reuse, P6 ;  /* 0x0000000127277824 */ /* 0x100fe200030e0602 */
[----:B------:R-:W-:Y:S04]  /*7f660*/  STL [R1+0x29cc], R42 ;  /* 0x0029cc2a01007387 */ /* 0x000fe80000100800 */
[----:B------:R-:W-:Y:S01]  /*7f670*/  STL [R1+0x29c4], R43 ;  /* 0x0029c42b01007387 */ /* 0x000fe20000100800 */
[-C--:B---3--:R-:W-:Y:S01]  /*7f680*/  IADD3 R35, P6, R35, R34.reuse, RZ ;  /* 0x0000002223237210 */ /* 0x088fe20007fde0ff */
[--C-:B------:R-:W-:Y:S01]  /*7f690*/  IMAD.X R30, R30, 0x1, R2.reuse, P1 ;  /* 0x000000011e1e7824 */ /* 0x100fe200008e0602 */
[----:B------:R-:W-:Y:S01]  /*7f6a0*/  IADD3 R31, P1, R31, R34, RZ ;  /* 0x000000221f1f7210 */ /* 0x000fe20007f3e0ff */
        /* <DEDUP_REMOVED lines=30> */
[----:B----4-:R-:W-:-:S05]  /*7f890*/  IADD3 R15, P3, R15, R34, RZ ;  /* 0x000000220f0f7210 */ /* 0x010fca0007f7e0ff */
[----:B------:R1:W-:Y:S04]  /*7f8a0*/  STL [R1+0x2978], R15 ;  /* 0x0029780f01007387 */ /* 0x0003e80000100800 */
[----:B-1----:R-:W4:Y:S04]  /*7f8b0*/  LDL.LU R15, [R1+0x294c] ;  /* 0x00294c00010f7983 */ /* 0x002f280000300800 */
[----:B------:R-:W4:Y:S04]  /*7f8c0*/  LDL.LU R43, [R1+0x2920] ;  /* 0x00292000012b7983 */ /* 0x000f280000300800 */
[----:B------:R-:W4:Y:S04]  /*7f8d0*/  LDL.LU R38, [R1+0x2944] ;  /* 0x0029440001267983 */ /* 0x000f280000300800 */
[----:B------:R-:W4:Y:S01]  /*7f8e0*/  LDL.LU R39, [R1+0x2918] ;  /* 0x0029180001277983 */ /* 0x000f220000300800 */
[----:B--2---:R-:W-:-:S05]  /*7f8f0*/  IMAD.X R3, R3, 0x1, R2, P4 ;  /* 0x0000000103037824 */ /* 0x004fca00020e0602 */
[----:B------:R1:W-:Y:S04]  /*7f900*/  STL [R1+0x299c], R3 ;  /* 0x00299c0301007387 */ /* 0x0003e80000100800 */
[----:B------:R-:W2:Y:S04]  /*7f910*/  LDL.LU R35, [R1+0x293c] ;  /* 0x00293c0001237983 */ /* 0x000ea80000300800 */
[----:B------:R-:W2:Y:S04]  /*7f920*/  LDL.LU R30, [R1+0x2910] ;  /* 0x00291000011e7983 */ /* 0x000ea80000300800 */
[----:B------:R-:W2:Y:S04]  /*7f930*/  LDL.LU R31, [R1+0x2934] ;  /* 0x00293400011f7983 */ /* 0x000ea80000300800 */
[----:B------:R-:W2:Y:S04]  /*7f940*/  LDL.LU R26, [R1+0x2908] ;  /* 0x00290800011a7983 */ /* 0x000ea80000300800 */
[----:B------:R-:W2:Y:S04]  /*7f950*/  LDL.LU R27, [R1+0x292c] ;  /* 0x00292c00011b7983 */ /* 0x000ea80000300800 */
[----:B-1----:R-:W2:Y:S01]  /*7f960*/  LDL.LU R3, [R1+0x2900] ;  /* 0x0029000001037983 */ /* 0x002ea20000300800 */
[-C--:B---3--:R-:W-:Y:S01]  /*7f970*/  IADD3 R4, P4, R4, R34.reuse, RZ ;  /* 0x0000002204047210 */ /* 0x088fe20007f9e0ff */
        /* <DEDUP_REMOVED lines=32> */
[----:B-1----:R-:W3:Y:S01]  /*7fb80*/  LDL.LU R13, [R1+0x2924] ;  /* 0x00292400010d7983 */ /* 0x002ee20000300800 */
[----:B------:R-:W-:Y:S01]  /*7fb90*/  IMAD.X R47, R47, 0x1, R2, P1 ;  /* 0x000000012f2f7824 */ /* 0x000fe200008e0602 */
[----:B------:R-:W-:-:S02]  /*7fba0*/  IADD3 R42, P1, R42, R34, RZ ;  /* 0x000000222a2a7210 */ /* 0x000fc40007f3e0ff */
[----:B------:R-:W-:Y:S01]  /*7fbb0*/  STL [R1+0x295c], R46 ;  /* 0x00295c2e01007387 */ /* 0x000fe20000100800 */
[--C-:B----4-:R-:W-:Y:S01]  /*7fbc0*/  IMAD.X R15, R15, 0x1, R2.reuse, P2 ;  /* 0x000000010f0f7824 */ /* 0x110fe200010e0602 */
[-C--:B------:R-:W-:Y:S01]  /*7fbd0*/  IADD3 R43, P2, R43, R34.reuse, RZ ;  /* 0x000000222b2b7210 */ /* 0x080fe20007f5e0ff */
[--C-:B------:R-:W-:Y:S01]  /*7fbe0*/  IMAD.X R38, R38, 0x1, R2.reuse, P3 ;  /* 0x0000000126267824 */ /* 0x100fe200018e0602 */
[-C--:B------:R-:W-:Y:S02]  /*7fbf0*/  IADD3 R39, P3, R39, R34.reuse, RZ ;  /* 0x0000002227277210 */ /* 0x080fe40007f7e0ff */
[----:B------:R1:W-:Y:S04]  /*7fc00*/  STL [R1+0x294c], R15 ;  /* 0x00294c0f01007387 */ /* 0x0003e80000100800 */
[----:B------:R-:W-:Y:S04]  /*7fc10*/  STL [R1+0x2954], R47 ;  /* 0x0029542f01007387 */ /* 0x000fe80000100800 */
[----:B-1----:R-:W4:Y:S04]  /*7fc20*/  LDL.LU R15, [R1+0x28f8] ;  /* 0x0028f800010f7983 */ /* 0x002f280000300800 */
[----:B------:R-:W-:Y:S04]  /*7fc30*/  STL [R1+0x2928], R42 ;  /* 0x0029282a01007387 */ /* 0x000fe80000100800 */
[----:B------:R-:W-:Y:S04]  /*7fc40*/  STL [R1+0x2920], R43 ;  /* 0x0029202b01007387 */ /* 0x000fe80000100800 */
[----:B------:R-:W-:Y:S04]  /*7fc50*/  STL [R1+0x2944], R38 ;  /* 0x0029442601007387 */ /* 0x000fe80000100800 */
[----:B------:R-:W-:Y:S01]  /*7fc60*/  STL [R1+0x2918], R39 ;  /* 0x0029182701007387 */ /* 0x000fe20000100800 */
[--C-:B--2---:R-:W-:Y:S01]  /*7fc70*/  IMAD.X R35, R35, 0x1, R2.reuse, P4 ;  /* 0x0000000123237824 */ /* 0x104fe200020e0602 */
[-C--:B------:R-:W-:Y:S01]  /*7fc80*/  IADD3 R30, P4, R30, R34.reuse, RZ ;  /* 0x000000221e1e7210 */ /* 0x080fe20007f9e0ff */
[--C-:B------:R-:W-:Y:S01]  /*7fc90*/  IMAD.X R31, R31, 0x1, R2.reuse, P5 ;  /* 0x000000011f1f7824 */ /* 0x100fe200028e0602 */
[-C--:B------:R-:W-:Y:S01]  /*7fca0*/  IADD3 R26, P5, R26, R34.reuse, RZ ;  /* 0x000000221a1a7210 */ /* 0x080fe20007fbe0ff */
[----:B------:R-:W-:Y:S01]  /*7fcb0*/  IMAD.X R27, R27, 0x1, R2, P6 ;  /* 0x000000011b1b7824 */ /* 0x000fe200030e0602 */
[----:B------:R-:W-:Y:S04]  /*7fcc0*/  STL [R1+0x293c], R35 ;  /* 0x00293c2301007387 */ /* 0x000fe80000100800 */
[----:B------:R-:W-:Y:S04]  /*7fcd0*/  STL [R1+0x2910], R30 ;  /* 0x0029101e01007387 */ /* 0x000fe80000100800 */
[----:B------:R-:W-:Y:S04]  /*7fce0*/  STL [R1+0x2934], R31 ;  /* 0x0029341f01007387 */ /* 0x000fe80000100800 */
[----:B------:R-:W2:Y:S01]  /*7fcf0*/  LDL.LU R4, [R1+0x291c] ;  /* 0x00291c0001047983 */ /* 0x000ea20000300800 */
[----:B------:R-:W-:-:S03]  /*7fd00*/  IADD3 R3, P6, R3, R34, RZ ;  /* 0x0000002203037210 */ /* 0x000fc60007fde0ff */
        /* <DEDUP_REMOVED lines=21> */
[----:B---3--:R-:W-:-:S05]  /*7fe60*/  IMAD.X R13, R13, 0x1, R2, P1 ;  /* 0x000000010d0d7824 */ /* 0x008fca00008e0602 */
[----:B------:R1:W-:Y:S04]  /*7fe70*/  STL [R1+0x2924], R13 ;  /* 0x0029240d01007387 */ /* 0x0003e80000100800 */
[----:B-1----:R-:W3:Y:S04]  /*7fe80*/  LDL.LU R13, [R1+0x28a8] ;  /* 0x0028a800010d7983 */ /* 0x002ee80000300800 */
[----:B------:R-:W3:Y:S04]  /*7fe90*/  LDL.LU R43, [R1+0x28cc] ;  /* 0x0028cc00012b7983 */ /* 0x000ee80000300800 */
[----:B------:R-:W3:Y:S04]  /*7fea0*/  LDL.LU R38, [R1+0x28a0] ;  /* 0x0028a00001267983 */ /* 0x000ee80000300800 */
[----:B------:R-:W3:Y:S01]  /*7feb0*/  LDL.LU R39, [R1+0x28c4] ;  /* 0x0028c40001277983 */ /* 0x000ee20000300800 */
[----:B----4-:R-:W-:-:S05]  /*7fec0*/  IADD3 R15, P1, R15, R34, RZ ;  /* 0x000000220f0f7210 */ /* 0x010fca0007f3e0ff */
[----:B------:R1:W-:Y:S04]  /*7fed0*/  STL [R1+0x28f8], R15 ;  /* 0x0028f80f01007387 */ /* 0x0003e80000100800 */
[----:B------:R-:W4:Y:S04]  /*7fee0*/  LDL.LU R35, [R1+0x2898] ;  /* 0x0028980001237983 */ /* 0x000f280000300800 */
[----:B------:R-:W4:Y:S04]  /*7fef0*/  LDL.LU R30, [R1+0x28bc] ;  /* 0x0028bc00011e7983 */ /* 0x000f280000300800 */
[----:B------:R-:W4:Y:S04]  /*7ff00*/  LDL.LU R31, [R1+0x2890] ;  /* 0x00289000011f7983 */ /* 0x000f280000300800 */
[----:B------:R-:W4:Y:S04]  /*7ff10*/  LDL.LU R26, [R1+0x28b4] ;  /* 0x0028b400011a7983 */ /* 0x000f280000300800 */
[----:B------:R-:W4:Y:S04]  /*7ff20*/  LDL.LU R27, [R1+0x2888] ;  /* 0x00288800011b7983 */ /* 0x000f280000300800 */
[----:B-1----:R-:W4:Y:S01]  /*7ff30*/  LDL.LU R15, [R1+0x28ac] ;  /* 0x0028ac00010f7983 */ /* 0x002f220000300800 */
[--C-:B--2---:R-:W-:Y:S01]  /*7ff40*/  IMAD.X R4, R4, 0x1, R2.reuse, P2 ;  /* 0x0000000104047824 */ /* 0x104fe200010e0602 */
        /* <DEDUP_REMOVED lines=34> */
[----:B------:R-:W-:-:S03]  /*80170*/  IADD3 R47, P4, R47, R34, RZ ;  /* 0x000000222f2f7210 */ /* 0x000fc60007f9e0ff */
[----:B------:R-:W-:Y:S01]  /*80180*/  STL [R1+0x28b8], R46 ;  /* 0x0028b82e01007387 */ /* 0x000fe20000100800 */
[----:B---3--:R-:W-:-:S05]  /*80190*/  IADD3 R13, P5, R13, R34, RZ ;  /* 0x000000220d0d7210 */ /* 0x008fca0007fbe0ff */
[----:B------:R1:W-:Y:S04]  /*801a0*/  STL [R1+0x28a8], R13 ;  /* 0x0028a80d01007387 */ /* 0x0003e80000100800 */
[----:B------:R-:W-:Y:S04]  /*801b0*/  STL [R1+0x28b0], R47 ;  /* 0x0028b02f01007387 */ /* 0x000fe80000100800 */
[----:B-1----:R-:W3:Y:S01]  /*801c0*/  LDL.LU R13, [R1+0x28a4] ;  /* 0x0028a400010d7983 */ /* 0x002ee20000300800 */
[--C-:B------:R-:W-:Y:S01]  /*801d0*/  IMAD.X R43, R43, 0x1, R2.reuse, P6 ;  /* 0x000000012b2b7824 */ /* 0x100fe200030e0602 */
[-C--:B------:R-:W-:Y:S01]  /*801e0*/  IADD3 R38, P6, R38, R34.reuse, RZ ;  /* 0x0000002226267210 */ /* 0x080fe20007fde0ff */
[--C-:B------:R-:W-:Y:S01]  /*801f0*/  IMAD.X R39, R39, 0x1, R2.reuse, P1 ;  /* 0x0000000127277824 */ /* 0x100fe200008e0602 */
[----:B------:R-:W-:Y:S01]  /*80200*/  STL [R1+0x28d4], R42 ;  /* 0x0028d42a01007387 */ /* 0x000fe20000100800 */
[----:B----4-:R-:W-:Y:S01]  /*80210*/  IADD3 R35, P1, R35, R34, RZ ;  /* 0x0000002223237210 */ /* 0x010fe20007f3e0ff */
[----:B------:R-:W-:-:S02]  /*80220*/  IMAD.X R30, R30, 0x1, R2, P2 ;  /* 0x000000011e1e7824 */ /* 0x000fc400010e0602 */
        /* <DEDUP_REMOVED lines=35> */
[----:B------:R-:W2:Y:S04]  /*80460*/  LDL.LU R43, [R1+0x2828] ;  /* 0x00282800012b7983 */ /* 0x000ea80000300800 */
[----:B------:R-:W2:Y:S04]  /*80470*/  LDL.LU R38, [R1+0x284c] ;  /* 0x00284c0001267983 */ /* 0x000ea80000300800 */
[----:B------:R-:W2:Y:S01]  /*80480*/  LDL.LU R39, [R1+0x2820] ;  /* 0x0028200001277983 */ /* 0x000ea20000300800 */
[----:B---3--:R-:W-:-:S05]  /*80490*/  IMAD.X R13, R13, 0x1, R2, P5 ;  /* 0x000000010d0d7824 */ /* 0x008fca00028e0602 */
        /* <DEDUP_REMOVED lines=49> */
[--C-:B------:R-:W-:Y:S01]  /*807b0*/  IMAD.X R38, R38, 0x1, R2.reuse, P4 ;  /* 0x0000000126267824 */ /* 0x100fe200020e0602 */
[-C--:B------:R-:W-:Y:S01]  /*807c0*/  IADD3 R39, P4, R39, R34.reuse, RZ ;  /* 0x0000002227277210 */ /* 0x080fe20007f9e0ff */
[----:B------:R-:W-:Y:S04]  /*807d0*/  STL [R1+0x2830], R42 ;  /* 0x0028302a01007387 */ /* 0x000fe80000100800 */
[----:B------:R-:W-:Y:S04]  /*807e0*/  STL [R1+0x2828], R43 ;  /* 0x0028282b01007387 */ /* 0x000fe80000100800 */
[----:B------:R-:W-:Y:S01]  /*807f0*/  STL [R1+0x284c], R38 ;  /* 0x00284c2601007387 */ /* 0x000fe20000100800 */
        /* <DEDUP_REMOVED lines=81> */
[----:B------:R-:W-:-:S03]  /*80d10*/  IADD3 R47, P5, R47, R34, RZ ;  /* 0x000000222f2f7210 */ /* 0x000fc60007fbe0ff */
[----:B------:R-:W-:Y:S01]  /*80d20*/  STL [R1+0x27c0], R46 ;  /* 0x0027c02e01007387 */ /* 0x000fe20000100800 */
[-C--:B----4-:R-:W-:Y:S01]  /*80d30*/  IADD3 R15, P6, R15, R34.reuse, RZ ;  /* 0x000000220f0f7210 */ /* 0x090fe20007fde0ff */
[--C-:B------:R-:W-:Y:S01]  /*80d40*/  IMAD.X R43, R43, 0x1, R2.reuse, P1 ;  /* 0x000000012b2b7824 */ /* 0x100fe200008e0602 */
[-C--:B------:R-:W-:Y:S01]  /*80d50*/  IADD3 R38, P1, R38, R34.reuse, RZ ;  /* 0x0000002226267210 */ /* 0x080fe20007f3e0ff */
[--C-:B------:R-:W-:Y:S02]  /*80d60*/  IMAD.X R39, R39, 0x1, R2.reuse, P2 ;  /* 0x0000000127277824 */ /* 0x100fe400010e0602 */
[----:B------:R1:W-:Y:S04]  /*80d70*/  STL [R1+0x27b0], R15 ;  /* 0x0027b00f01007387 */ /* 0x0003e80000100800 */
[----:B------:R-:W-:Y:S04]  /*80d80*/  STL [R1+0x27b8], R47 ;  /* 0x0027b82f01007387 */ /* 0x000fe80000100800 */
        /* <DEDUP_REMOVED lines=39> */
[----:B------:R-:W3:Y:S04]  /*81000*/  LDL.LU R43, [R1+0x2730] ;  /* 0x00273000012b7983 */ /* 0x000ee80000300800 */
[----:B------:R-:W3:Y:S04]  /*81010*/  LDL.LU R38, [R1+0x2754] ;  /* 0x0027540001267983 */ /* 0x000ee80000300800 */
[----:B------:R-:W3:Y:S01]  /*81020*/  LDL.LU R39, [R1+0x2728] ;  /* 0x0027280001277983 */ /* 0x000ee20000300800 */
[----:B----4-:R-:W-:-:S05]  /*81030*/  IMAD.X R15, R15, 0x1, R2, P6 ;  /* 0x000000010f0f7824 */ /* 0x010fca00030e0602 */
        /* <DEDUP_REMOVED lines=49> */
[--C-:B------:R-:W-:Y:S01]  /*81350*/  IMAD.X R38, R38, 0x1, R2.reuse, P5 ;  /* 0x0000000126267824 */ /* 0x100fe200028e0602 */
[-C--:B------:R-:W-:Y:S01]  /*81360*/  IADD3 R39, P5, R39, R34.reuse, RZ ;  /* 0x0000002227277210 */ /* 0x080fe20007fbe0ff */
[----:B------:R-:W-:Y:S04]  /*81370*/  STL [R1+0x2738], R42 ;  /* 0x0027382a01007387 */ /* 0x000fe80000100800 */
[----:B------:R-:W-:Y:S01]  /*81380*/  STL [R1+0x2730], R43 ;  /* 0x0027302b01007387 */ /* 0x000fe20000100800 */
[--C-:B----4-:R-:W-:Y:S01]  /*81390*/  IMAD.X R35, R35, 0x1, R2.reuse, P6 ;  /* 0x0000000123237824 */ /* 0x110fe200030e0602 */
[-C--:B------:R-:W-:Y:S01]  /*813a0*/  IADD3 R30, P6, R30, R34.reuse, RZ ;  /* 0x000000221e1e7210 */ /* 0x080fe20007fde0ff */
[----:B------:R-:W-:Y:S01]  /*813b0*/  IMAD.X R31, R31, 0x1, R2, P1 ;  /* 0x000000011f1f7824 */ /* 0x000fe200008e0602 */
        /* <DEDUP_REMOVED lines=89> */
[----:B------:R-:W-:Y:S04]  /*81950*/  STL [R1+0x26dc], R43 ;  /* 0x0026dc2b01007387 */ /* 0x000fe80000100800 */
[----:B------:R-:W-:Y:S01]  /*81960*/  STL [R1+0x26b0], R38 ;  /* 0x0026b02601007387 */ /* 0x000fe20000100800 */
[-C--:B---3--:R-:W-:Y:S01]  /*81970*/  IADD3 R35, P3, R35, R34.reuse, RZ ;  /* 0x0000002223237210 */ /* 0x088fe20007f7e0ff */
        /* <DEDUP_REMOVED lines=182> */
[----:B------:R-:W-:Y:S04]  /*824e0*/  STL [R1+0x25ec], R42 ;  /* 0x0025ec2a01007387 */ /* 0x000fe80000100800 */
[----:B------:R-:W-:Y:S04]  /*824f0*/  STL [R1+0x25e4], R43 ;  /* 0x0025e42b01007387 */ /* 0x000fe80000100800 */
[----:B------:R-:W-:Y:S01]  /*82500*/  STL [R1+0x25b8], R38 ;  /* 0x0025b82601007387 */ /* 0x000fe20000100800 */
[-C--:B----4-:R-:W-:Y:S01]  /*82510*/  IADD3 R35, P4, R35, R34.reuse, RZ ;  /* 0x0000002223237210 */ /* 0x090fe20007f9e0ff */
        /* <DEDUP_REMOVED lines=91> */
[----:B------:R-:W-:Y:S04]  /*82ad0*/  STL [R1+0x2564], R38 ;  /* 0x0025642601007387 */ /* 0x000fe80000100800 */
[----:B------:R-:W-:Y:S01]  /*82ae0*/  STL [R1+0x2538], R39 ;  /* 0x0025382701007387 */ /* 0x000fe20000100800 */
[--C-:B---3--:R-:W-:Y:S01]  /*82af0*/  IMAD.X R35, R35, 0x1, R2.reuse, P2 ;  /* 0x0000000123237824 */ /* 0x108fe200010e0602 */
[-C--:B------:R-:W-:Y:S01]  /*82b00*/  IADD3 R30, P2, R30, R34.reuse, RZ ;  /* 0x000000221e1e7210 */ /* 0x080fe20007f5e0ff */
[--C-:B------:R-:W-:Y:S01]  /*82b10*/  IMAD.X R31, R31, 0x1, R2.reuse, P3 ;  /* 0x000000011f1f7824 */ /* 0x100fe200018e0602 */
[-C--:B------:R-:W-:Y:S01]  /*82b20*/  IADD3 R26, P3, R26, R34.reuse, RZ ;  /* 0x000000221a1a7210 */ /* 0x080fe20007f7e0ff */
[----:B------:R-:W-:Y:S01]  /*82b30*/  IMAD.X R27, R27, 0x1, R2, P4 ;  /* 0x000000011b1b7824 */ /* 0x000fe200020e0602 */
[----:B------:R-:W-:Y:S04]  /*82b40*/  STL [R1+0x255c], R35 ;  /* 0x00255c2301007387 */ /* 0x000fe80000100800 */
[----:B------:R-:W-:Y:S04]  /*82b50*/  STL [R1+0x2530], R30 ;  /* 0x0025301e01007387 */ /* 0x000fe80000100800 */
[----:B------:R-:W-:Y:S04]  /*82b60*/  STL [R1+0x2554], R31 ;  /* 0x0025541f01007387 */ /* 0x000fe80000100800 */
[----:B------:R-:W3:Y:S01]  /*82b70*/  LDL.LU R4, [R1+0x253c] ;  /* 0x00253c0001047983 */ /* 0x000ee20000300800 */
[----:B------:R-:W-:-:S03]  /*82b80*/  IADD3 R13, P4, R13, R34, RZ ;  /* 0x000000220d0d7210 */ /* 0x000fc60007f9e0ff */
        /* <DEDUP_REMOVED lines=173> */
[----:B------:R-:W-:Y:S04]  /*83660*/  STL [R1+0x2448], R43 ;  /* 0x0024482b01007387 */ /* 0x000fe80000100800 */
[----:B------:R-:W-:Y:S01]  /*83670*/  STL [R1+0x246c], R38 ;  /* 0x00246c2601007387 */ /* 0x000fe20000100800 */
        /* <DEDUP_REMOVED lines=92> */
[----:B------:R-:W-:Y:S04]  /*83c40*/  STL [R1+0x23c8], R38 ;  /* 0x0023c82601007387 */ /* 0x000fe80000100800 */
[----:B------:R-:W-:Y:S01]  /*83c50*/  STL [R1+0x23ec], R39 ;  /* 0x0023ec2701007387 */ /* 0x000fe20000100800 */
[-C--:B---3--:R-:W-:Y:S01]  /*83c60*/  IADD3 R35, P6, R35, R34.reuse, RZ ;  /* 0x0000002223237210 */ /* 0x088fe20007fde0ff */
        /* <DEDUP_REMOVED lines=464> */
[--C-:B----4-:R-:W-:Y:S01]  /*85970*/  IMAD.X R35, R35, 0x1, R2.reuse, P6 ;  /* 0x0000000123237824 */ /* 0x110fe200030e0602 */
[-C--:B------:R-:W-:Y:S01]  /*85980*/  IADD3 R30, P6, R30, R34.reuse, RZ ;  /* 0x000000221e1e7210 */ /* 0x080fe20007fde0ff */
[--C-:B------:R-:W-:Y:S01]  /*85990*/  IMAD.X R31, R31, 0x1, R2.reuse, P1 ;  /* 0x000000011f1f7824 */ /* 0x100fe200008e0602 */
[-C--:B------:R-:W-:Y:S01]  /*859a0*/  IADD3 R26, P1, R26, R34.reuse, RZ ;  /* 0x000000221a1a7210 */ /* 0x080fe20007f3e0ff */
[----:B------:R-:W-:Y:S01]  /*859b0*/  IMAD.X R27, R27, 0x1, R2, P2 ;  /* 0x000000011b1b7824 */ /* 0x000fe200010e0602 */
[----:B------:R-:W-:Y:S04]  /*859c0*/  STL [R1+0x217c], R35 ;  /* 0x00217c2301007387 */ /* 0x000fe80000100800 */
[----:B------:R-:W-:Y:S04]  /*859d0*/  STL [R1+0x2150], R30 ;  /* 0x0021501e01007387 */ /* 0x000fe80000100800 */
[----:B------:R-:W-:Y:S04]  /*859e0*/  STL [R1+0x2174], R31 ;  /* 0x0021741f01007387 */ /* 0x000fe80000100800 */
[----:B------:R-:W4:Y:S01]  /*859f0*/  LDL.LU R4, [R1+0x215c] ;  /* 0x00215c0001047983 */ /* 0x000f220000300800 */
[----:B------:R-:W-:-:S03]  /*85a00*/  IADD3 R15, P2, R15, R34, RZ ;  /* 0x000000220f0f7210 */ /* 0x000fc60007f5e0ff */
        /* <DEDUP_REMOVED lines=267> */
[----:B------:R-:W-:Y:S04]  /*86ac0*/  STL [R1+0x1fe8], R38 ;  /* 0x001fe82601007387 */ /* 0x000fe80000100800 */
[----:B------:R-:W-:Y:S01]  /*86ad0*/  STL [R1+0x200c], R39 ;  /* 0x00200c2701007387 */ /* 0x000fe20000100800 */
[-C--:B----4-:R-:W-:Y:S01]  /*86ae0*/  IADD3 R35, P4, R35, R34.reuse, RZ ;  /* 0x0000002223237210 */ /* 0x090fe20007f9e0ff */
        /* <DEDUP_REMOVED lines=633> */
[----:B------:R1:W-:Y:S01]  /*89280*/  STL [R1+0x1c98], R15 ;  /* 0x001c980f01007387 */ /* 0x0003e20000100800 */
[----:B------:R-:W-:-:S03]  /*89290*/  IMAD.X R47, R47, 0x1, R2, P2 ;  /* 0x000000012f2f7824 */ /* 0x000fc600010e0602 */
[----:B------:R-:W-:Y:S04]  /*892a0*/  STL [R1+0x1ca0], R59 ;  /* 0x001ca03b01007387 */ /* 0x000fe80000100800 */
        /* <DEDUP_REMOVED lines=12> */
[----:B------:R1:W-:Y:S04]  /*89370*/  STL [R1+0x1cac], R38 ;  /* 0x001cac2601007387 */ /* 0x0003e80000100800 */
[----:B------:R0:W-:Y:S01]  /*89380*/  STL [R1+0x1c80], R39 ;  /* 0x001c802701007387 */ /* 0x0001e20000100800 */
[--C-:B---3--:R-:W-:Y:S01]  /*89390*/  IMAD.X R35, R35, 0x1, R2.reuse, P5 ;  /* 0x0000000123237824 */ /* 0x108fe200028e0602 */
[-C--:B------:R-:W-:Y:S01]  /*893a0*/  IADD3 R30, P5, R30, R34.reuse, RZ ;  /* 0x000000221e1e7210 */ /* 0x080fe20007fbe0ff */
[--C-:B------:R-:W-:Y:S01]  /*893b0*/  IMAD.X R31, R31, 0x1, R2.reuse, P6 ;  /* 0x000000011f1f7824 */ /* 0x100fe200030e0602 */
[-C--:B------:R-:W-:Y:S01]  /*893c0*/  IADD3 R26, P6, R26, R34.reuse, RZ ;  /* 0x000000221a1a7210 */ /* 0x080fe20007fde0ff */
[----:B------:R-:W-:Y:S01]  /*893d0*/  IMAD.X R27, R27, 0x1, R2, P1 ;  /* 0x000000011b1b7824 */ /* 0x000fe200008e0602 */
[----:B------:R3:W-:Y:S04]  /*893e0*/  STL [R1+0x1ca4], R35 ;  /* 0x001ca42301007387 */ /* 0x0007e80000100800 */
[----:B------:R3:W-:Y:S04]  /*893f0*/  STL [R1+0x1c78], R30 ;  /* 0x001c781e01007387 */ /* 0x0007e80000100800 */
[----:B------:R2:W-:Y:S04]  /*89400*/  STL [R1+0x1c9c], R31 ;  /* 0x001c9c1f01007387 */ /* 0x0005e80000100800 */
[----:B------:R-:W2:Y:S01]  /*89410*/  LDL.LU R4, [R1+0x1c84] ;  /* 0x001c840001047983 */ /* 0x000ea20000300800 */
[----:B------:R-:W-:-:S03]  /*89420*/  IADD3 R13, P1, R13, R34, RZ ;  /* 0x000000220d0d7210 */ /* 0x000fc60007f3e0ff */
[----:B------:R2:W-:Y:S04]  /*89430*/  STL [R1+0x1c70], R26 ;  /* 0x001c701a01007387 */ /* 0x0005e80000100800 */
[----:B------:R-:W2:Y:S04]  /*89440*/  LDL.LU R6, [R1+0x1c58] ;  /* 0x001c580001067983 */ /* 0x000ea80000300800 */
[----:B------:R2:W-:Y:S04]  /*89450*/  STL [R1+0x1c94], R27 ;  /* 0x001c941b01007387 */ /* 0x0005e80000100800 */
        /* <DEDUP_REMOVED lines=17> */
[----:B------:R-:W2:Y:S04]  /*89570*/  LDL.LU R42, [R1+0x1c3c] ;  /* 0x001c3c00012a7983 */ /* 0x000ea80000300800 */
[----:B------:R-:W2:Y:S01]  /*89580*/  LDL.LU R43, [R1+0x1c10] ;  /* 0x001c1000012b7983 */ /* 0x000ea20000300800 */
[----:B----4-:R-:W-:-:S05]  /*89590*/  IMAD.X R15, R15, 0x1, R2, P2 ;  /* 0x000000010f0f7824 */ /* 0x010fca00010e0602 */
[----:B------:R1:W-:Y:S04]  /*895a0*/  STL [R1+0x1c8c], R15 ;  /* 0x001c8c0f01007387 */ /* 0x0003e80000100800 */
[----:B0-----:R-:W4:Y:S04]  /*895b0*/  LDL.LU R39, [R1+0x1c34] ;  /* 0x001c340001277983 */ /* 0x001f280000300800 */
[----:B---3--:R-:W3:Y:S04]  /*895c0*/  LDL.LU R35, [R1+0x1c08] ;  /* 0x001c080001237983 */ /* 0x008ee80000300800 */
[----:B------:R-:W3:Y:S01]  /*895d0*/  LDL.LU R30, [R1+0x1c2c] ;  /* 0x001c2c00011e7983 */ /* 0x000ee20000300800 */
[----:B--2---:R-:W-:-:S05]  /*895e0*/  IADD3 R3, P2, R3, R34, RZ ;  /* 0x0000002203037210 */ /* 0x004fca0007f5e0ff */
[----:B------:R0:W-:Y:S04]  /*895f0*/  STL [R1+0x1c60], R3 ;  /* 0x001c600301007387 */ /* 0x0001e80000100800 */
[----:B------:R-:W2:Y:S04]  /*89600*/  LDL.LU R31, [R1+0x1c00] ;  /* 0x001c0000011f7983 */ /* 0x000ea80000300800 */
[----:B------:R-:W2:Y:S04]  /*89610*/  LDL.LU R26, [R1+0x1c24] ;  /* 0x001c2400011a7983 */ /* 0x000ea80000300800 */
[----:B------:R-:W2:Y:S04]  /*89620*/  LDL.LU R27, [R1+0x1bf8] ;  /* 0x001bf800011b7983 */ /* 0x000ea80000300800 */
[----:B------:R-:W2:Y:S04]  /*89630*/  LDL.LU R13, [R1+0x1c1c] ;  /* 0x001c1c00010d7983 */ /* 0x000ea80000300800 */
[----:B-1----:R-:W2:Y:S04]  /*89640*/  LDL.LU R15, [R1+0x1bf0] ;  /* 0x001bf000010f7983 */ /* 0x002ea80000300800 */
[----:B0-----:R-:W2:Y:S01]  /*89650*/  LDL.LU R3, [R1+0x1c14] ;  /* 0x001c140001037983 */ /* 0x001ea20000300800 */
[--C-:B------:R-:W-:Y:S01]  /*89660*/  IMAD.X R4, R4, 0x1, R2.reuse, P3 ;  /* 0x0000000104047824 */ /* 0x100fe200018e0602 */
        /* <DEDUP_REMOVED lines=24> */
[----:B------:R-:W-:Y:S04]  /*897f0*/  STL [R1+0x1c5c], R51 ;  /* 0x001c5c3301007387 */ /* 0x000fe80000100800 */
[----:B------:R-:W-:Y:S04]  /*89800*/  STL [R1+0x1c30], R56 ;  /* 0x001c303801007387 */ /* 0x000fe80000100800 */
[----:B------:R-:W-:Y:S04]  /*89810*/  STL [R1+0x1c54], R57 ;  /* 0x001c543901007387 */ /* 0x000fe80000100800 */
[----:B------:R-:W-:Y:S04]  /*89820*/  STL [R1+0x1c28], R58 ;  /* 0x001c283a01007387 */ /* 0x000fe80000100800 */
[----:B------:R0:W-:Y:S02]  /*89830*/  STL [R1+0x1c44], R38 ;  /* 0x001c442601007387 */ /* 0x0001e40000100800 */
[----:B0-----:R-:W0:Y:S01]  /*89840*/  LDC R38, c[0x0][0x23c] ;  /* 0x00008f00ff267b82 */ /* 0x001e220000000800 */
[----:B------:R-:W-:Y:S01]  /*89850*/  IMAD.X R59, R59, 0x1, R2, P4 ;  /* 0x000000013b3b7824 */ /* 0x000fe200020e0602 */
[----:B------:R-:W-:-:S02]  /*89860*/  IADD3 R46, P4, R46, R34, RZ ;  /* 0x000000222e2e7210 */ /* 0x000fc40007f9e0ff */
[-C--:B------:R-:W-:Y:S01]  /*89870*/  IADD3 R47, P5, R47, R34.reuse, RZ ;  /* 0x000000222f2f7210 */ /* 0x080fe20007fbe0ff */
[--C-:B------:R-:W-:Y:S01]  /*89880*/  IMAD.X R42, R42, 0x1, R2.reuse, P6 ;  /* 0x000000012a2a7824 */ /* 0x100fe200030e0602 */
[-C--:B------:R-:W-:Y:S01]  /*89890*/  IADD3 R43, P6, R43, R34.reuse, RZ ;  /* 0x000000222b2b7210 */ /* 0x080fe20007fde0ff */
[----:B------:R1:W-:Y:S04]  /*898a0*/  STL [R1+0x1c4c], R59 ;  /* 0x001c4c3b01007387 */ /* 0x0003e80000100800 */
[----:B------:R1:W-:Y:S04]  /*898b0*/  STL [R1+0x1c20], R46 ;  /* 0x001c202e01007387 */ /* 0x0003e80000100800 */
[----:B------:R1:W-:Y:S04]  /*898c0*/  STL [R1+0x1c18], R47 ;  /* 0x001c182f01007387 */ /* 0x0003e80000100800 */
[----:B------:R1:W-:Y:S04]  /*898d0*/  STL [R1+0x1c3c], R42 ;  /* 0x001c3c2a01007387 */ /* 0x0003e80000100800 */
[----:B------:R1:W-:Y:S01]  /*898e0*/  STL [R1+0x1c10], R43 ;  /* 0x001c102b01007387 */ /* 0x0003e20000100800 */
[--C-:B----4-:R-:W-:Y:S01]  /*898f0*/  IMAD.X R39, R39, 0x1, R2.reuse, P1 ;  /* 0x0000000127277824 */ /* 0x110fe200008e0602 */
[----:B---3--:R-:W-:Y:S01]  /*89900*/  IADD3 R35, P1, R35, R34, RZ ;  /* 0x0000002223237210 */ /* 0x008fe20007f3e0ff */
[----:B------:R-:W-:-:S02]  /*89910*/  IMAD.X R30, R30, 0x1, R2, P2 ;  /* 0x000000011e1e7824 */ /* 0x000fc400010e0602 */
[----:B0-----:R-:W-:-:S04]  /*89920*/  IMAD.SHL.U32 R4, R38, 0x80, RZ ;  /* 0x0000008026047824 */ /* 0x001fc800078e00ff */
[----:B------:R-:W-:Y:S01]  /*89930*/  IMAD.SHL.U32 R4, R4, 0x2, RZ ;  /* 0x0000000204047824 */ /* 0x000fe200078e00ff */
[----:B------:R0:W-:Y:S04]  /*89940*/  STL [R1+0x1c34], R39 ;  /* 0x001c342701007387 */ /* 0x0001e80000100800 */
[----:B------:R3:W-:Y:S04]  /*89950*/  STL [R1+0x1c08], R35 ;  /* 0x001c082301007387 */ /* 0x0007e80000100800 */
[----:B------:R4:W-:Y:S01]  /*89960*/  STL [R1+0x1c2c], R30 ;  /* 0x001c2c1e01007387 */ /* 0x0009e20000100800 */
[-C--:B--2---:R-:W-:Y:S01]  /*89970*/  IADD3 R31, P2, R31, R4.reuse, RZ ;  /* 0x000000041f1f7210 */ /* 0x084fe20007f5e0ff */
[--C-:B------:R-:W-:Y:S01]  /*89980*/  IMAD.X R26, R26, 0x1, R2.reuse, P3 ;  /* 0x000000011a1a7824 */ /* 0x100fe200018e0602 */
[-C--:B------:R-:W-:Y:S01]  /*89990*/  IADD3 R27, P3, R27, R4.reuse, RZ ;  /* 0x000000041b1b7210 */ /* 0x080fe20007f7e0ff */
[--C-:B------:R-:W-:Y:S01]  /*899a0*/  IMAD.X R13, R13, 0x1, R2.reuse, P4 ;  /* 0x000000010d0d7824 */ /* 0x100fe200020e0602 */
[----:B------:R-:W-:Y:S01]  /*899b0*/  IADD3 R15, P4, R15, R4, RZ ;  /* 0x000000040f0f7210 */ /* 0x000fe20007f9e0ff */
[----:B------:R2:W-:Y:S04]  /*899c0*/  STL [R1+0x1c00], R31 ;  /* 0x001c001f01007387 */ /* 0x0005e80000100800 */
[----:B------:R2:W-:Y:S04]  /*899d0*/  STL [R1+0x1c24], R26 ;  /* 0x001c241a01007387 */ /* 0x0005e80000100800 */
[----:B------:R2:W-:Y:S01]  /*899e0*/  STL [R1+0x1bf8], R27 ;  /* 0x001bf81b01007387 */ /* 0x0005e20000100800 */
[----:B------:R-:W-:-:S03]  /*899f0*/  IMAD.X R3, R3, 0x1, R2, P5 ;  /* 0x0000000103037824 */ /* 0x000fc600028e0602 */
[----:B------:R-:W2:Y:S04]  /*89a00*/  LDL.LU R5, [R1+0x1be8] ;  /* 0x001be80001057983 */ /* 0x000ea80000300800 */
        /* <DEDUP_REMOVED lines=21> */
[----:B------:R-:W2:Y:S04]  /*89b60*/  LDL.LU R43, [R1+0x1bc4] ;  /* 0x001bc400012b7983 */ /* 0x000ea80000300800 */
[----:B------:R-:W2:Y:S04]  /*89b70*/  LDL.LU R38, [R1+0x1b98] ;  /* 0x001b980001267983 */ /* 0x000ea80000300800 */
[----:B0-----:R-:W2:Y:S04]  /*89b80*/  LDL.LU R39, [R1+0x1bbc] ;  /* 0x001bbc0001277983 */ /* 0x001ea80000300800 */
[----:B------:R-:W2:Y:S04]  /*89b90*/  LDL.LU R34, [R1+0x1b90] ;  /* 0x001b900001227983 */ /* 0x000ea80000300800 */
[----:B---3--:R-:W3:Y:S04]  /*89ba0*/  LDL.LU R35, [R1+0x1bb4] ;  /* 0x001bb40001237983 */ /* 0x008ee80000300800 */
[----:B----4-:R-:W4:Y:S04]  /*89bb0*/  LDL.LU R30, [R1+0x1b88] ;  /* 0x001b8800011e7983 */ /* 0x010f280000300800 */
[----:B--2---:R-:W2:Y:S04]  /*89bc0*/  LDL.LU R31, [R1+0x1bac] ;  /* 0x001bac00011f7983 */ /* 0x004ea80000300800 */
[----:B------:R-:W2:Y:S04]  /*89bd0*/  LDL.LU R26, [R1+0x1b80] ;  /* 0x001b8000011a7983 */ /* 0x000ea80000300800 */
[----:B------:R-:W2:Y:S04]  /*89be0*/  LDL.LU R27, [R1+0x1ba4] ;  /* 0x001ba400011b7983 */ /* 0x000ea80000300800 */
[----:B------:R-:W2:Y:S04]  /*89bf0*/  LDL.LU R13, [R1+0x1b78] ;  /* 0x001b7800010d7983 */ /* 0x000ea80000300800 */
[----:B------:R-:W2:Y:S04]  /*89c00*/  LDL.LU R15, [R1+0x1b9c] ;  /* 0x001b9c00010f7983 */ /* 0x000ea80000300800 */
[----:B------:R-:W2:Y:S01]  /*89c10*/  LDL.LU R3, [R1+0x1b70] ;  /* 0x001b700001037983 */ /* 0x000ea20000300800 */
[-C--:B------:R-:W-:Y:S01]  /*89c20*/  IADD3 R5, P5, R5, R4.reuse, RZ ;  /* 0x0000000405057210 */ /* 0x080fe20007fbe0ff */
[--C-:B------:R-:W-:Y:S01]  /*89c30*/  IMAD.X R9, R9, 0x1, R2.reuse, P6 ;  /* 0x0000000109097824 */ /* 0x100fe200030e0602 */
[-C--:B------:R-:W-:Y:S01]  /*89c40*/  IADD3 R6, P6, R6, R4.reuse, RZ ;  /* 0x0000000406067210 */ /* 0x080fe20007fde0ff */
[----:B------:R-:W-:Y:S01]  /*89c50*/  IMAD.X R19, R19, 0x1, R2, P1 ;  /* 0x0000000113137824 */ /* 0x000fe200008e0602 */
[----:B------:R-:W-:Y:S01]  /*89c60*/  IADD3 R54, P1, R54, R4, RZ ;  /* 0x0000000436367210 */ /* 0x000fe20007f3e0ff */
[----:B------:R0:W-:Y:S01]  /*89c70*/  STL [R1+0x1be8], R5 ;  /* 0x001be80501007387 */ /* 0x0001e20000100800 */
[----:B------:R-:W-:-:S03]  /*89c80*/  IMAD.X R55, R55, 0x1, R0, P2 ;  /* 0x0000000137377824 */ /* 0x000fc600010e0600 */
[----:B------:R1:W-:Y:S01]  /*89c90*/  STL [R1+0x1c0c], R9 ;  /* 0x001c0c0901007387 */ /* 0x0003e20000100800 */
[----:B------:R-:W-:-:S03]  /*89ca0*/  IADD3 R20, P2, R20, R4, RZ ;  /* 0x0000000414147210 */ /* 0x000fc60007f5e0ff */
        /* <DEDUP_REMOVED lines=33> */
[----:B---3--:R-:W-:-:S03]  /*89ec0*/  IMAD.X R35, R35, 0x1, R0, P5 ;  /* 0x0000000123237824 */ /* 0x008fc600028e0600 */
[----:B------:R3:W-:Y:S01]  /*89ed0*/  STL [R1+0x1bc4], R43 ;  /* 0x001bc42b01007387 */ /* 0x0007e20000100800 */
[----:B----4-:R-:W-:-:S03]  /*89ee0*/  IADD3 R30, P5, R30, R4, RZ ;  /* 0x000000041e1e7210 */ /* 0x010fc60007fbe0ff */
[----:B------:R4:W-:Y:S01]  /*89ef0*/  STL [R1+0x1b98], R38 ;  /* 0x001b982601007387 */ /* 0x0009e20000100800 */
[----:B--2---:R-:W-:-:S03]  /*89f00*/  IMAD.X R31, R31, 0x1, R0, P6 ;  /* 0x000000011f1f7824 */ /* 0x004fc600030e0600 */
[----:B------:R2:W-:Y:S01]  /*89f10*/  STL [R1+0x1bbc], R39 ;  /* 0x001bbc2701007387 */ /* 0x0005e20000100800 */
[----:B------:R-:W-:-:S03]  /*89f20*/  IADD3 R26, P6, R26, R4, RZ ;  /* 0x000000041a1a7210 */ /* 0x000fc60007fde0ff */
[----:B------:R2:W-:Y:S01]  /*89f30*/  STL [R1+0x1b90], R34 ;  /* 0x001b902201007387 */ /* 0x0005e20000100800 */
[----:B------:R-:W-:-:S03]  /*89f40*/  IMAD.X R27, R27, 0x1, R0, P1 ;  /* 0x000000011b1b7824 */ /* 0x000fc600008e0600 */
[----:B------:R2:W-:Y:S04]  /*89f50*/  STL [R1+0x1bb4], R35 ;  /* 0x001bb42301007387 */ /* 0x0005e80000100800 */
[----:B------:R2:W-:Y:S01]  /*89f60*/  STL [R1+0x1b88], R30 ;  /* 0x001b881e01007387 */ /* 0x0005e20000100800 */
[----:B------:R-:W-:-:S03]  /*89f70*/  IADD3 R13, P1, R13, R4, RZ ;  /* 0x000000040d0d7210 */ /* 0x000fc60007f3e0ff */
[----:B------:R2:W-:Y:S01]  /*89f80*/  STL [R1+0x1bac], R31 ;  /* 0x001bac1f01007387 */ /* 0x0005e20000100800 */
[----:B------:R-:W-:-:S03]  /*89f90*/  IMAD.X R15, R15, 0x1, R0, P2 ;  /* 0x000000010f0f7824 */ /* 0x000fc600010e0600 */
[----:B------:R2:W-:Y:S04]  /*89fa0*/  STL [R1+0x1b80], R26 ;  /* 0x001b801a01007387 */ /* 0x0005e80000100800 */
[----:B------:R2:W-:Y:S01]  /*89fb0*/  STL [R1+0x1ba4], R27 ;  /* 0x001ba41b01007387 */ /* 0x0005e20000100800 */
[----:B------:R-:W-:-:S03]  /*89fc0*/  IADD3 R3, P2, R3, R4, RZ ;  /* 0x0000000403037210 */ /* 0x000fc60007f5e0ff */
[----:B0-----:R-:W2:Y:S04]  /*89fd0*/  LDL.LU R5, [R1+0x1b94] ;  /* 0x001b940001057983 */ /* 0x001ea80000300800 */
[----:B------:R0:W-:Y:S04]  /*89fe0*/  STL [R1+0x1b78], R13 ;  /* 0x001b780d01007387 */ /* 0x0001e80000100800 */
[----:B-1----:R-:W2:Y:S04]  /*89ff0*/  LDL.LU R9, [R1+0x1b68] ;  /* 0x001b680001097983 */ /* 0x002ea80000300800 */
        /* <DEDUP_REMOVED lines=26> */
[----:B------:R-:W2:Y:S04]  /*8a1a0*/  LDL.LU R26, [R1+0x1b2c] ;  /* 0x001b2c00011a7983 */ /* 0x000ea80000300800 */
[----:B------:R-:W2:Y:S04]  /*8a1b0*/  LDL.LU R27, [R1+0x1b00] ;  /* 0x001b0000011b7983 */ /* 0x000ea80000300800 */
[----:B0-----:R-:W2:Y:S04]  /*8a1c0*/  LDL.LU R13, [R1+0x1b24] ;  /* 0x001b2400010d7983 */ /* 0x001ea80000300800 */
[----:B-1----:R-:W2:Y:S04]  /*8a1d0*/  LDL.LU R15, [R1+0x1af8] ;  /* 0x001af800010f7983 */ /* 0x002ea80000300800 */
[----:B------:R-:W2:Y:S01]  /*8a1e0*/  LDL.LU R3, [R1+0x1b1c] ;  /* 0x001b1c0001037983 */ /* 0x000ea20000300800 */
[--C-:B------:R-:W-:Y:S01]  /*8a1f0*/  IMAD.X R5, R5, 0x1, R0.reuse, P3 ;  /* 0x0000000105057824 */ /* 0x100fe200018e0600 */
[-C--:B------:R-:W-:Y:S01]  /*8a200*/  IADD3 R9, P3, R9, R4.reuse, RZ ;  /* 0x0000000409097210 */ /* 0x080fe20007f7e0ff */
[--C-:B------:R-:W-:Y:S01]  /*8a210*/  IMAD.X R6, R6, 0x1, R0.reuse, P4 ;  /* 0x0000000106067824 */ /* 0x100fe200020e0600 */
[-C--:B------:R-:W-:Y:S01]  /*8a220*/  IADD3 R19, P4, R19, R4.reuse, RZ ;  /* 0x0000000413137210 */ /* 0x080fe20007f9e0ff */
[----:B------:R-:W-:Y:S01]  /*8a230*/  IMAD.X R54, R54, 0x1, R0, P5 ;  /* 0x0000000136367824 */ /* 0x000fe200028e0600 */
        /* <DEDUP_REMOVED lines=29> */
[----:B---3--:R-:W-:-:S03]  /*8a410*/  IADD3 R43, P6, R43, R4, RZ ;  /* 0x000000042b2b7210 */ /* 0x008fc60007fde0ff */
[----:B------:R3:W-:Y:S01]  /*8a420*/  STL [R1+0x1b30], R59 ;  /* 0x001b303b01007387 */ /* 0x0007e20000100800 */
[----:B----4-:R-:W-:-:S03]  /*8a430*/  IMAD.X R38, R38, 0x1, R0, P1 ;  /* 0x0000000126267824 */ /* 0x010fc600008e0600 */
[----:B------:R4:W-:Y:S01]  /*8a440*/  STL [R1+0x1b54], R46 ;  /* 0x001b542e01007387 */ /* 0x0009e20000100800 */
[----:B--2---:R-:W-:-:S03]  /*8a450*/  IADD3 R39, P1, R39, R4, RZ ;  /* 0x0000000427277210 */ /* 0x004fc60007f3e0ff */
        /* <DEDUP_REMOVED lines=12> */
[----:B------:R2:W-:Y:S04]  /*8a520*/  STL [R1+0x1b10], R35 ;  /* 0x001b102301007387 */ /* 0x0005e80000100800 */
[----:B------:R2:W-:Y:S01]  /*8a530*/  STL [R1+0x1b34], R30 ;  /* 0x001b341e01007387 */ /* 0x0005e20000100800 */
[----:B------:R-:W-:-:S03]  /*8a540*/  IMAD.X R13, R13, 0x1, R0, P5 ;  /* 0x000000010d0d7824 */ /* 0x000fc600028e0600 */
[----:B------:R2:W-:Y:S01]  /*8a550*/  STL [R1+0x1b08], R31 ;  /* 0x001b081f01007387 */ /* 0x0005e20000100800 */
[----:B------:R-:W-:-:S03]  /*8a560*/  IADD3 R15, P5, R15, R4, RZ ;  /* 0x000000040f0f7210 */ /* 0x000fc60007fbe0ff */
[----:B------:R2:W-:Y:S04]  /*8a570*/  STL [R1+0x1b2c], R26 ;  /* 0x001b2c1a01007387 */ /* 0x0005e80000100800 */
[----:B------:R2:W-:Y:S01]  /*8a580*/  STL [R1+0x1b00], R27 ;  /* 0x001b001b01007387 */ /* 0x0005e20000100800 */
[----:B------:R-:W-:-:S03]  /*8a590*/  IMAD.X R3, R3, 0x1, R0, P6 ;  /* 0x0000000103037824 */ /* 0x000fc600030e0600 */
        /* <DEDUP_REMOVED lines=34> */
[-C--:B------:R-:W-:Y:S01]  /*8a7c0*/  IADD3 R5, P6, R5, R4.reuse, RZ ;  /* 0x0000000405057210 */ /* 0x080fe20007fde0ff */
[--C-:B------:R-:W-:Y:S01]  /*8a7d0*/  IMAD.X R9, R9, 0x1, R0.reuse, P1 ;  /* 0x0000000109097824 */ /* 0x100fe200008e0600 */
[-C--:B------:R-:W-:Y:S01]  /*8a7e0*/  IADD3 R6, P1, R6, R4.reuse, RZ ;  /* 0x0000000406067210 */ /* 0x080fe20007f3e0ff */
[--C-:B------:R-:W-:Y:S01]  /*8a7f0*/  IMAD.X R19, R19, 0x1, R0.reuse, P2 ;  /* 0x0000000113137824 */ /* 0x100fe200010e0600 */
        /* <DEDUP_REMOVED lines=278> */
[-C--:B---3--:R-:W-:Y:S01]  /*8b960*/  IADD3 R19, P6, R19, R4.reuse, RZ ;  /* 0x0000000413137210 */ /* 0x088fe20007fde0ff */
[----:B----4-:R-:W-:Y:S01]  /*8b970*/  IMAD.X R54, R54, 0x1, R0, P1 ;  /* 0x0000000136367824 */ /* 0x010fe200008e0600 */
        /* <DEDUP_REMOVED lines=54> */
[----:B0-----:R-:W4:Y:S04]  /*8bce0*/  LDL.LU R5, [R1+0x1900] ;  /* 0x0019000001057983 */ /* 0x001f280000300800 */
[----:B------:R0:W-:Y:S04]  /*8bcf0*/  STL [R1+0x1934], R13 ;  /* 0x0019340d01007387 */ /* 0x0001e80000100800 */
[----:B-1----:R-:W4:Y:S04]  /*8bd00*/  LDL.LU R9, [R1+0x1924] ;  /* 0x0019240001097983 */ /* 0x002f280000300800 */
[----:B------:R1:W-:Y:S04]  /*8bd10*/  STL [R1+0x1908], R15 ;  /* 0x0019080f01007387 */ /* 0x0003e80000100800 */
[----:B--2---:R-:W2:Y:S04]  /*8bd20*/  LDL.LU R6, [R1+0x18f8] ;  /* 0x0018f80001067983 */ /* 0x004ea80000300800 */
[----:B------:R1:W-:Y:S04]  /*8bd30*/  STL [R1+0x192c], R3 ;  /* 0x00192c0301007387 */ /* 0x0003e80000100800 */
[----:B---3--:R-:W3:Y:S04]  /*8bd40*/  LDL.LU R19, [R1+0x191c] ;  /* 0x00191c0001137983 */ /* 0x008ee80000300800 */
        /* <DEDUP_REMOVED lines=24> */
[----:B0-----:R-:W4:Y:S04]  /*8bed0*/  LDL.LU R13, [R1+0x1890] ;  /* 0x00189000010d7983 */ /* 0x001f280000300800 */
[----:B-1----:R-:W4:Y:S04]  /*8bee0*/  LDL.LU R15, [R1+0x18b4] ;  /* 0x0018b400010f7983 */ /* 0x002f280000300800 */
[----:B------:R-:W4:Y:S01]  /*8bef0*/  LDL.LU R3, [R1+0x1888] ;  /* 0x0018880001037983 */ /* 0x000f220000300800 */
[-C--:B------:R-:W-:Y:S01]  /*8bf00*/  IADD3 R5, P2, R5, R4.reuse, RZ ;  /* 0x0000000405057210 */ /* 0x080fe20007f5e0ff */
[--C-:B------:R-:W-:Y:S01]  /*8bf10*/  IMAD.X R9, R9, 0x1, R0.reuse, P3 ;  /* 0x0000000109097824 */ /* 0x100fe200018e0600 */
[-C--:B--2---:R-:W-:Y:S01]  /*8bf20*/  IADD3 R6, P3, R6, R4.reuse, RZ ;  /* 0x0000000406067210 */ /* 0x084fe20007f7e0ff */
[--C-:B---3--:R-:W-:Y:S01]  /*8bf30*/  IMAD.X R19, R19, 0x1, R0.reuse, P4 ;  /* 0x0000000113137824 */ /* 0x108fe200020e0600 */
[----:B----4-:R-:W-:Y:S01]  /*8bf40*/  IADD3 R54, P4, R54, R4, RZ ;  /* 0x0000000436367210 */ /* 0x010fe20007f9e0ff */
        /* <DEDUP_REMOVED lines=88> */
[--C-:B------:R-:W-:Y:S01]  /*8c4d0*/  IMAD.X R5, R5, 0x1, R0.reuse, P6 ;  /* 0x0000000105057824 */ /* 0x100fe200030e0600 */
[-C--:B------:R-:W-:Y:S01]  /*8c4e0*/  IADD3 R9, P6, R9, R4.reuse, RZ ;  /* 0x0000000409097210 */ /* 0x080fe20007fde0ff */
[--C-:B--2---:R-:W-:Y:S01]  /*8c4f0*/  IMAD.X R6, R6, 0x1, R0.reuse, P1 ;  /* 0x0000000106067824 */ /* 0x104fe200008e0600 */
[-C--:B---3--:R-:W-:Y:S01]  /*8c500*/  IADD3 R19, P1, R19, R4.reuse, RZ ;  /* 0x0000000413137210 */ /* 0x088fe20007f3e0ff */
[----:B----4-:R-:W-:Y:S01]  /*8c510*/  IMAD.X R54, R54, 0x1, R0, P2 ;  /* 0x0000000136367824 */ /* 0x010fe200010e0600 */
        /* <DEDUP_REMOVED lines=2282> */
[----:B------:R-:W-:Y:S01]  /*953c0*/  STL [R1+0x2ee8], R31 ;  /* 0x002ee81f01007387 */ /* 0x000fe20000100800 */
[----:B------:R-:W-:-:S03]  /*953d0*/  IADD3 R15, P2, R15, R4, RZ ;  /* 0x000000040f0f7210 */ /* 0x000fc60007f5e0ff */
[----:B------:R-:W-:Y:S04]  /*953e0*/  STL [R1+0x2eb4], R26 ;  /* 0x002eb41a01007387 */ /* 0x000fe80000100800 */
[----:B------:R-:W-:Y:S04]  /*953f0*/  STL [R1+0x2ef0], R27 ;  /* 0x002ef01b01007387 */ /* 0x000fe80000100800 */
[----:B------:R0:W-:Y:S04]  /*95400*/  STL [R1+0x2ec4], R3 ;  /* 0x002ec40301007387 */ /* 0x0001e80000100800 */
[----:B------:R1:W-:Y:S04]  /*95410*/  STL [R1+0x2ebc], R13 ;  /* 0x002ebc0d01007387 */ /* 0x0003e80000100800 */
[----:B0-----:R-:W2:Y:S04]  /*95420*/  LDL.LU R3, [R1+0x2f00] ;  /* 0x002f000001037983 */ /* 0x001ea80000300800 */
[----:B------:R0:W-:Y:S04]  /*95430*/  STL [R1+0x2ef8], R15 ;  /* 0x002ef80f01007387 */ /* 0x0001e80000100800 */
        /* <DEDUP_REMOVED lines=29> */
[----:B0-----:R-:W4:Y:S01]  /*95610*/  LDL.LU R15, [R1+0x2f54] ;  /* 0x002f5400010f7983 */ /* 0x001f220000300800 */
[-C--:B--2---:R-:W-:Y:S01]  /*95620*/  IADD3 R3, P3, R3, R4.reuse, RZ ;  /* 0x0000000403037210 */ /* 0x084fe20007f7e0ff */
[--C-:B---3--:R-:W-:Y:S01]  /*95630*/  IMAD.X R5, R5, 0x1, R0.reuse, P4 ;  /* 0x0000000105057824 */ /* 0x108fe200020e0600 */
[-C--:B----4-:R-:W-:Y:S01]  /*95640*/  IADD3 R9, P4, R9, R4.reuse, RZ ;  /* 0x0000000409097210 */ /* 0x090fe20007f9e0ff */
[--C-:B------:R-:W-:Y:S01]  /*95650*/  IMAD.X R6, R6, 0x1, R0.reuse, P5 ;  /* 0x0000000106067824 */ /* 0x100fe200028e0600 */
[----:B------:R-:W-:Y:S01]  /*95660*/  IADD3 R19, P5, R19, R4, RZ ;  /* 0x0000000413137210 */ /* 0x000fe20007fbe0ff */
[----:B------:R0:W-:Y:S01]  /*95670*/  STL [R1+0x2f00], R3 ;  /* 0x002f000301007387 */ /* 0x0001e20000100800 */
[----:B------:R-:W-:-:S03]  /*95680*/  IMAD.X R54, R54, 0x1, R0, P6 ;  /* 0x0000000136367824 */ /* 0x000fc600030e0600 */
[----:B------:R1:W-:Y:S01]  /*95690*/  STL [R1+0x2ecc], R5 ;  /* 0x002ecc0501007387 */ /* 0x0003e20000100800 */
[----:B------:R-:W-:-:S03]  /*956a0*/  IADD3 R55, P6, R55, R4, RZ ;  /* 0x0000000437377210 */ /* 0x000fc60007fde0ff */
[----:B------:R-:W-:Y:S01]  /*956b0*/  STL [R1+0x2f08], R9 ;  /* 0x002f080901007387 */ /* 0x000fe20000100800 */
        /* <DEDUP_REMOVED lines=24> */
[----:B------:R-:W-:Y:S01]  /*95840*/  IMAD.X R42, R42, 0x1, R0, P1 ;  /* 0x000000012a2a7824 */ /* 0x000fe200008e0600 */
[----:B0-----:R-:W0:Y:S02]  /*95850*/  S2R R3, SR_TID.X ;  /* 0x0000000000037919 */ /* 0x001e240000002100 */
        /* <DEDUP_REMOVED lines=21> */
[----:B------:R-:W-:Y:S02]  /*959b0*/  IMAD.MOV.U32 R4, RZ, RZ, R8 ;  /* 0x000000ffff047224 */ /* 0x000fe400078e0008 */
[----:B-1----:R-:W-:Y:S01]  /*959c0*/  IMAD.MOV.U32 R5, RZ, RZ, R11 ;  /* 0x000000ffff057224 */ /* 0x002fe200078e000b */
[----:B------:R3:W-:Y:S01]  /*959d0*/  STL [R1+0x2f34], R31 ;  /* 0x002f341f01007387 */ /* 0x0007e20000100800 */
[----:B------:R-:W-:Y:S02]  /*959e0*/  IMAD.X R15, R15, 0x1, R0, P3 ;  /* 0x000000010f0f7824 */ /* 0x000fe400018e0600 */
[----:B--2---:R-:W-:Y:S01]  /*959f0*/  IMAD.MOV.U32 R6, RZ, RZ, R7 ;  /* 0x000000ffff067224 */ /* 0x004fe200078e0007 */
[----:B------:R3:W-:Y:S01]  /*95a00*/  STL [R1+0x2f3c], R26 ;  /* 0x002f3c1a01007387 */ /* 0x0007e20000100800 */
[----:B------:R-:W-:-:S03]  /*95a10*/  IMAD.MOV.U32 R7, RZ, RZ, R10 ;  /* 0x000000ffff077224 */ /* 0x000fc600078e000a */
[----:B------:R3:W-:Y:S04]  /*95a20*/  STL [R1+0x2f44], R27 ;  /* 0x002f441b01007387 */ /* 0x0007e80000100800 */
[----:B------:R3:W-:Y:S04]  /*95a30*/  STL [R1+0x2f4c], R13 ;  /* 0x002f4c0d01007387 */ /* 0x0007e80000100800 */
[----:B------:R3:W-:Y:S04]  /*95a40*/  STL.64 [R1+0xc30], R4 ;  /* 0x000c300401007387 */ /* 0x0007e80000100a00 */
[----:B------:R3:W-:Y:S04]  /*95a50*/  STL [R1+0x2f54], R15 ;  /* 0x002f540f01007387 */ /* 0x0007e80000100800 */
[----:B------:R3:W-:Y:S01]  /*95a60*/  STL.64 [R1+0xc38], R6 ;  /* 0x000c380601007387 */ /* 0x0007e20000100a00 */
[----:B0-----:R-:W-:-:S05]  /*95a70*/  LOP3.LUT R3, R3, 0x1f, RZ, 0xc0, !PT ;  /* 0x0000001f03037812 */ /* 0x001fca00078ec0ff */
[----:B------:R-:W-:Y:S01]  /*95a80*/  IMAD.SHL.U32 R3, R3, 0x2, RZ ;  /* 0x0000000203037824 */ /* 0x000fe200078e00ff */
[----:B------:R-:W-:Y:S06]  /*95a90*/  @P0 BRA `(.L_x_1) ;  /* 0xfffff8c0000c0947 */ /* 0x000fec000383ffff */
[----:B---3--:R-:W2:Y:S04]  /*95aa0*/  LDL.LU R59, [R1+0x4fc] ;  /* 0x0004fc00013b7983 */ /* 0x008ea80000300800 */
        /* <DEDUP_REMOVED lines=19> */
[----:B-----5:R0:W-:Y:S04]  /*95be0*/  STL [R1+0x309c], R25 ;  /* 0x00309c1901007387 */ /* 0x0201e80000100800 */
[----:B------:R1:W-:Y:S04]  /*95bf0*/  STL [R1+0x3098], R24 ;  /* 0x0030981801007387 */ /* 0x0003e80000100800 */
[----:B------:R-:W-:Y:S04]  /*95c00*/  STL [R1+0x2f78], R60 ;  /* 0x002f783c01007387 */ /* 0x000fe80000100800 */
[----:B------:R-:W-:Y:S01]  /*95c10*/  STL [R1+0x2f74], R61 ;  /* 0x002f743d01007387 */ /* 0x000fe20000100800 */
[----:B--2---:R-:W-:-:S02]  /*95c20*/  F2FP.F16.F32.PACK_AB R59, R18, R59 ;  /* 0x0000003b123b723e */ /* 0x004fc400000000ff */
[----:B---3--:R-:W-:-:S03]  /*95c30*/  F2FP.F16.F32.PACK_AB R58, R17, R58 ;  /* 0x0000003a113a723e */ /* 0x008fc600000000ff */
[----:B------:R-:W-:Y:S04]  /*95c40*/  STL [R1+0x2f7c], R59 ;  /* 0x002f7c3b01007387 */ /* 0x000fe80000100800 */
[----:B------:R-:W-:Y:S01]  /*95c50*/  STL [R1+0x2f80], R58 ;  /* 0x002f803a01007387 */ /* 0x000fe20000100800 */
[----:B----4-:R-:W-:-:S05]  /*95c60*/  F2FP.F16.F32.PACK_AB R57, R50, R57 ;  /* 0x000000393239723e */ /* 0x010fca00000000ff */
[----:B------:R-:W-:Y:S01]  /*95c70*/  STL [R1+0x2f84], R57 ;  /* 0x002f843901007387 */ /* 0x000fe20000100800 */
[----:B------:R-:W-:-:S05]  /*95c80*/  F2FP.F16.F32.PACK_AB R56, R51, R56 ;  /* 0x000000383338723e */ /* 0x000fca00000000ff */
[----:B------:R-:W-:Y:S01]  /*95c90*/  STL [R1+0x2f88], R56 ;  /* 0x002f883801007387 */ /* 0x000fe20000100800 */
[----:B------:R-:W-:-:S05]  /*95ca0*/  F2FP.F16.F32.PACK_AB R55, R46, R47 ;  /* 0x0000002f2e37723e */ /* 0x000fca00000000ff */
[----:B------:R-:W-:Y:S01]  /*95cb0*/  STL [R1+0x2f8c], R55 ;  /* 0x002f8c3701007387 */ /* 0x000fe20000100800 */
[----:B------:R-:W-:Y:S02]  /*95cc0*/  F2FP.F16.F32.PACK_AB R54, R42, R43 ;  /* 0x0000002b2a36723e */ /* 0x000fe400000000ff */
[----:B------:R-:W-:-:S03]  /*95cd0*/  F2FP.F16.F32.PACK_AB R53, R38, R53 ;  /* 0x000000352635723e */ /* 0x000fc600000000ff */
[----:B------:R-:W-:Y:S01]  /*95ce0*/  STL [R1+0x2f90], R54 ;  /* 0x002f903601007387 */ /* 0x000fe20000100800 */
[----:B------:R-:W-:-:S03]  /*95cf0*/  F2FP.F16.F32.PACK_AB R52, R39, R52 ;  /* 0x000000342734723e */ /* 0x000fc600000000ff */
[----:B------:R-:W-:Y:S01]  /*95d00*/  STL [R1+0x2f94], R53 ;  /* 0x002f943501007387 */ /* 0x000fe20000100800 */
[----:B------:R-:W-:-:S03]  /*95d10*/  F2FP.F16.F32.PACK_AB R51, R16, R34 ;  /* 0x000000221033723e */ /* 0x000fc600000000ff */
[----:B------:R-:W-:Y:S01]  /*95d20*/  STL [R1+0x2f98], R52 ;  /* 0x002f983401007387 */ /* 0x000fe20000100800 */
[----:B------:R-:W-:-:S03]  /*95d30*/  F2FP.F16.F32.PACK_AB R50, R14, R15 ;  /* 0x0000000f0e32723e */ /* 0x000fc600000000ff */
[----:B------:R-:W-:Y:S04]  /*95d40*/  STL [R1+0x2f9c], R51 ;  /* 0x002f9c3301007387 */ /* 0x000fe80000100800 */
[----:B------:R-:W2:Y:S01]  /*95d50*/  LDL.LU R14, [R1+0x798] ;  /* 0x00079800010e7983 */ /* 0x000ea20000300800 */
[----:B------:R-:W-:-:S03]  /*95d60*/  F2FP.F16.F32.PACK_AB R49, R35, R49 ;  /* 0x000000312331723e */ /* 0x000fc600000000ff */
[----:B------:R-:W3:Y:S01]  /*95d70*/  LDL.LU R15, [R1+0x790] ;  /* 0x00079000010f7983 */ /* 0x000ee20000300800 */
[----:B------:R-:W-:-:S03]  /*95d80*/  F2FP.F16.F32.PACK_AB R48, R30, R48 ;  /* 0x000000301e30723e */ /* 0x000fc600000000ff */
[----:B------:R-:W-:Y:S04]  /*95d90*/  STL [R1+0x2fa0], R50 ;  /* 0x002fa03201007387 */ /* 0x000fe80000100800 */
[----:B------:R-:W-:Y:S04]  /*95da0*/  STL [R1+0x2fa4], R49 ;  /* 0x002fa43101007387 */ /* 0x000fe80000100800 */
[----:B------:R-:W4:Y:S04]  /*95db0*/  LDL.LU R4, [R1+0x80c] ;  /* 0x00080c0001047983 */ /* 0x000f280000300800 */
[----:B------:R-:W4:Y:S04]  /*95dc0*/  LDL.LU R43, [R1+0x50c] ;  /* 0x00050c00012b7983 */ /* 0x000f280000300800 */
[----:B------:R-:W4:Y:S04]  /*95dd0*/  LDL.LU R6, [R1+0x804] ;  /* 0x0008040001067983 */ /* 0x000f280000300800 */
[----:B------:R-:W4:Y:S01]  /*95de0*/  LDL.LU R42, [R1+0x504] ;  /* 0x00050400012a7983 */ /* 0x000f220000300800 */
[----:B------:R-:W-:-:S03]  /*95df0*/  F2FP.F16.F32.PACK_AB R47, R31, R26 ;  /* 0x0000001a1f2f723e */ /* 0x000fc600000000ff */
[----:B------:R-:W4:Y:S04]  /*95e00*/  LDL.LU R16, [R1+0x7ac] ;  /* 0x0007ac0001107983 */ /* 0x000f280000300800 */
[----:B------:R-:W4:Y:S04]  /*95e10*/  LDL.LU R17, [R1+0x7a4] ;  /* 0x0007a40001117983 */ /* 0x000f280000300800 */
[----:B------:R-:W4:Y:S04]  /*95e20*/  LDL.LU R18, [R1+0x7bc] ;  /* 0x0007bc0001127983 */ /* 0x000f280000300800 */
[----:B------:R-:W4:Y:S04]  /*95e30*/  LDL.LU R39, [R1+0x56c] ;  /* 0x00056c0001277983 */ /* 0x000f280000300800 */
[----:B------:R-:W4:Y:S04]  /*95e40*/  LDL.LU R19, [R1+0x7b4] ;  /* 0x0007b40001137983 */ /* 0x000f280000300800 */
[----:B------:R-:W4:Y:S04]  /*95e50*/  LDL.LU R38, [R1+0x564] ;  /* 0x0005640001267983 */ /* 0x000f280000300800 */
[----:B------:R-:W4:Y:S01]  /*95e60*/  LDL.LU R20, [R1+0x76c] ;  /* 0x00076c0001147983 */ /* 0x000f220000300800 */
[----:B------:R-:W-:-:S03]  /*95e70*/  F2FP.F16.F32.PACK_AB R46, R27, R13 ;  /* 0x0000000d1b2e723e */ /* 0x000fc600000000ff */
[----:B------:R-:W-:Y:S04]  /*95e80*/  STL [R1+0x2fa8], R48 ;  /* 0x002fa83001007387 */ /* 0x000fe80000100800 */
[----:B------:R-:W-:Y:S04]  /*95e90*/  STL [R1+0x2fac], R47 ;  /* 0x002fac2f01007387 */ /* 0x000fe80000100800 */
        /* <DEDUP_REMOVED lines=10> */
[----:B------:R-:W-:Y:S01]  /*95f40*/  STL [R1+0x2fb0], R46 ;  /* 0x002fb02e01007387 */ /* 0x000fe20000100800 */
[----:B--2---:R-:W-:-:S02]  /*95f50*/  F2FP.F16.F32.PACK_AB R45, R14, R45 ;  /* 0x0000002d0e2d723e */ /* 0x004fc400000000ff */
[----:B---3--:R-:W-:-:S03]  /*95f60*/  F2FP.F16.F32.PACK_AB R44, R15, R44 ;  /* 0x0000002c0f2c723e */ /* 0x008fc600000000ff */
[----:B------:R-:W-:Y:S04]  /*95f70*/  STL [R1+0x2fb4], R45 ;  /* 0x002fb42d01007387 */ /* 0x000fe80000100800 */
[----:B------:R-:W2:Y:S04]  /*95f80*/  LDL.LU R14, [R1+0x768] ;  /* 0x00076800010e7983 */ /* 0x000ea80000300800 */
[----:B------:R-:W3:Y:S04]  /*95f90*/  LDL.LU R15, [R1+0x760] ;  /* 0x00076000010f7983 */ /* 0x000ee80000300800 */
[----:B------:R-:W-:Y:S01]  /*95fa0*/  STL [R1+0x2fb8], R44 ;  /* 0x002fb82c01007387 */ /* 0x000fe20000100800 */
[----:B----4-:R-:W-:-:S05]  /*95fb0*/  F2FP.F16.F32.PACK_AB R43, R4, R43 ;  /* 0x0000002b042b723e */ /* 0x010fca00000000ff */
[----:B------:R-:W-:Y:S01]  /*95fc0*/  STL [R1+0x2fbc], R43 ;  /* 0x002fbc2b01007387 */ /* 0x000fe20000100800 */
[----:B------:R-:W-:Y:S02]  /*95fd0*/  F2FP.F16.F32.PACK_AB R42, R6, R42 ;  /* 0x0000002a062a723e */ /* 0x000fe400000000ff */
[----:B------:R-:W-:-:S03]  /*95fe0*/  F2FP.F16.F32.PACK_AB R41, R16, R41 ;  /* 0x000000291029723e */ /* 0x000fc600000000ff */
[----:B------:R-:W-:Y:S01]  /*95ff0*/  STL [R1+0x2fc0], R42 ;  /* 0x002fc02a01007387 */ /* 0x000fe20000100800 */
[----:B------:R-:W-:-:S03]  /*96000*/  F2FP.F16.F32.PACK_AB R40, R17, R40 ;  /* 0x000000281128723e */ /* 0x000fc600000000ff */
[----:B------:R-:W-:Y:S04]  /*96010*/  STL [R1+0x2fc4], R41 ;  /* 0x002fc42901007387 */ /* 0x000fe80000100800 */
[----:B------:R-:W-:Y:S01]  /*96020*/  STL [R1+0x2fc8], R40 ;  /* 0x002fc82801007387 */ /* 0x000fe20000100800 */
[----:B------:R-:W-:-:S05]  /*96030*/  F2FP.F16.F32.PACK_AB R39, R18, R39 ;  /* 0x000000271227723e */ /* 0x000fca00000000ff */
[----:B------:R-:W-:Y:S01]  /*96040*/  STL [R1+0x2fcc], R39 ;  /* 0x002fcc2701007387 */ /* 0x000fe20000100800 */
[----:B------:R-:W-:Y:S02]  /*96050*/  F2FP.F16.F32.PACK_AB R38, R19, R38 ;  /* 0x000000261326723e */ /* 0x000fe400000000ff */
[----:B------:R-:W-:-:S03]  /*96060*/  F2FP.F16.F32.PACK_AB R37, R20, R37 ;  /* 0x000000251425723e */ /* 0x000fc600000000ff */
[----:B------:R-:W-:Y:S04]  /*96070*/  STL [R1+0x2fd0], R38 ;  /* 0x002fd02601007387 */ /* 0x000fe80000100800 */
        /* <DEDUP_REMOVED lines=9> */
[----:B------:R-:W-:Y:S04]  /*96110*/  STL [R1+0x2fe4], R33 ;  /* 0x002fe42101007387 */ /* 0x000fe80000100800 */
[----:B------:R-:W-:Y:S01]  /*96120*/  STL [R1+0x2fe8], R32 ;  /* 0x002fe82001007387 */ /* 0x000fe20000100800 */
[----:B------:R-:W-:Y:S02]  /*96130*/  F2FP.F16.F32.PACK_AB R31, R26, R27 ;  /* 0x0000001b1a1f723e */ /* 0x000fe400000000ff */
[----:B------:R-:W-:-:S03]  /*96140*/  F2FP.F16.F32.PACK_AB R30, R12, R13 ;  /* 0x0000000d0c1e723e */ /* 0x000fc600000000ff */
[----:B------:R-:W-:Y:S04]  /*96150*/  STL [R1+0x2fec], R31 ;  /* 0x002fec1f01007387 */ /* 0x000fe80000100800 */
[----:B------:R-:W-:Y:S01]  /*96160*/  STL [R1+0x2ff0], R30 ;  /* 0x002ff01e01007387 */ /* 0x000fe20000100800 */
[----:B--2---:R-:W-:Y:S02]  /*96170*/  F2FP.F16.F32.PACK_AB R29, R14, R29 ;  /* 0x0000001d0e1d723e */ /* 0x004fe400000000ff */
[----:B---3--:R-:W-:-:S03]  /*96180*/  F2FP.F16.F32.PACK_AB R28, R15, R28 ;  /* 0x0000001c0f1c723e */ /* 0x008fc600000000ff */
[----:B------:R2:W-:Y:S04]  /*96190*/  STL [R1+0x2ff4], R29 ;  /* 0x002ff41d01007387 */ /* 0x0005e80000100800 */
[----:B0-----:R-:W3:Y:S04]  /*961a0*/  LDL.LU R25, [R1+0x81c] ;  /* 0x00081c0001197983 */ /* 0x001ee80000300800 */
[----:B------:R-:W3:Y:S04]  /*961b0*/  LDL.LU R27, [R1+0x51c] ;  /* 0x00051c00011b7983 */ /* 0x000ee80000300800 */
        /* <DEDUP_REMOVED lines=58> */
[----:B------:R0:W-:Y:S04]  /*96560*/  STL [R1+0x2ff8], R28 ;  /* 0x002ff81c01007387 */ /* 0x0001e80000100800 */
[----:B0-----:R-:W2:Y:S01]  /*96570*/  LDL.LU R28, [R1+0x7d4] ;  /* 0x0007d400011c7983 */ /* 0x001ea20000300800 */
[----:B---3--:R-:W-:-:S03]  /*96580*/  F2FP.F16.F32.PACK_AB R27, R25, R27 ;  /* 0x0000001b191b723e */ /* 0x008fc600000000ff */
[----:B------:R-:W3:Y:S04]  /*96590*/  LDL.LU R25, [R1+0x309c] ;  /* 0x00309c0001197983 */ /* 0x000ee80000300800 */
[----:B------:R0:W-:Y:S01]  /*965a0*/  STL [R1+0x2ffc], R27 ;  /* 0x002ffc1b01007387 */ /* 0x0001e20000100800 */
[----:B----4-:R-:W-:-:S03]  /*965b0*/  F2FP.F16.F32.PACK_AB R26, R24, R26 ;  /* 0x0000001a181a723e */ /* 0x010fc600000000ff */
[----:B0-----:R-:W3:Y:S04]  /*965c0*/  LDL.LU R27, [R1+0x7dc] ;  /* 0x0007dc00011b7983 */ /* 0x001ee80000300800 */
[----:B------:R-:W4:Y:S01]  /*965d0*/  LDL.LU R24, [R1+0x3098] ;  /* 0x0030980001187983 */ /* 0x000f220000300800 */
[----:B--2---:R-:W-:Y:S02]  /*965e0*/  F2FP.F16.F32.PACK_AB R23, R29, R23 ;  /* 0x000000171d17723e */ /* 0x004fe400000000ff */
[----:B------:R-:W-:Y:S01]  /*965f0*/  F2FP.F16.F32.PACK_AB R22, R30, R22 ;  /* 0x000000161e16723e */ /* 0x000fe200000000ff */
[----:B------:R-:W-:Y:S01]  /*96600*/  STL [R1+0x3000], R26 ;  /* 0x0030001a01007387 */ /* 0x000fe20000100800 */
[----:B------:R-:W-:Y:S02]  /*96610*/  F2FP.F16.F32.PACK_AB R21, R31, R21 ;  /* 0x000000151f15723e */ /* 0x000fe400000000ff */
[----:B------:R-:W-:-:S02]  /*96620*/  F2FP.F16.F32.PACK_AB R20, R32, R20 ;  /* 0x000000142014723e */ /* 0x000fc400000000ff */
[----:B------:R-:W-:Y:S02]  /*96630*/  F2FP.F16.F32.PACK_AB R19, R33, R19 ;  /* 0x000000132113723e */ /* 0x000fe400000000ff */
[----:B------:R-:W-:Y:S02]  /*96640*/  F2FP.F16.F32.PACK_AB R18, R34, R18 ;  /* 0x000000122212723e */ /* 0x000fe400000000ff */
[----:B------:R-:W-:Y:S02]  /*96650*/  F2FP.F16.F32.PACK_AB R17, R35, R17 ;  /* 0x000000112311723e */ /* 0x000fe400000000ff */
[----:B------:R-:W-:Y:S02]  /*96660*/  F2FP.F16.F32.PACK_AB R16, R36, R16 ;  /* 0x000000102410723e */ /* 0x000fe400000000ff */
[----:B------:R-:W-:Y:S02]  /*96670*/  F2FP.F16.F32.PACK_AB R15, R37, R15 ;  /* 0x0000000f250f723e */ /* 0x000fe400000000ff */
[----:B------:R-:W-:-:S02]  /*96680*/  F2FP.F16.F32.PACK_AB R14, R38, R14 ;  /* 0x0000000e260e723e */ /* 0x000fc400000000ff */
[----:B------:R-:W-:Y:S02]  /*96690*/  F2FP.F16.F32.PACK_AB R13, R39, R13 ;  /* 0x0000000d270d723e */ /* 0x000fe400000000ff */
[----:B------:R-:W-:Y:S02]  /*966a0*/  F2FP.F16.F32.PACK_AB R12, R40, R12 ;  /* 0x0000000c280c723e */ /* 0x000fe400000000ff */
[----:B------:R-:W-:Y:S02]  /*966b0*/  F2FP.F16.F32.PACK_AB R3, R60, R3 ;  /* 0x000000033c03723e */ /* 0x000fe400000000ff */
[----:B------:R-:W-:Y:S02]  /*966c0*/  F2FP.F16.F32.PACK_AB R2, R0, R2 ;  /* 0x000000020002723e */ /* 0x000fe400000000ff */
[----:B------:R-:W-:Y:S02]  /*966d0*/  F2FP.F16.F32.PACK_AB R0, R8, R11 ;  /* 0x0000000b0800723e */ /* 0x000fe400000000ff */
[----:B---3--:R-:W-:-:S02]  /*966e0*/  F2FP.F16.F32.PACK_AB R25, R27, R25 ;  /* 0x000000191b19723e */ /* 0x008fc400000000ff */
[----:B----4-:R-:W-:-:S03]  /*966f0*/  F2FP.F16.F32.PACK_AB R24, R28, R24 ;  /* 0x000000181c18723e */ /* 0x010fc600000000ff */
        /* <DEDUP_REMOVED lines=12> */
[----:B------:R1:W-:Y:S04]  /*967c0*/  STL [R1+0x3034], R13 ;  /* 0x0030340d01007387 */ /* 0x0003e80000100800 */
[----:B------:R2:W-:Y:S01]  /*967d0*/  STL [R1+0x3038], R12 ;  /* 0x0030380c01007387 */ /* 0x0005e20000100800 */
[----:B0-----:R-:W-:-:S02]  /*967e0*/  F2FP.F16.F32.PACK_AB R14, R43, R44 ;  /* 0x0000002c2b0e723e */ /* 0x001fc400000000ff */
[----:B-1----:R-:W-:Y:S02]  /*967f0*/  F2FP.F16.F32.PACK_AB R13, R45, R46 ;  /* 0x0000002e2d0d723e */ /* 0x002fe400000000ff */
[----:B--2---:R-:W-:-:S05]  /*96800*/  F2FP.F16.F32.PACK_AB R12, R41, R42 ;  /* 0x0000002a290c723e */ /* 0x004fca00000000ff */
[----:B------:R0:W-:Y:S04]  /*96810*/  STL [R1+0x16c], R12 ;  /* 0x00016c0c01007387 */ /* 0x0001e80000100800 */
[----:B------:R1:W-:Y:S04]  /*96820*/  STL [R1+0x168], R14 ;  /* 0x0001680e01007387 */ /* 0x0003e80000100800 */
[----:B------:R2:W-:Y:S01]  /*96830*/  STL [R1+0x164], R13 ;  /* 0x0001640d01007387 */ /* 0x0005e20000100800 */
[----:B0-----:R-:W-:Y:S02]  /*96840*/  F2FP.F16.F32.PACK_AB R12, R47, R48 ;  /* 0x000000302f0c723e */ /* 0x001fe400000000ff */
[----:B-1----:R-:W-:-:S03]  /*96850*/  F2FP.F16.F32.PACK_AB R14, R49, R50 ;  /* 0x00000032310e723e */ /* 0x002fc600000000ff */
[----:B------:R0:W-:Y:S01]  /*96860*/  STL [R1+0x160], R12 ;  /* 0x0001600c01007387 */ /* 0x0001e20000100800 */
[----:B--2---:R-:W-:-:S03]  /*96870*/  F2FP.F16.F32.PACK_AB R13, R51, R52 ;  /* 0x00000034330d723e */ /* 0x004fc600000000ff */
[----:B------:R1:W-:Y:S04]  /*96880*/  STL [R1+0x17c], R14 ;  /* 0x00017c0e01007387 */ /* 0x0003e80000100800 */
[----:B------:R2:W-:Y:S01]  /*96890*/  STL [R1+0x178], R13 ;  /* 0x0001780d01007387 */ /* 0x0005e20000100800 */
[----:B0-----:R-:W-:Y:S02]  /*968a0*/  F2FP.F16.F32.PACK_AB R12, R53, R54 ;  /* 0x00000036350c723e */ /* 0x001fe400000000ff */
[----:B-1----:R-:W-:-:S03]  /*968b0*/  F2FP.F16.F32.PACK_AB R14, R55, R56 ;  /* 0x00000038370e723e */ /* 0x002fc600000000ff */
[----:B------:R0:W-:Y:S01]  /*968c0*/  STL [R1+0x174], R12 ;  /* 0x0001740c01007387 */ /* 0x0001e20000100800 */
[----:B--2---:R-:W-:-:S03]  /*968d0*/  F2FP.F16.F32.PACK_AB R13, R57, R58 ;  /* 0x0000003a390d723e */ /* 0x004fc600000000ff */
[----:B------:R-:W-:Y:S04]  /*968e0*/  STL [R1+0x170], R14 ;  /* 0x0001700e01007387 */ /* 0x000fe80000100800 */
[----:B------:R-:W-:Y:S01]  /*968f0*/  STL [R1+0x18c], R13 ;  /* 0x00018c0d01007387 */ /* 0x000fe20000100800 */
[----:B0-----:R-:W-:-:S05]  /*96900*/  F2FP.F16.F32.PACK_AB R12, R59, R61 ;  /* 0x0000003d3b0c723e */ /* 0x001fca00000000ff */
[----:B------:R-:W-:Y:S04]  /*96910*/  STL [R1+0x188], R12 ;  /* 0x0001880c01007387 */ /* 0x000fe80000100800 */
[----:B------:R0:W-:Y:S04]  /*96920*/  STL [R1+0x184], R3 ;  /* 0x0001840301007387 */ /* 0x0001e80000100800 */
[----:B------:R1:W-:Y:S04]  /*96930*/  STL [R1+0x180], R2 ;  /* 0x0001800201007387 */ /* 0x0003e80000100800 */
[----:B------:R2:W-:Y:S01]  /*96940*/  STL [R1+0x19c], R0 ;  /* 0x00019c0001007387 */ /* 0x0005e20000100800 */
[----:B0-----:R-:W-:-:S02]  /*96950*/  F2FP.F16.F32.PACK_AB R3, R7, R10 ;  /* 0x0000000a0703723e */ /* 0x001fc400000000ff */
[----:B-1----:R-:W-:-:S03]  /*96960*/  F2FP.F16.F32.PACK_AB R2, R5, R9 ;  /* 0x000000090502723e */ /* 0x002fc600000000ff */
[----:B------:R-:W-:Y:S01]  /*96970*/  STL [R1+0x198], R3 ;  /* 0x0001980301007387 */ /* 0x000fe20000100800 */
[----:B--2---:R-:W-:-:S03]  /*96980*/  F2FP.F16.F32.PACK_AB R0, R4, R6 ;  /* 0x000000060400723e */ /* 0x004fc600000000ff */
[----:B------:R-:W2:Y:S04]  /*96990*/  LDL.LU R12, [R1+0x534] ;  /* 0x00053400010c7983 */ /* 0x000ea80000300800 */
[----:B------:R-:W-:Y:S04]  /*969a0*/  STL [R1+0x194], R2 ;  /* 0x0001940201007387 */ /* 0x000fe80000100800 */
[----:B--2---:R0:W-:Y:S04]  /*969b0*/  STL [R1+0x3090], R12 ;  /* 0x0030900c01007387 */ /* 0x0041e80000100800 */
[----:B------:R-:W-:Y:S04]  /*969c0*/  STL [R1+0x190], R0 ;  /* 0x0001900001007387 */ /* 0x000fe80000100800 */
[----:B0-----:R-:W2:Y:S04]  /*969d0*/  LDL.LU R12, [R1+0x53c] ;  /* 0x00053c00010c7983 */ /* 0x001ea80000300800 */
[----:B------:R-:W3:Y:S04]  /*969e0*/  LDL.LU R13, [R1+0x89c] ;  /* 0x00089c00010d7983 */ /* 0x000ee80000300800 */
[----:B---3--:R0:W-:Y:S04]  /*969f0*/  STL [R1+0x308c], R13 ;  /* 0x00308c0d01007387 */ /* 0x0081e80000100800 */
[----:B0-----:R-:W3:Y:S04]  /*96a00*/  LDL.LU R13, [R1+0x834] ;  /* 0x00083400010d7983 */ /* 0x001ee80000300800 */
[----:B---3--:R0:W-:Y:S04]  /*96a10*/  STL [R1+0x3094], R13 ;  /* 0x0030940d01007387 */ /* 0x0081e80000100800 */
[----:B0-----:R-:W2:Y:S04]  /*96a20*/  LDL.LU R13, [R1+0x83c] ;  /* 0x00083c00010d7983 */ /* 0x001ea80000300800 */
[----:B------:R-:W3:Y:S04]  /*96a30*/  LDL.LU R14, [R1+0x5bc] ;  /* 0x0005bc00010e7983 */ /* 0x000ee80000300800 */
[----:B------:R-:W4:Y:S04]  /*96a40*/  LDL.LU R15, [R1+0x894] ;  /* 0x00089400010f7983 */ /* 0x000f280000300800 */
[----:B------:R-:W4:Y:S04]  /*96a50*/  LDL.LU R16, [R1+0x5b4] ;  /* 0x0005b40001107983 */ /* 0x000f280000300800 */
        /* <DEDUP_REMOVED lines=56> */
[----:B--2---:R-:W-:-:S03]  /*96de0*/  F2FP.F16.F32.PACK_AB R12, R13, R12 ;  /* 0x0000000c0d0c723e */ /* 0x004fc600000000ff */
[----:B------:R-:W2:Y:S04]  /*96df0*/  LDL.LU R13, [R1+0x3094] ;  /* 0x00309400010d7983 */ /* 0x000ea80000300800 */
[----:B------:R0:W-:Y:S04]  /*96e00*/  STL [R1+0x1ac], R12 ;  /* 0x0001ac0c01007387 */ /* 0x0001e80000100800 */
[----:B0-----:R-:W2:Y:S02]  /*96e10*/  LDL.LU R12, [R1+0x3090] ;  /* 0x00309000010c7983 */ /* 0x001ea40000300800 */
[----:B--2---:R-:W-:-:S02]  /*96e20*/  F2FP.F16.F32.PACK_AB R12, R13, R12 ;  /* 0x0000000c0d0c723e */ /* 0x004fc400000000ff */
[----:B------:R-:W2:Y:S01]  /*96e30*/  LDL.LU R13, [R1+0x308c] ;  /* 0x00308c00010d7983 */ /* 0x000ea20000300800 */
[----:B---3--:R-:W-:Y:S02]  /*96e40*/  F2FP.F16.F32.PACK_AB R3, R60, R3 ;  /* 0x000000033c03723e */ /* 0x008fe400000000ff */
[----:B----4-:R-:W-:Y:S01]  /*96e50*/  F2FP.F16.F32.PACK_AB R2, R0, R2 ;  /* 0x000000020002723e */ /* 0x010fe200000000ff */
[----:B------:R0:W-:Y:S01]  /*96e60*/  STL [R1+0x1a8], R12 ;  /* 0x0001a80c01007387 */ /* 0x0001e20000100800 */
[----:B------:R-:W-:Y:S02]  /*96e70*/  F2FP.F16.F32.PACK_AB R0, R8, R11 ;  /* 0x0000000b0800723e */ /* 0x000fe400000000ff */
[----:B0-----:R-:W-:Y:S02]  /*96e80*/  F2FP.F16.F32.PACK_AB R12, R17, R18 ;  /* 0x00000012110c723e */ /* 0x001fe400000000ff */
[----:B--2---:R-:W-:Y:S02]  /*96e90*/  F2FP.F16.F32.PACK_AB R14, R13, R14 ;  /* 0x0000000e0d0e723e */ /* 0x004fe400000000ff */
[----:B------:R-:W-:-:S03]  /*96ea0*/  F2FP.F16.F32.PACK_AB R13, R15, R16 ;  /* 0x000000100f0d723e */ /* 0x000fc600000000ff */
        /* <DEDUP_REMOVED lines=41> */
[----:B------:R-:W-:Y:S01]  /*97140*/  STL [R1+0x1f0], R14 ;  /* 0x0001f00e01007387 */ /* 0x000fe20000100800 */
[----:B--2---:R-:W-:-:S03]  /*97150*/  F2FP.F16.F32.PACK_AB R12, R59, R61 ;  /* 0x0000003d3b0c723e */ /* 0x004fc600000000ff */
[----:B------:R-:W-:Y:S04]  /*97160*/  STL [R1+0x20c], R13 ;  /* 0x00020c0d01007387 */ /* 0x000fe80000100800 */
        /* <DEDUP_REMOVED lines=278> */
[----:B------:R-:W3:Y:S04]  /*982d0*/  LDL.LU R10, [R1+0xb14] ;  /* 0x000b1400010a7983 */ /* 0x000ee80000300800 */
[----:B------:R-:W-:Y:S04]  /*982e0*/  STL [R1+0x310], R0 ;  /* 0x0003100001007387 */ /* 0x000fe80000100800 */
[----:B---3--:R0:W-:Y:S04]  /*982f0*/  STL [R1+0x3070], R10 ;  /* 0x0030700a01007387 */ /* 0x0081e80000100800 */
[----:B0-----:R-:W2:Y:S04]  /*98300*/  LDL.LU R10, [R1+0xa6c] ;  /* 0x000a6c00010a7983 */ /* 0x001ea80000300800 */
[----:B------:R-:W3:Y:S04]  /*98310*/  LDL.LU R9, [R1+0xb3c] ;  /* 0x000b3c0001097983 */ /* 0x000ee80000300800 */
[----:B---3--:R0:W-:Y:S04]  /*98320*/  STL [R1+0x306c], R9 ;  /* 0x00306c0901007387 */ /* 0x0081e80000100800 */
[----:B0-----:R-:W3:Y:S04]  /*98330*/  LDL.LU R9, [R1+0xa64] ;  /* 0x000a640001097983 */ /* 0x001ee80000300800 */
        /* <DEDUP_REMOVED lines=56> */
[----:B------:R-:W2:Y:S04]  /*986c0*/  LDL.LU R3, [R1+0xbf8] ;  /* 0x000bf80001037983 */ /* 0x000ea80000300800 */
[----:B------:R-:W2:Y:S04]  /*986d0*/  LDL.LU R0, [R1+0xbe0] ;  /* 0x000be00001007983 */ /* 0x000ea80000300800 */
[----:B------:R-:W2:Y:S04]  /*986e0*/  LDL.LU R2, [R1+0xbf0] ;  /* 0x000bf00001027983 */ /* 0x000ea80000300800 */
[----:B------:R-:W3:Y:S04]  /*986f0*/  LDL.LU R10, [R1+0x3070] ;  /* 0x00307000010a7983 */ /* 0x000ee80000300800 */
[----:B------:R0:W-:Y:S04]  /*98700*/  STL [R1+0x303c], R11 ;  /* 0x00303c0b01007387 */ /* 0x0001e80000100800 */
[----:B0-----:R-:W2:Y:S01]  /*98710*/  LDL.LU R11, [R1+0xb2c] ;  /* 0x000b2c00010b7983 */ /* 0x001ea20000300800 */
[----:B---3--:R-:W-:-:S03]  /*98720*/  F2FP.F16.F32.PACK_AB R10, R9, R10 ;  /* 0x0000000a090a723e */ /* 0x008fc600000000ff */
[----:B------:R-:W3:Y:S01]  /*98730*/  LDL.LU R9, [R1+0x306c] ;  /* 0x00306c0001097983 */ /* 0x000ee20000300800 */
[----:B----4-:R-:W-:Y:S02]  /*98740*/  F2FP.F16.F32.PACK_AB R8, R12, R8 ;  /* 0x000000080c08723e */ /* 0x010fe400000000ff */
[----:B------:R-:W-:Y:S01]  /*98750*/  F2FP.F16.F32.PACK_AB R7, R13, R7 ;  /* 0x000000070d07723e */ /* 0x000fe200000000ff */
[----:B------:R-:W-:Y:S01]  /*98760*/  STL [R1+0x3040], R10 ;  /* 0x0030400a01007387 */ /* 0x000fe20000100800 */
[----:B------:R-:W-:Y:S02]  /*98770*/  F2FP.F16.F32.PACK_AB R6, R14, R6 ;  /* 0x000000060e06723e */ /* 0x000fe400000000ff */
[----:B------:R-:W-:Y:S02]  /*98780*/  F2FP.F16.F32.PACK_AB R5, R15, R5 ;  /* 0x000000050f05723e */ /* 0x000fe400000000ff */
[----:B------:R-:W-:Y:S02]  /*98790*/  F2FP.F16.F32.PACK_AB R4, R16, R4 ;  /* 0x000000041004723e */ /* 0x000fe400000000ff */
[----:B--2---:R-:W-:-:S02]  /*987a0*/  F2FP.F16.F32.PACK_AB R3, R60, R3 ;  /* 0x000000033c03723e */ /* 0x004fc400000000ff */
[----:B------:R-:W-:Y:S02]  /*987b0*/  F2FP.F16.F32.PACK_AB R0, R0, R2 ;  /* 0x000000020000723e */ /* 0x000fe400000000ff */
[----:B---3--:R-:W-:-:S05]  /*987c0*/  F2FP.F16.F32.PACK_AB R9, R11, R9 ;  /* 0x000000090b09723e */ /* 0x008fca00000000ff */
        /* <DEDUP_REMOVED lines=14> */
[----:B------:R0:W-:Y:S01]  /*988b0*/  STL [R1], R4 ;  /* 0x0000000401007387 */ /* 0x0001e20000100800 */
        /* <DEDUP_REMOVED lines=34> */
[----:B------:R0:W-:Y:S04]  /*98ae0*/  STL [R1+0x58], R4 ;  /* 0x0000580401007387 */ /* 0x0001e80000100800 */
[----:B0-----:R-:W2:Y:S04]  /*98af0*/  LDL.LU R4, [R1+0xc14] ;  /* 0x000c140001047983 */ /* 0x001ea80000300800 */
        /* <DEDUP_REMOVED lines=76> */
[----:B------:R2:W-:Y:S02]  /*98fc0*/  STL [R1+0x68], R4 ;  /* 0x0000680401007387 */ /* 0x0005e40000100800 */
[----:B--2---:R-:W-:Y:S02]  /*98fd0*/  F2FP.F16.F32.PACK_AB R4, R5, R6 ;  /* 0x000000060504723e */ /* 0x004fe400000000ff */
[----:B------:R-:W-:Y:S02]  /*98fe0*/  F2FP.F16.F32.PACK_AB R6, R7, R8 ;  /* 0x000000080706723e */ /* 0x000fe400000000ff */
[----:B------:R-:W-:Y:S01]  /*98ff0*/  F2FP.F16.F32.PACK_AB R5, R9, R10 ;  /* 0x0000000a0905723e */ /* 0x000fe200000000ff */
[----:B------:R0:W-:Y:S04]  /*99000*/  STL [R1+0x64], R4 ;  /* 0x0000640401007387 */ /* 0x0001e80000100800 */
[----:B------:R1:W-:Y:S04]  /*99010*/  STL [R1+0x60], R6 ;  /* 0x0000600601007387 */ /* 0x0003e80000100800 */
[----:B------:R2:W-:Y:S01]  /*99020*/  STL [R1+0x7c], R5 ;  /* 0x00007c0501007387 */ /* 0x0005e20000100800 */
[----:B0-----:R-:W-:-:S02]  /*99030*/  F2FP.F16.F32.PACK_AB R4, R11, R12 ;  /* 0x0000000c0b04723e */ /* 0x001fc400000000ff */
        /* <DEDUP_REMOVED lines=51> */
[----:B------:R-:W3:Y:S04]  /*99370*/  LDL.LU R5, [R1+0xce4] ;  /* 0x000ce40001057983 */ /* 0x000ee80000300800 */
[----:B------:R-:W-:Y:S04]  /*99380*/  STL [R1+0xd0], R0 ;  /* 0x0000d00001007387 */ /* 0x000fe80000100800 */
[----:B---3--:R0:W-:Y:S04]  /*99390*/  STL [R1+0x305c], R5 ;  /* 0x00305c0501007387 */ /* 0x0081e80000100800 */
[----:B0-----:R-:W2:Y:S04]  /*993a0*/  LDL.LU R5, [R1+0xcec] ;  /* 0x000cec0001057983 */ /* 0x001ea80000300800 */
[----:B------:R-:W3:Y:S04]  /*993b0*/  LDL.LU R6, [R1+0xd44] ;  /* 0x000d440001067983 */ /* 0x000ee80000300800 */
        /* <DEDUP_REMOVED lines=58> */
[----:B--2---:R-:W-:-:S03]  /*99760*/  F2FP.F16.F32.PACK_AB R4, R5, R4 ;  /* 0x000000040504723e */ /* 0x004fc600000000ff */
[----:B------:R-:W2:Y:S04]  /*99770*/  LDL.LU R5, [R1+0x305c] ;  /* 0x00305c0001057983 */ /* 0x000ea80000300800 */
[----:B------:R0:W-:Y:S01]  /*99780*/  STL [R1+0xec], R4 ;  /* 0x0000ec0401007387 */ /* 0x0001e20000100800 */
[----:B----4-:R-:W-:-:S03]  /*99790*/  F2FP.F16.F32.PACK_AB R8, R7, R8 ;  /* 0x000000080708723e */ /* 0x010fc600000000ff */
[----:B0-----:R1:W5:Y:S01]  /*997a0*/  LDL.LU R4, [R1+0x3058] ;  /* 0x0030580001047983 */ /* 0x0013620000300800 */
[----:B---3--:R-:W-:Y:S02]  /*997b0*/  F2FP.F16.F32.PACK_AB R10, R9, R10 ;  /* 0x0000000a090a723e */ /* 0x008fe400000000ff */
        /* <DEDUP_REMOVED lines=25> */
[----:B--2---:R-:W-:Y:S02]  /*99950*/  F2FP.F16.F32.PACK_AB R6, R5, R6 ;  /* 0x000000060506723e */ /* 0x004fe400000000ff */
[----:B------:R1:W5:Y:S04]  /*99960*/  LDL.LU R5, [R1+0x3054] ;  /* 0x0030540001057983 */ /* 0x0003680000300800 */
[----:B------:R0:W-:Y:S04]  /*99970*/  STL [R1+0xe8], R6 ;  /* 0x0000e80601007387 */ /* 0x0001e80000100800 */
[----:B0-----:R1:W5:Y:S04]  /*99980*/  LDL.LU R6, [R1+0x3050] ;  /* 0x0030500001067983 */ /* 0x0013680000300800 */
        /* <DEDUP_REMOVED lines=70> */
[----:B------:R0:W-:Y:S01]  /*99df0*/  STL [R1+0x148], R54 ;  /* 0x0001483601007387 */ /* 0x0001e20000100800 */
[----:B------:R-:W-:-:S03]  /*99e00*/  F2FP.F16.F32.PACK_AB R3, R61, R3 ;  /* 0x000000033d03723e */ /* 0x000fc600000000ff */
        /* <DEDUP_REMOVED lines=9> */
[----:B0-----:R-:W2:Y:S04]  /*99ea0*/  LDL.LU R60, [R1+0x2f78] ;  /* 0x002f7800013c7983 */ /* 0x001ea80000300800 */
[----:B------:R-:W2:Y:S01]  /*99eb0*/  LDL.LU R61, [R1+0x2f74] ;  /* 0x002f7400013d7983 */ /* 0x000ea20000300800 */
[----:B------:R-:W-:-:S03]  /*99ec0*/  F2FP.F16.F32.PACK_AB R2, R0, R2 ;  /* 0x000000020002723e */ /* 0x000fc600000000ff */
[----:B------:R1:W-:Y:S01]  /*99ed0*/  STL [R1+0x158], R3 ;  /* 0x0001580301007387 */ /* 0x0003e20000100800 */
[----:B--2---:R-:W-:-:S05]  /*99ee0*/  F2FP.F16.F32.PACK_AB R0, R61, R60 ;  /* 0x0000003c3d00723e */ /* 0x004fca00000000ff */
[----:B------:R1:W-:Y:S04]  /*99ef0*/  STL [R1+0x150], R0 ;  /* 0x0001500001007387 */ /* 0x0003e80000100800 */
[----:B------:R1:W-:Y:S02]  /*99f00*/  STL [R1+0x154], R2 ;  /* 0x0001540201007387 */ /* 0x0003e40000100800 */
.L_x_0:
[----:B-----5:R-:W-:Y:S01]  /*99f10*/  STL.64 [R1+0x3000], R30 ;  /* 0x0030001e01007387 */ /* 0x020fe20000100a00 */
[----:B-1----:R-:W1:Y:S01]  /*99f20*/  S2R R0, SR_TID.X ;  /* 0x0000000000007919 */ /* 0x002e620000002100 */
[----:B------:R-:W2:Y:S01]  /*99f30*/  S2UR UR5, SR_CgaCtaId ;  /* 0x00000000000579c3 */ /* 0x000ea20000008800 */
[----:B------:R-:W-:Y:S01]  /*99f40*/  UMOV UR4, 0x400 ;  /* 0x0000040000047882 */ /* 0x000fe20000000000 */
[----:B------:R-:W-:Y:S01]  /*99f50*/  ULDC.64 UR10, c[0x0][0x228] ;  /* 0x00008a00000a7ab9 */ /* 0x000fe20000000a00 */
[----:B------:R3:W-:Y:S01]  /*99f60*/  STL.64 [R1+0x2ff8], R28 ;  /* 0x002ff81c01007387 */ /* 0x0007e20000100a00 */
[----:B------:R-:W-:Y:S01]  /*99f70*/  ULDC.64 UR8, c[0x0][0x220] ;  /* 0x0000880000087ab9 */ /* 0x000fe20000000a00 */
[----:B------:R-:W-:Y:S01]  /*99f80*/  ULDC.64 UR28, c[0x0][0x228] ;  /* 0x00008a00001c7ab9 */ /* 0x000fe20000000a00 */
[----:B------:R-:W-:Y:S01]  /*99f90*/  ULDC UR20, c[0x0][0x248] ;  /* 0x0000920000147ab9 */ /* 0x000fe20000000800 */
[----:B------:R-:W-:Y:S01]  /*99fa0*/  ULDC.64 UR22, c[0x0][0x228] ;  /* 0x00008a0000167ab9 */ /* 0x000fe20000000a00 */
[----:B------:R-:W-:Y:S01]  /*99fb0*/  ULDC.64 UR30, c[0x0][0x228] ;  /* 0x00008a00001e7ab9 */ /* 0x000fe20000000a00 */
[----:B------:R-:W-:Y:S01]  /*99fc0*/  ULDC.64 UR26, c[0x0][0x228] ;  /* 0x00008a00001a7ab9 */ /* 0x000fe20000000a00 */
[----:B------:R-:W-:Y:S01]  /*99fd0*/  ULDC.64 UR12, c[0x0][0x228] ;  /* 0x00008a00000c7ab9 */ /* 0x000fe20000000a00 */
[----:B------:R-:W-:Y:S01]  /*99fe0*/  ULDC.64 UR32, c[0x0][0x228] ;  /* 0x00008a0000207ab9 */ /* 0x000fe20000000a00 */
[----:B------:R-:W-:Y:S01]  /*99ff0*/  ULDC.64 UR24, c[0x0][0x228] ;  /* 0x00008a0000187ab9 */ /* 0x000fe20000000a00 */
[----:B------:R-:W-:Y:S01]  /*9a000*/  ULDC.64 UR34, c[0x0][0x228] ;  /* 0x00008a0000227ab9 */ /* 0x000fe20000000a00 */
[----:B------:R-:W-:Y:S01]  /*9a010*/  ULDC.64 UR18, c[0x0][0x228] ;  /* 0x00008a0000127ab9 */ /* 0x000fe20000000a00 */
[----:B---3--:R-:W3:Y:S01]  /*9a020*/  LDL.LU R28, [R1+0x110] ;  /* 0x00011000011c7983 */ /* 0x008ee20000300800 */
[----:B------:R-:W-:Y:S01]  /*9a030*/  ULDC.64 UR16, c[0x0][0x228] ;  /* 0x00008a0000107ab9 */ /* 0x000fe20000000a00 */
[----:B------:R-:W-:-:S02]  /*9a040*/  ULDC.64 UR14, c[0x0][0x228] ;  /* 0x00008a00000e7ab9 */ /* 0x000fc40000000a00 */
[----:B------:R-:W3:Y:S04]  /*9a050*/  LDL.LU R29, [R1+0x114] ;  /* 0x00011400011d7983 */ /* 0x000ee80000300800 */
[----:B------:R-:W3:Y:S04]  /*9a060*/  LDL.LU R30, [R1+0x118] ;  /* 0x00011800011e7983 */ /* 0x000ee80000300800 */
[----:B------:R-:W3:Y:S04]  /*9a070*/  LDL.LU R31, [R1+0x11c] ;  /* 0x00011c00011f7983 */ /* 0x000ee80000300800 */
[----:B------:R-:W-:Y:S04]  /*9a080*/  STL.64 [R1+0x2ff0], R34 ;  /* 0x002ff02201007387 */ /* 0x000fe80000100a00 */
[----:B------:R4:W-:Y:S04]  /*9a090*/  STL.64 [R1+0x2fe8], R32 ;  /* 0x002fe82001007387 */ /* 0x0009e80000100a00 */
[----:B----4-:R-:W4:Y:S04]  /*9a0a0*/  LDL.LU R32, [R1+0x140] ;  /* 0x0001400001207983 */ /* 0x010f280000300800 */
[----:B------:R-:W4:Y:S04]  /*9a0b0*/  LDL.LU R33, [R1+0x144] ;  /* 0x0001440001217983 */ /* 0x000f280000300800 */
[----:B------:R-:W4:Y:S04]  /*9a0c0*/  LDL.LU R34, [R1+0x148] ;  /* 0x0001480001227983 */ /* 0x000f280000300800 */
[----:B------:R-:W4:Y:S04]  /*9a0d0*/  LDL.LU R35, [R1+0x14c] ;  /* 0x00014c0001237983 */ /* 0x000f280000300800 */
        /* <DEDUP_REMOVED lines=14> */
[----:B0-----:R-:W4:Y:S04]  /*9a1c0*/  LDL.LU R44, [R1+0x150] ;  /* 0x00015000012c7983 */ /* 0x001f280000300800 */
[----:B------:R-:W4:Y:S04]  /*9a1d0*/  LDL.LU R45, [R1+0x154] ;  /* 0x00015400012d7983 */ /* 0x000f280000300800 */
[----:B------:R-:W4:Y:S04]  /*9a1e0*/  LDL.LU R46, [R1+0x158] ;  /* 0x00015800012e7983 */ /* 0x000f280000300800 */
[----:B------:R-:W4:Y:S01]  /*9a1f0*/  LDL.LU R47, [R1+0x15c] ;  /* 0x00015c00012f7983 */ /* 0x000f220000300800 */
[----:B--2---:R-:W-:Y:S01]  /*9a200*/  ULEA UR4, UR5, UR4, 0x18 ;  /* 0x0000000405047291 */ /* 0x004fe2000f8ec03f */
[----:B-1----:R-:W-:-:S02]  /*9a210*/  LOP3.LUT R0, R0, 0x1f, RZ, 0xc0, !PT ;  /* 0x0000001f00007812 */ /* 0x002fc400078ec0ff */
[----:B------:R-:W-:Y:S03]  /*9a220*/  STL.64 [R1+0x2fb0], R50 ;  /* 0x002fb03201007387 */ /* 0x000fe60000100a00 */
[----:B------:R-:W-:Y:S01]  /*9a230*/  LEA R0, R0, UR4, 0x4 ;  /* 0x0000000400007c11 */ /* 0x000fe2000f8e20ff */
[----:B------:R-:W-:Y:S06]  /*9a240*/  BAR.SYNC.DEFER_BLOCKING 0x0 ;  /* 0x0000000000007b1d */ /* 0x000fec0000010000 */
[----:B------:R-:W-:Y:S01]  /*9a250*/  ULDC UR4, c[0x0][0x244] ;  /* 0x0000910000047ab9 */ /* 0x000fe20000000800 */
[----:B------:R-:W-:Y:S04]  /*9a260*/  STL.64 [R1+0x2fa8], R48 ;  /* 0x002fa83001007387 */ /* 0x000fe80000100a00 */
[----:B------:R-:W-:Y:S04]  /*9a270*/  STL.64 [R1+0x2fa0], R54 ;  /* 0x002fa03601007387 */ /* 0x000fe80000100a00 */
[----:B------:R-:W-:Y:S04]  /*9a280*/  STL.64 [R1+0x2f98], R52 ;  /* 0x002f983401007387 */ /* 0x000fe80000100a00 */
[----:B------:R-:W-:Y:S04]  /*9a290*/  STL.64 [R1+0x2f90], R58 ;  /* 0x002f903a01007387 */ /* 0x000fe80000100a00 */
[----:B------:R-:W-:Y:S04]  /*9a2a0*/  STL.64 [R1+0x2f88], R56 ;  /* 0x002f883801007387 */ /* 0x000fe80000100a00 */
[----:B----4-:R-:W-:Y:S01]  /*9a2b0*/  STSM.16.M88.4 [R0], R44 ;  /* 0x0000002c00007844 */ /* 0x010fe20000000200 */
[----:B------:R-:W-:-:S03]  /*9a2c0*/  NOP ;  /* 0x0000000000007918 */ /* 0x000fc60000000000 */
[----:B------:R-:W0:Y:S01]  /*9a2d0*/  LDS.128 R44, [R0] ;  /* 0x00000000002c7984 */ /* 0x000e220000000c00 */
[----:B------:R-:W-:-:S03]  /*9a2e0*/  NOP ;  /* 0x0000000000007918 */ /* 0x000fc60000000000 */
[----:B------:R1:W-:Y:S04]  /*9a2f0*/  STSM.16.M88.4 [R0], R32 ;  /* 0x0000002000007844 */ /* 0x0003e80000000200 */
[----:B0-----:R-:W-:Y:S04]  /*9a300*/  STL.64 [R1+0x150], R44 ;  /* 0x0001502c01007387 */ /* 0x001fe80000100a00 */
[----:B------:R-:W-:Y:S01]  /*9a310*/  STL.64 [R1+0x158], R46 ;  /* 0x0001582e01007387 */ /* 0x000fe20000100a00 */
[----:B------:R-:W-:-:S03]  /*9a320*/  NOP ;  /* 0x0000000000007918 */ /* 0x000fc60000000000 */
[----:B-1----:R-:W2:Y:S04]  /*9a330*/  LDL.LU R32, [R1+0x100] ;  /* 0x0001000001207983 */ /* 0x002ea80000300800 */
[----:B------:R-:W2:Y:S04]  /*9a340*/  LDL.LU R33, [R1+0x104] ;  /* 0x0001040001217983 */ /* 0x000ea80000300800 */
[----:B------:R-:W2:Y:S04]  /*9a350*/  LDL.LU R34, [R1+0x108] ;  /* 0x0001080001227983 */ /* 0x000ea80000300800 */
[----:B------:R-:W2:Y:S04]  /*9a360*/  LDL.LU R35, [R1+0x10c] ;  /* 0x00010c0001237983 */ /* 0x000ea80000300800 */
[----:B------:R-:W0:Y:S01]  /*9a370*/  LDS.128 R44, [R0] ;  /* 0x00000000002c7984 */ /* 0x000e220000000c00 */
[----:B------:R-:W-:-:S03]  /*9a380*/  NOP ;  /* 0x0000000000007918 */ /* 0x000fc60000000000 */
[----:B---3--:R-:W-:Y:S01]  /*9a390*/  STSM.16.M88.4 [R0], R40 ;  /* 0x0000002800007844 */ /* 0x008fe20000000200 */
[----:B------:R-:W-:-:S03]  /*9a3a0*/  NOP ;  /* 0x0000000000007918 */ /* 0x000fc60000000000 */
[----:B------:R-:W1:Y:S01]  /*9a3b0*/  LDS.128 R40, [R0] ;  /* 0x0000000000287984 */ /* 0x000e620000000c00 */
[----:B------:R-:W-:-:S03]  /*9a3c0*/  NOP ;  /* 0x0000000000007918 */ /* 0x000fc60000000000 */
[----:B------:R-:W-:Y:S01]  /*9a3d0*/  STSM.16.M88.4 [R0], R36 ;  /* 0x0000002400007844 */ /* 0x000fe20000000200 */
[----:B------:R-:W-:-:S03]  /*9a3e0*/  NOP ;  /* 0x0000000000007918 */ /* 0x000fc60000000000 */
[----:B------:R-:W3:Y:S01]  /*9a3f0*/  LDS.128 R36, [R0] ;  /* 0x0000000000247984 */ /* 0x000ee20000000c00 */
[----:B------:R-:W-:-:S03]  /*9a400*/  NOP ;  /* 0x0000000000007918 */ /* 0x000fc60000000000 */
[----:B------:R-:W-:Y:S04]  /*9a410*/  STSM.16.M88.4 [R0], R28 ;  /* 0x0000001c00007844 */ /* 0x000fe80000000200 */
[----:B0-----:R0:W-:Y:S04]  /*9a420*/  STL.64 [R1+0x140], R44 ;  /* 0x0001402c01007387 */ /* 0x0011e80000100a00 */
[----:B------:R4:W-:Y:S04]  /*9a430*/  STL.64 [R1+0x148], R46 ;  /* 0x0001482e01007387 */ /* 0x0009e80000100a00 */
[----:B-1----:R-:W-:Y:S04]  /*9a440*/  STL.64 [R1+0x130], R40 ;  /* 0x0001302801007387 */ /* 0x002fe80000100a00 */
[----:B------:R-:W-:Y:S04]  /*9a450*/  STL.64 [R1+0x138], R42 ;  /* 0x0001382a01007387 */ /* 0x000fe80000100a00 */
[----:B---3--:R-:W-:Y:S04]  /*9a460*/  STL.64 [R1+0x120], R36 ;  /* 0x0001202401007387 */ /* 0x008fe80000100a00 */
[----:B------:R-:W-:Y:S01]  /*9a470*/  STL.64 [R1+0x128], R38 ;  /* 0x0001282601007387 */ /* 0x000fe20000100a00 */
[----:B------:R-:W-:-:S03]  /*9a480*/  NOP ;  /* 0x0000000000007918 */ /* 0x000fc60000000000 */
        /* <DEDUP_REMOVED lines=8> */
[----:B0-----:R-:W3:Y:S04]  /*9a510*/  LDL.LU R44, [R1+0xd0] ;  /* 0x0000d000012c7983 */ /* 0x001ee80000300800 */
[----:B------:R-:W3:Y:S04]  /*9a520*/  LDL.LU R45, [R1+0xd4] ;  /* 0x0000d400012d7983 */ /* 0x000ee80000300800 */
[----:B----4-:R-:W4:Y:S04]  /*9a530*/  LDL.LU R46, [R1+0xd8] ;  /* 0x0000d800012e7983 */ /* 0x010f280000300800 */
[----:B------:R-:W4:Y:S04]  /*9a540*/  LDL.LU R47, [R1+0xdc] ;  /* 0x0000dc00012f7983 */ /* 0x000f280000300800 */
[----:B------:R-:W0:Y:S01]  /*9a550*/  LDS.128 R36, [R0] ;  /* 0x0000000000247984 */ /* 0x000e220000000c00 */
[----:B------:R-:W-:-:S03]  /*9a560*/  NOP ;  /* 0x0000000000007918 */ /* 0x000fc60000000000 */
[----:B------:R-:W4:Y:S04]  /*9a570*/  LDL.LU R28, [R1+0xc0] ;  /* 0x0000c000011c7983 */ /* 0x000f280000300800 */
[----:B------:R-:W4:Y:S04]  /*9a580*/  LDL.LU R29, [R1+0xc4] ;  /* 0x0000c400011d7983 */ /* 0x000f280000300800 */
[----:B------:R-:W4:Y:S04]  /*9a590*/  LDL.LU R30, [R1+0xc8] ;  /* 0x0000c800011e7983 */ /* 0x000f280000300800 */
[----:B------:R-:W4:Y:S04]  /*9a5a0*/  LDL.LU R31, [R1+0xcc] ;  /* 0x0000cc00011f7983 */ /* 0x000f280000300800 */
[----:B0-----:R0:W-:Y:S04]  /*9a5b0*/  STL.64 [R1+0x110], R36 ;  /* 0x0001102401007387 */ /* 0x0011e80000100a00 */
[----:B------:R1:W-:Y:S04]  /*9a5c0*/  STL.64 [R1+0x118], R38 ;  /* 0x0001182601007387 */ /* 0x0003e80000100a00 */
        /* <DEDUP_REMOVED lines=8> */
[----:B--2---:R0:W-:Y:S01]  /*9a650*/  STSM.16.M88.4 [R0], R32 ;  /* 0x0000002000007844 */ /* 0x0041e20000000200 */
[----:B------:R-:W-:-:S03]  /*9a660*/  NOP ;  /* 0x0000000000007918 */ /* 0x000fc60000000000 */
[----:B------:R-:W1:Y:S01]  /*9a670*/  LDS.128 R56, [R0] ;  /* 0x0000000000387984 */ /* 0x000e620000000c00 */
[----:B------:R-:W-:-:S03]  /*9a680*/  NOP ;  /* 0x0000000000007918 */ /* 0x000fc60000000000 */
[----:B0-----:R-:W2:Y:S04]  /*9a690*/  LDL.LU R32, [R1+0x90] ;  /* 0x0000900001207983 */ /* 0x001ea80000300800 */
[----:B------:R-:W2:Y:S04]  /*9a6a0*/  LDL.LU R33, [R1+0x94] ;  /* 0x0000940001217983 */ /* 0x000ea80000300800 */
[----:B------:R-:W2:Y:S04]  /*9a6b0*/  LDL.LU R34, [R1+0x98] ;  /* 0x0000980001227983 */ /* 0x000ea80000300800 */
[----:B------:R-:W2:Y:S04]  /*9a6c0*/  LDL.LU R35, [R1+0x9c] ;  /* 0x00009c0001237983 */ /* 0x000ea80000300800 */
[----:B-1----:R-:W-:Y:S04]  /*9a6d0*/  STL.64 [R1+0x100], R56 ;  /* 0x0001003801007387 */ /* 0x002fe80000100a00 */
[----:B---3--:R-:W-:Y:S01]  /*9a6e0*/  STSM.16.M88.4 [R0], R52 ;  /* 0x0000003400007844 */ /* 0x008fe20000000200 */
[----:B------:R-:W-:-:S03]  /*9a6f0*/  NOP ;  /* 0x0000000000007918 */ /* 0x000fc60000000000 */
[----:B------:R-:W0:Y:S01]  /*9a700*/  LDS.128 R52, [R0] ;  /* 0x0000000000347984 */ /* 0x000e220000000c00 */
[----:B------:R-:W-:-:S03]  /*9a710*/  NOP ;  /* 0x0000000000007918 */ /* 0x000fc60000000000 */
[----:B------:R-:W-:Y:S01]  /*9a720*/  STSM.16.M88.4 [R0], R48 ;  /* 0x0000003000007844 */ /* 0x000fe20000000200 */
[----:B------:R-:W-:-:S03]  /*9a730*/  NOP ;  /* 0x0000000000007918 */ /* 0x000fc60000000000 */
[----:B------:R-:W1:Y:S01]  /*9a740*/  LDS.128 R48, [R0] ;  /* 0x0000000000307984 */ /* 0x000e620000000c00 */
[----:B------:R-:W-:-:S03]  /*9a750*/  NOP ;  /* 0x0000000000007918 */ /* 0x000fc60000000000 */
[----:B----4-:R-:W-:Y:S01]  /*9a760*/  STSM.16.M88.4 [R0], R44 ;  /* 0x0000002c00007844 */ /* 0x010fe20000000200 */
[----:B------:R-:W-:-:S03]  /*9a770*/  NOP ;  /* 0x0000000000007918 */ /* 0x000fc60000000000 */
[----:B------:R-:W3:Y:S01]  /*9a780*/  LDS.128 R44, [R0] ;  /* 0x00000000002c7984 */ /* 0x000ee20000000c00 */
[----:B------:R-:W-:-:S03]  /*9a790*/  NOP ;  /* 0x0000000000007918 */ /* 0x000fc60000000000 */
[----:B------:R-:W-:Y:S04]  /*9a7a0*/  STL.64 [R1+0x108], R58 ;  /* 0x0001083a01007387 */ /* 0x000fe80000100a00 */
[----:B0-----:R-:W-:Y:S04]  /*9a7b0*/  STL.64 [R1+0xf0], R52 ;  /* 0x0000f03401007387 */ /* 0x001fe80000100a00 */
[----:B------:R-:W-:Y:S04]  /*9a7c0*/  STL.64 [R1+0xf8], R54 ;  /* 0x0000f83601007387 */ /* 0x000fe80000100a00 */
[----:B------:R0:W-:Y:S04]  /*9a7d0*/  STSM.16.M88.4 [R0], R28 ;  /* 0x0000001c00007844 */ /* 0x0001e80000000200 */
[----:B-1----:R-:W-:Y:S04]  /*9a7e0*/  STL.64 [R1+0xe0], R48 ;  /* 0x0000e03001007387 */ /* 0x002fe80000100a00 */
[----:B------:R-:W-:Y:S04]  /*9a7f0*/  STL.64 [R1+0xe8], R50 ;  /* 0x0000e83201007387 */ /* 0x000fe80000100a00 */
[----:B---3--:R-:W-:Y:S04]  /*9a800*/  STL.64 [R1+0xd0], R44 ;  /* 0x0000d02c01007387 */ /* 0x008fe80000100a00 */
[----:B------:R-:W-:Y:S01]  /*9a810*/  STL.64 [R1+0xd8], R46 ;  /* 0x0000d82e01007387 */ /* 0x000fe20000100a00 */
[----:B------:R-:W-:-:S03]  /*9a820*/  NOP ;  /* 0x0000000000007918 */ /* 0x000fc60000000000 */
[----:B------:R-:W1:Y:S01]  /*9a830*/  LDS.128 R44, [R0] ;  /* 0x00000000002c7984 */ /* 0x000e620000000c00 */
[----:B------:R-:W-:-:S03]  /*9a840*/  NOP ;  /* 0x0000000000007918 */ /* 0x000fc60000000000 */
[----:B------:R-:W-:Y:S01]  /*9a850*/  STSM.16.M88.4 [R0], R40 ;  /* 0x0000002800007844 */ /* 0x000fe20000000200 */
[----:B------:R-:W-:-:S03]  /*9a860*/  NOP ;  /* 0x0000000000007918 */ /* 0x000fc60000000000 */
[----:B------:R-:W3:Y:S01]  /*9a870*/  LDS.128 R40, [R0] ;  /* 0x0000000000287984 */ /* 0x000ee20000000c00 */
[----:B------:R-:W-:-:S03]  /*9a880*/  NOP ;  /* 0x0000000000007918 */ /* 0x000fc60000000000 */
[----:B0-----:R-:W4:Y:S04]  /*9a890*/  LDL.LU R28, [R1+0x80] ;  /* 0x00008000011c7983 */ /* 0x001f280000300800 */
[----:B------:R-:W-:Y:S01]  /*9a8a0*/  STSM.16.M88.4 [R0], R36 ;  /* 0x0000002400007844 */ /* 0x000fe20000000200 */
[----:B------:R-:W-:-:S03]  /*9a8b0*/  NOP ;  /* 0x0000000000007918 */ /* 0x000fc60000000000 */
[----:B------:R-:W0:Y:S01]  /*9a8c0*/  LDS.128 R36, [R0] ;  /* 0x0000000000247984 */ /* 0x000e220000000c00 */
[----:B------:R-:W-:-:S03]  /*9a8d0*/  NOP ;  /* 0x0000000000007918 */ /* 0x000fc60000000000 */
[----:B------:R-:W4:Y:S04]  /*9a8e0*/  LDL.LU R29, [R1+0x84] ;  /* 0x00008400011d7983 */ /* 0x000f280000300800 */
[----:B------:R-:W4:Y:S04]  /*9a8f0*/  LDL.LU R30, [R1+0x88] ;  /* 0x00008800011e7983 */ /* 0x000f280000300800 */
[----:B------:R-:W4:Y:S04]  /*9a900*/  LDL.LU R31, [R1+0x8c] ;  /* 0x00008c00011f7983 */ /* 0x000f280000300800 */
[----:B-1----:R1:W-:Y:S04]  /*9a910*/  STL.64 [R1+0xc0], R44 ;  /* 0x0000c02c01007387 */ /* 0x0023e80000100a00 */
[----:B------:R1:W-:Y:S04]  /*9a920*/  STL.64 [R1+0xc8], R46 ;  /* 0x0000c82e01007387 */ /* 0x0003e80000100a00 */
[----:B---3--:R-:W-:Y:S04]  /*9a930*/  STL.64 [R1+0xb0], R40 ;  /* 0x0000b02801007387 */ /* 0x008fe80000100a00 */
[----:B------:R-:W-:Y:S04]  /*9a940*/  STL.64 [R1+0xb8], R42 ;  /* 0x0000b82a01007387 */ /* 0x000fe80000100a00 */
[----:B0-----:R-:W-:Y:S04]  /*9a950*/  STL.64 [R1+0xa0], R36 ;  /* 0x0000a02401007387 */ /* 0x001fe80000100a00 */
[----:B------:R-:W-:Y:S04]  /*9a960*/  STL.64 [R1+0xa8], R38 ;  /* 0x0000a82601007387 */ /* 0x000fe80000100a00 */
        /* <DEDUP_REMOVED lines=14> */
[----:B------:R-:W3:Y:S04]  /*9aa50*/  LDL.LU R46, [R1+0x48] ;  /* 0x00004800012e7983 */ /* 0x000ee80000300800 */
[----:B------:R-:W3:Y:S04]  /*9aa60*/  LDL.LU R47, [R1+0x4c] ;  /* 0x00004c00012f7983 */ /* 0x000ee80000300800 */
[----:B--2---:R-:W-:Y:S01]  /*9aa70*/  STSM.16.M88.4 [R0], R32 ;  /* 0x0000002000007844 */ /* 0x004fe20000000200 */
[----:B------:R-:W-:-:S03]  /*9aa80*/  NOP ;  /* 0x0000000000007918 */ /* 0x000fc60000000000 */
[----:B------:R-:W0:Y:S01]  /*9aa90*/  LDS.128 R32, [R0] ;  /* 0x0000000000207984 */ /* 0x000e220000000c00 */
[----:B------:R-:W-:-:S03]  /*9aaa0*/  NOP ;  /* 0x0000000000007918 */ /* 0x000fc60000000000 */
[----:B0-----:R0:W-:Y:S04]  /*9aab0*/  STL.64 [R1+0x90], R32 ;  /* 0x0000902001007387 */ /* 0x0011e80000100a00 */
        /* <DEDUP_REMOVED lines=13> */
[----:B----4-:R-:W-:Y:S01]  /*9ab90*/  STSM.16.M88.4 [R0], R28 ;  /* 0x0000001c00007844 */ /* 0x010fe20000000200 */
[----:B------:R-:W-:-:S03]  /*9aba0*/  NOP ;  /* 0x0000000000007918 */ /* 0x000fc60000000000 */
        /* <DEDUP_REMOVED lines=10> */
[----:B------:R-:W-:Y:S01]  /*9ac50*/  STSM.16.M88.4 [R0], R48 ;  /* 0x0000003000007844 */ /* 0x000fe20000000200 */
[----:B------:R-:W-:-:S03]  /*9ac60*/  NOP ;  /* 0x0000000000007918 */ /* 0x000fc60000000000 */
[----:B------:R-:W4:Y:S01]  /*9ac70*/  LDS.128 R48, [R0] ;  /* 0x0000000000307984 */ /* 0x000f220000000c00 */
[----:B------:R-:W-:-:S03]  /*9ac80*/  NOP ;  /* 0x0000000000007918 */ /* 0x000fc60000000000 */
[----:B0-----:R-:W-:Y:S04]  /*9ac90*/  STL.64 [R1+0x80], R28 ;  /* 0x0000801c01007387 */ /* 0x001fe80000100a00 */
[----:B------:R0:W-:Y:S04]  /*9aca0*/  STL.64 [R1+0x88], R30 ;  /* 0x0000881e01007387 */ /* 0x0001e80000100a00 */
[----:B0-----:R-:W2:Y:S04]  /*9acb0*/  LDL.LU.64 R30, [R1+0x3000] ;  /* 0x00300000011e7983 */ /* 0x001ea80000300a00 */
[----:B------:R-:W2:Y:S04]  /*9acc0*/  LDL.LU.64 R28, [R1+0x2ff8] ;  /* 0x002ff800011c7983 */ /* 0x000ea80000300a00 */
[----:B-1----:R-:W-:Y:S04]  /*9acd0*/  STL.64 [R1+0x70], R56 ;  /* 0x0000703801007387 */ /* 0x002fe80000100a00 */
[----:B------:R-:W-:Y:S04]  /*9ace0*/  STL.64 [R1+0x78], R58 ;  /* 0x0000783a01007387 */ /* 0x000fe80000100a00 */
[----:B---3--:R-:W-:Y:S04]  /*9acf0*/  STL.64 [R1+0x60], R52 ;  /* 0x0000603401007387 */ /* 0x008fe80000100a00 */
[----:B------:R-:W-:Y:S04]  /*9ad00*/  STL.64 [R1+0x68], R54 ;  /* 0x0000683601007387 */ /* 0x000fe80000100a00 */
[----:B----4-:R0:W-:Y:S04]  /*9ad10*/  STL.64 [R1+0x50], R48 ;  /* 0x0000503001007387 */ /* 0x0101e80000100a00 */
[----:B------:R1:W-:Y:S04]  /*9ad20*/  STL.64 [R1+0x58], R50 ;  /* 0x0000583201007387 */ /* 0x0003e80000100a00 */
[----:B0-----:R-:W3:Y:S04]  /*9ad30*/  LDL.LU R48, [R1] ;  /* 0x0000000001307983 */ /* 0x001ee80000300800 */
[----:B------:R-:W3:Y:S04]  /*9ad40*/  LDL.LU R49, [R1+0x4] ;  /* 0x0000040001317983 */ /* 0x000ee80000300800 */
[----:B-1----:R-:W3:Y:S04]  /*9ad50*/  LDL.LU R50, [R1+0x8] ;  /* 0x0000080001327983 */ /* 0x002ee80000300800 */
[----:B------:R-:W3:Y:S04]  /*9ad60*/  LDL.LU R51, [R1+0xc] ;  /* 0x00000c0001337983 */ /* 0x000ee80000300800 */
[----:B------:R-:W-:Y:S01]  /*9ad70*/  STSM.16.M88.4 [R0], R44 ;  /* 0x0000002c00007844 */ /* 0x000fe20000000200 */
[----:B------:R-:W-:-:S03]  /*9ad80*/  NOP ;  /* 0x0000000000007918 */ /* 0x000fc60000000000 */
[----:B------:R-:W0:Y:S01]  /*9ad90*/  LDS.128 R44, [R0] ;  /* 0x00000000002c7984 */ /* 0x000e220000000c00 */
[----:B------:R-:W-:-:S03]  /*9ada0*/  NOP ;  /* 0x0000000000007918 */ /* 0x000fc60000000000 */
[----:B--2---:R-:W-:Y:S01]  /*9adb0*/  STSM.16.M88.4 [R0], R40 ;  /* 0x0000002800007844 */ /* 0x004fe20000000200 */
[----:B------:R-:W-:-:S03]  /*9adc0*/  NOP ;  /* 0x0000000000007918 */ /* 0x000fc60000000000 */
[----:B------:R-:W1:Y:S01]  /*9add0*/  LDS.128 R40, [R0] ;  /* 0x0000000000287984 */ /* 0x000e620000000c00 */
[----:B------:R-:W-:-:S03]  /*9ade0*/  NOP ;  /* 0x0000000000007918 */ /* 0x000fc60000000000 */
[----:B------:R-:W-:Y:S01]  /*9adf0*/  STSM.16.M88.4 [R0], R36 ;  /* 0x0000002400007844 */ /* 0x000fe20000000200 */
[----:B------:R-:W-:-:S03]  /*9ae00*/  NOP ;  /* 0x0000000000007918 */ /* 0x000fc60000000000 */
[----:B------:R-:W2:Y:S01]  /*9ae10*/  LDS.128 R36, [R0] ;  /* 0x0000000000247984 */ /* 0x000ea20000000c00 */
[----:B------:R-:W-:-:S03]  /*9ae20*/  NOP ;  /* 0x0000000000007918 */ /* 0x000fc60000000000 */
[----:B0-----:R0:W-:Y:S04]  /*9ae30*/  STL.64 [R1+0x40], R44 ;  /* 0x0000402c01007387 */ /* 0x0011e80000100a00 */
[----:B------:R4:W-:Y:S04]  /*9ae40*/  STL.64 [R1+0x48], R46 ;  /* 0x0000482e01007387 */ /* 0x0009e80000100a00 */
[----:B-1----:R1:W-:Y:S04]  /*9ae50*/  STL.64 [R1+0x30], R40 ;  /* 0x0000302801007387 */ /* 0x0023e80000100a00 */
[----:B------:R1:W-:Y:S04]  /*9ae60*/  STL.64 [R1+0x38], R42 ;  /* 0x0000382a01007387 */ /* 0x0003e80000100a00 */
[----:B--2---:R2:W-:Y:S04]  /*9ae70*/  STL.64 [R1+0x20], R36 ;  /* 0x0000202401007387 */ /* 0x0045e80000100a00 */
[----:B------:R2:W-:Y:S04]  /*9ae80*/  STL.64 [R1+0x28], R38 ;  /* 0x0000282601007387 */ /* 0x0005e80000100a00 */
[----:B0-----:R-:W3:Y:S04]  /*9ae90*/  LDL.LU R44, [R1+0x310] ;  /* 0x00031000012c7983 */ /* 0x001ee80000300800 */
[----:B------:R-:W3:Y:S04]  /*9aea0*/  LDL.LU R45, [R1+0x314] ;  /* 0x00031400012d7983 */ /* 0x000ee80000300800 */
[----:B----4-:R-:W4:Y:S04]  /*9aeb0*/  LDL.LU R46, [R1+0x318] ;  /* 0x00031800012e7983 */ /* 0x010f280000300800 */
[----:B------:R-:W4:Y:S04]  /*9aec0*/  LDL.LU R47, [R1+0x31c] ;  /* 0x00031c00012f7983 */ /* 0x000f280000300800 */
[----:B-1----:R-:W4:Y:S04]  /*9aed0*/  LDL.LU R40, [R1+0x300] ;  /* 0x0003000001287983 */ /* 0x002f280000300800 */
[----:B------:R-:W4:Y:S04]  /*9aee0*/  LDL.LU R41, [R1+0x304] ;  /* 0x0003040001297983 */ /* 0x000f280000300800 */
[----:B------:R-:W4:Y:S04]  /*9aef0*/  LDL.LU R42, [R1+0x308] ;  /* 0x00030800012a7983 */ /* 0x000f280000300800 */
[----:B------:R-:W4:Y:S04]  /*9af00*/  LDL.LU R43, [R1+0x30c] ;  /* 0x00030c00012b7983 */ /* 0x000f280000300800 */
[----:B--2---:R-:W2:Y:S04]  /*9af10*/  LDL.LU R36, [R1+0x2f0] ;  /* 0x0002f00001247983 */ /* 0x004ea80000300800 */
[----:B------:R-:W2:Y:S04]  /*9af20*/  LDL.LU R37, [R1+0x2f4] ;  /* 0x0002f40001257983 */ /* 0x000ea80000300800 */
[----:B------:R-:W2:Y:S04]  /*9af30*/  LDL.LU R38, [R1+0x2f8] ;  /* 0x0002f80001267983 */ /* 0x000ea80000300800 */
[----:B------:R-:W2:Y:S04]  /*9af40*/  LDL.LU R39, [R1+0x2fc] ;  /* 0x0002fc0001277983 */ /* 0x000ea80000300800 */
[----:B------:R0:W-:Y:S01]  /*9af50*/  STSM.16.M88.4 [R0], R32 ;  /* 0x0000002000007844 */ /* 0x0001e20000000200 */
        /* <DEDUP_REMOVED lines=8> */
[----:B------:R-:W-:Y:S04]  /*9afe0*/  STL.64 [R1+0x328], R54 ;  /* 0x0003283601007387 */ /* 0x000fe80000100a00 */
        /* <DEDUP_REMOVED lines=8> */
[----:B------:R-:W-:Y:S04]  /*9b070*/  STSM.16.M88.4 [R0], R8 ;  /* 0x0000000800007844 */ /* 0x000fe80000000200 */
[----:B0-----:R-:W-:Y:S04]  /*9b080*/  STL.64 [R1+0x10], R48 ;  /* 0x0000103001007387 */ /* 0x001fe80000100a00 */
[----:B------:R-:W-:Y:S04]  /*9b090*/  STL.64 [R1+0x18], R50 ;  /* 0x0000183201007387 */ /* 0x000fe80000100a00 */
[----:B-1----:R-:W-:Y:S04]  /*9b0a0*/  STL.64 [R1], R4 ;  /* 0x0000000401007387 */ /* 0x002fe80000100a00 */
[----:B------:R-:W-:Y:S01]  /*9b0b0*/  STL.64 [R1+0x8], R6 ;  /* 0x0000080601007387 */ /* 0x000fe20000100a00 */
[----:B------:R-:W-:-:S03]  /*9b0c0*/  NOP ;  /* 0x0000000000007918 */ /* 0x000fc60000000000 */
[----:B------:R-:W0:Y:S01]  /*9b0d0*/  LDS.128 R4, [R0] ;  /* 0x0000000000047984 */ /* 0x000e220000000c00 */
[----:B------:R-:W-:-:S03]  /*9b0e0*/  NOP ;  /* 0x0000000000007918 */ /* 0x000fc60000000000 */
[----:B----4-:R-:W-:Y:S04]  /*9b0f0*/  STSM.16.M88.4 [R0], R44 ;  /* 0x0000002c00007844 */ /* 0x010fe80000000200 */
[----:B0-----:R-:W-:Y:S04]  /*9b100*/  STL [R1+0x2f84], R4 ;  /* 0x002f840401007387 */ /* 0x001fe80000100800 */
[----:B------:R-:W-:Y:S04]  /*9b110*/  STL [R1+0x2f80], R5 ;  /* 0x002f800501007387 */ /* 0x000fe80000100800 */
[----:B------:R-:W-:Y:S04]  /*9b120*/  STL [R1+0x2f7c], R6 ;  /* 0x002f7c0601007387 */ /* 0x000fe80000100800 */
[----:B------:R-:W-:Y:S01]  /*9b130*/  STL [R1+0x2f78], R7 ;  /* 0x002f780701007387 */ /* 0x000fe20000100800 */
[----:B------:R-:W-:-:S03]  /*9b140*/  NOP ;  /* 0x0000000000007918 */ /* 0x000fc60000000000 */
[----:B------:R-:W0:Y:S01]  /*9b150*/  LDS.128 R4, [R0] ;  /* 0x0000000000047984 */ /* 0x000e220000000c00 */
[----:B------:R-:W-:-:S03]  /*9b160*/  NOP ;  /* 0x0000000000007918 */ /* 0x000fc60000000000 */
[----:B------:R-:W-:Y:S04]  /*9b170*/  STSM.16.M88.4 [R0], R40 ;  /* 0x0000002800007844 */ /* 0x000fe80000000200 */
[----:B0-----:R-:W-:Y:S04]  /*9b180*/  STL.64 [R1+0x310], R4 ;  /* 0x0003100401007387 */ /* 0x001fe80000100a00 */
[----:B------:R-:W-:Y:S01]  /*9b190*/  STL.64 [R1+0x318], R6 ;  /* 0x0003180601007387 */ /* 0x000fe20000100a00 */
[----:B------:R-:W-:-:S03]  /*9b1a0*/  NOP ;  /* 0x0000000000007918 */ /* 0x000fc60000000000 */
[----:B------:R-:W0:Y:S01]  /*9b1b0*/  LDS.128 R4, [R0] ;  /* 0x0000000000047984 */ /* 0x000e220000000c00 */
[----:B------:R-:W-:-:S03]  /*9b1c0*/  NOP ;  /* 0x0000000000007918 */ /* 0x000fc60000000000 */
[----:B--2---:R-:W-:Y:S04]  /*9b1d0*/  STSM.16.M88.4 [R0], R36 ;  /* 0x0000002400007844 */ /* 0x004fe80000000200 */
[----:B0-----:R-:W-:Y:S04]  /*9b1e0*/  STL.64 [R1+0x300], R4 ;  /* 0x0003000401007387 */ /* 0x001fe80000100a00 */
[----:B------:R-:W-:Y:S01]  /*9b1f0*/  STL.64 [R1+0x308], R6 ;  /* 0x0003080601007387 */ /* 0x000fe20000100a00 */
[----:B------:R-:W-:-:S03]  /*9b200*/  NOP ;  /* 0x0000000000007918 */ /* 0x000fc60000000000 */
[----:B------:R-:W0:Y:S01]  /*9b210*/  LDS.128 R4, [R0] ;  /* 0x0000000000047984 */ /* 0x000e220000000c00 */
[----:B------:R-:W-:-:S03]  /*9b220*/  NOP ;  /* 0x0000000000007918 */ /* 0x000fc60000000000 */
[----:B0-----:R-:W-:Y:S04]  /*9b230*/  STL.64 [R1+0x2f0], R4 ;  /* 0x0002f00401007387 */ /* 0x001fe80000100a00 */
[----:B------:R-:W-:Y:S04]  /*9b240*/  STL.64 [R1+0x2f8], R6 ;  /* 0x0002f80601007387 */ /* 0x000fe80000100a00 */
        /* <DEDUP_REMOVED lines=28> */
[----:B------:R0:W-:Y:S01]  /*9b410*/  STSM.16.M88.4 [R0], R32 ;  /* 0x0000002000007844 */ /* 0x0001e20000000200 */
[----:B------:R-:W-:-:S03]  /*9b420*/  NOP ;  /* 0x0000000000007918 */ /* 0x000fc60000000000 */
[----:B------:R-:W1:Y:S01]  /*9b430*/  LDS.128 R4, [R0] ;  /* 0x0000000000047984 */ /* 0x000e620000000c00 */
[----:B------:R-:W-:-:S03]  /*9b440*/  NOP ;  /* 0x0000000000007918 */ /* 0x000fc60000000000 */
[----:B0-----:R-:W4:Y:S04]  /*9b450*/  LDL.LU R32, [R1+0x260] ;  /* 0x0002600001207983 */ /* 0x001f280000300800 */
[----:B------:R-:W4:Y:S04]  /*9b460*/  LDL.LU R33, [R1+0x264] ;  /* 0x0002640001217983 */ /* 0x000f280000300800 */
[----:B------:R-:W4:Y:S04]  /*9b470*/  LDL.LU R34, [R1+0x268] ;  /* 0x0002680001227983 */ /* 0x000f280000300800 */
[----:B------:R-:W4:Y:S04]  /*9b480*/  LDL.LU R35, [R1+0x26c] ;  /* 0x00026c0001237983 */ /* 0x000f280000300800 */
[----:B-1----:R-:W-:Y:S04]  /*9b490*/  STL.64 [R1+0x2e0], R4 ;  /* 0x0002e00401007387 */ /* 0x002fe80000100a00 */
[----:B------:R-:W-:Y:S04]  /*9b4a0*/  STL.64 [R1+0x2e8], R6 ;  /* 0x0002e80601007387 */ /* 0x000fe80000100a00 */
[----:B--2---:R-:W-:Y:S01]  /*9b4b0*/  STSM.16.M88.4 [R0], R8 ;  /* 0x0000000800007844 */ /* 0x004fe20000000200 */
[----:B------:R-:W-:-:S03]  /*9b4c0*/  NOP ;  /* 0x0000000000007918 */ /* 0x000fc60000000000 */
[----:B------:R-:W0:Y:S01]  /*9b4d0*/  LDS.128 R4, [R0] ;  /* 0x0000000000047984 */ /* 0x000e220000000c00 */
[----:B------:R-:W-:-:S03]  /*9b4e0*/  NOP ;  /* 0x0000000000007918 */ /* 0x000fc60000000000 */
[----:B---3--:R-:W-:Y:S04]  /*9b4f0*/  STSM.16.M88.4 [R0], R56 ;  /* 0x0000003800007844 */ /* 0x008fe80000000200 */
[----:B0-----:R-:W-:Y:S04]  /*9b500*/  STL.64 [R1+0x2d0], R4 ;  /* 0x0002d00401007387 */ /* 0x001fe80000100a00 */
[----:B------:R-:W-:Y:S01]  /*9b510*/  STL.64 [R1+0x2d8], R6 ;  /* 0x0002d80601007387 */ /* 0x000fe20000100a00 */
[----:B------:R-:W-:-:S03]  /*9b520*/  NOP ;  /* 0x0000000000007918 */ /* 0x000fc60000000000 */
[----:B------:R-:W0:Y:S01]  /*9b530*/  LDS.128 R4, [R0] ;  /* 0x0000000000047984 */ /* 0x000e220000000c00 */
[----:B------:R-:W-:-:S03]  /*9b540*/  NOP ;  /* 0x0000000000007918 */ /* 0x000fc60000000000 */
[----:B----4-:R-:W-:Y:S04]  /*9b550*/  STSM.16.M88.4 [R0], R52 ;  /* 0x0000003400007844 */ /* 0x010fe80000000200 */
[----:B0-----:R-:W-:Y:S04]  /*9b560*/  STL.64 [R1+0x2c0], R4 ;  /* 0x0002c00401007387 */ /* 0x001fe80000100a00 */
[----:B------:R-:W-:Y:S01]  /*9b570*/  STL.64 [R1+0x2c8], R6 ;  /* 0x0002c80601007387 */ /* 0x000fe20000100a00 */
        /* <DEDUP_REMOVED lines=141> */
[----:B------:R-:W-:Y:S01]  /*9be50*/  STSM.16.M88.4 [R0], R32 ;  /* 0x0000002000007844 */ /* 0x000fe20000000200 */
[----:B------:R-:W-:-:S03]  /*9be60*/  NOP ;  /* 0x0000000000007918 */ /* 0x000fc60000000000 */
[----:B------:R-:W0:Y:S01]  /*9be70*/  LDS.128 R32, [R0] ;  /* 0x0000000000207984 */ /* 0x000e220000000c00 */
[----:B------:R-:W-:-:S03]  /*9be80*/  NOP ;  /* 0x0000000000007918 */ /* 0x000fc60000000000 */
[----:B0-----:R-:W-:Y:S04]  /*9be90*/  STL.64 [R1+0x1e0], R32 ;  /* 0x0001e02001007387 */ /* 0x001fe80000100a00 */
[----:B------:R0:W-:Y:S04]  /*9bea0*/  STL.64 [R1+0x1e8], R34 ;  /* 0x0001e82201007387 */ /* 0x0001e80000100a00 */
[----:B0-----:R-:W4:Y:S04]  /*9beb0*/  LDL.LU.64 R34, [R1+0x2ff0] ;  /* 0x002ff00001227983 */ /* 0x001f280000300a00 */
[----:B------:R-:W4:Y:S04]  /*9bec0*/  LDL.LU.64 R32, [R1+0x2fe8] ;  /* 0x002fe80001207983 */ /* 0x000f280000300a00 */
[----:B--2---:R-:W-:Y:S01]  /*9bed0*/  STSM.16.M88.4 [R0], R36 ;  /* 0x0000002400007844 */ /* 0x004fe20000000200 */
[----:B------:R-:W-:-:S03]  /*9bee0*/  NOP ;  /* 0x0000000000007918 */ /* 0x000fc60000000000 */
[----:B------:R-:W0:Y:S01]  /*9bef0*/  LDS.128 R36, [R0] ;  /* 0x0000000000247984 */ /* 0x000e220000000c00 */
[----:B------:R-:W-:-:S03]  /*9bf00*/  NOP ;  /* 0x0000000000007918 */ /* 0x000fc60000000000 */
[----:B---3--:R-:W-:Y:S01]  /*9bf10*/  STSM.16.M88.4 [R0], R40 ;  /* 0x0000002800007844 */ /* 0x008fe20000000200 */
[----:B------:R-:W-:-:S03]  /*9bf20*/  NOP ;  /* 0x0000000000007918 */ /* 0x000fc60000000000 */
[----:B------:R-:W1:Y:S01]  /*9bf30*/  LDS.128 R40, [R0] ;  /* 0x0000000000287984 */ /* 0x000e620000000c00 */
[----:B------:R-:W-:-:S03]  /*9bf40*/  NOP ;  /* 0x0000000000007918 */ /* 0x000fc60000000000 */
[----:B----4-:R-:W-:Y:S01]  /*9bf50*/  STSM.16.M88.4 [R0], R44 ;  /* 0x0000002c00007844 */ /* 0x010fe20000000200 */
[----:B------:R-:W-:-:S03]  /*9bf60*/  NOP ;  /* 0x0000000000007918 */ /* 0x000fc60000000000 */
[----:B------:R-:W2:Y:S01]  /*9bf70*/  LDS.128 R44, [R0] ;  /* 0x00000000002c7984 */ /* 0x000ea20000000c00 */
[----:B------:R-:W-:-:S03]  /*9bf80*/  NOP ;  /* 0x0000000000007918 */ /* 0x000fc60000000000 */
[----:B0-----:R-:W-:Y:S04]  /*9bf90*/  STL.64 [R1+0x1d0], R36 ;  /* 0x0001d02401007387 */ /* 0x001fe80000100a00 */
[----:B------:R0:W-:Y:S04]  /*9bfa0*/  STL.64 [R1+0x1d8], R38 ;  /* 0x0001d82601007387 */ /* 0x0001e80000100a00 */
[----:B------:R-:W-:Y:S01]  /*9bfb0*/  STSM.16.M88.4 [R0], R48 ;  /* 0x0000003000007844 */ /* 0x000fe20000000200 */
[----:B------:R-:W-:-:S03]  /*9bfc0*/  NOP ;  /* 0x0000000000007918 */ /* 0x000fc60000000000 */
[----:B------:R-:W3:Y:S01]  /*9bfd0*/  LDS.128 R48, [R0] ;  /* 0x0000000000307984 */ /* 0x000ee20000000c00 */
[----:B------:R-:W-:-:S03]  /*9bfe0*/  NOP ;  /* 0x0000000000007918 */ /* 0x000fc60000000000 */
[----:B0-----:R-:W4:Y:S04]  /*9bff0*/  LDL.LU.64 R38, [R1+0x2fe0] ;  /* 0x002fe00001267983 */ /* 0x001f280000300a00 */
[----:B------:R-:W4:Y:S04]  /*9c000*/  LDL.LU.64 R36, [R1+0x2fd8] ;  /* 0x002fd80001247983 */ /* 0x000f280000300a00 */
[----:B-1----:R-:W-:Y:S04]  /*9c010*/  STL.64 [R1+0x1c0], R40 ;  /* 0x0001c02801007387 */ /* 0x002fe80000100a00 */
[----:B------:R0:W-:Y:S04]  /*9c020*/  STL.64 [R1+0x1c8], R42 ;  /* 0x0001c82a01007387 */ /* 0x0001e80000100a00 */
[----:B------:R-:W-:Y:S01]  /*9c030*/  STSM.16.M88.4 [R0], R52 ;  /* 0x0000003400007844 */ /* 0x000fe20000000200 */
[----:B------:R-:W-:-:S03]  /*9c040*/  NOP ;  /* 0x0000000000007918 */ /* 0x000fc60000000000 */
[----:B------:R-:W1:Y:S01]  /*9c050*/  LDS.128 R52, [R0] ;  /* 0x0000000000347984 */ /* 0x000e620000000c00 */
[----:B------:R-:W-:-:S03]  /*9c060*/  NOP ;  /* 0x0000000000007918 */ /* 0x000fc60000000000 */
[----:B0-----:R-:W4:Y:S04]  /*9c070*/  LDL.LU.64 R42, [R1+0x2fd0] ;  /* 0x002fd000012a7983 */ /* 0x001f280000300a00 */
[----:B------:R-:W4:Y:S04]  /*9c080*/  LDL.LU.64 R40, [R1+0x2fc8] ;  /* 0x002fc80001287983 */ /* 0x000f280000300a00 */
[----:B--2---:R-:W-:Y:S04]  /*9c090*/  STL.64 [R1+0x1b0], R44 ;  /* 0x0001b02c01007387 */ /* 0x004fe80000100a00 */
[----:B------:R0:W-:Y:S04]  /*9c0a0*/  STL.64 [R1+0x1b8], R46 ;  /* 0x0001b82e01007387 */ /* 0x0001e80000100a00 */
[----:B------:R-:W-:Y:S01]  /*9c0b0*/  STSM.16.M88.4 [R0], R56 ;  /* 0x0000003800007844 */ /* 0x000fe20000000200 */
[----:B------:R-:W-:-:S03]  /*9c0c0*/  NOP ;  /* 0x0000000000007918 */ /* 0x000fc60000000000 */
[----:B------:R-:W2:Y:S01]  /*9c0d0*/  LDS.128 R56, [R0] ;  /* 0x0000000000387984 */ /* 0x000ea20000000c00 */
[----:B------:R-:W-:-:S03]  /*9c0e0*/  NOP ;  /* 0x0000000000007918 */ /* 0x000fc60000000000 */
[----:B0-----:R-:W4:Y:S04]  /*9c0f0*/  LDL.LU.64 R46, [R1+0x2fc0] ;  /* 0x002fc000012e7983 */ /* 0x001f280000300a00 */
[----:B------:R-:W4:Y:S04]  /*9c100*/  LDL.LU.64 R44, [R1+0x2fb8] ;  /* 0x002fb800012c7983 */ /* 0x000f280000300a00 */
[----:B---3--:R-:W-:Y:S04]  /*9c110*/  STL.64 [R1+0x1a0], R48 ;  /* 0x0001a03001007387 */ /* 0x008fe80000100a00 */
[----:B------:R0:W-:Y:S04]  /*9c120*/  STL.64 [R1+0x1a8], R50 ;  /* 0x0001a83201007387 */ /* 0x0001e80000100a00 */
[----:B0-----:R-:W3:Y:S04]  /*9c130*/  LDL.LU.64 R50, [R1+0x2fb0] ;  /* 0x002fb00001327983 */ /* 0x001ee80000300a00 */
[----:B------:R-:W3:Y:S04]  /*9c140*/  LDL.LU.64 R48, [R1+0x2fa8] ;  /* 0x002fa80001307983 */ /* 0x000ee80000300a00 */
[----:B-1----:R-:W-:Y:S04]  /*9c150*/  STL.64 [R1+0x190], R52 ;  /* 0x0001903401007387 */ /* 0x002fe80000100a00 */
[----:B------:R0:W-:Y:S04]  /*9c160*/  STL.64 [R1+0x198], R54 ;  /* 0x0001983601007387 */ /* 0x0001e80000100a00 */
[----:B0-----:R-:W3:Y:S04]  /*9c170*/  LDL.LU.64 R54, [R1+0x2fa0] ;  /* 0x002fa00001367983 */ /* 0x001ee80000300a00 */
[----:B------:R-:W3:Y:S04]  /*9c180*/  LDL.LU.64 R52, [R1+0x2f98] ;  /* 0x002f980001347983 */ /* 0x000ee80000300a00 */
[----:B--2---:R-:W-:Y:S04]  /*9c190*/  STL.64 [R1+0x180], R56 ;  /* 0x0001803801007387 */ /* 0x004fe80000100a00 */
[----:B------:R0:W-:Y:S04]  /*9c1a0*/  STL.64 [R1+0x188], R58 ;  /* 0x0001883a01007387 */ /* 0x0001e80000100a00 */
[----:B0-----:R-:W2:Y:S04]  /*9c1b0*/  LDL.LU.64 R58, [R1+0x2f90] ;  /* 0x002f9000013a7983 */ /* 0x001ea80000300a00 */
[----:B------:R-:W2:Y:S04]  /*9c1c0*/  LDL.LU.64 R56, [R1+0x2f88] ;  /* 0x002f880001387983 */ /* 0x000ea80000300a00 */
[----:B------:R-:W-:Y:S01]  /*9c1d0*/  STSM.16.M88.4 [R0], R4 ;  /* 0x0000000400007844 */ /* 0x000fe20000000200 */
[----:B------:R-:W-:-:S03]  /*9c1e0*/  NOP ;  /* 0x0000000000007918 */ /* 0x000fc60000000000 */
[----:B------:R-:W0:Y:S01]  /*9c1f0*/  LDS.128 R4, [R0] ;  /* 0x0000000000047984 */ /* 0x000e220000000c00 */
[----:B------:R-:W-:-:S03]  /*9c200*/  NOP ;  /* 0x0000000000007918 */ /* 0x000fc60000000000 */
[----:B------:R-:W-:Y:S01]  /*9c210*/  STSM.16.M88.4 [R0], R8 ;  /* 0x0000000800007844 */ /* 0x000fe20000000200 */
[----:B------:R-:W-:-:S03]  /*9c220*/  NOP ;  /* 0x0000000000007918 */ /* 0x000fc60000000000 */
[----:B0-----:R-:W-:Y:S04]  /*9c230*/  STL.64 [R1+0x170], R4 ;  /* 0x0001700401007387 */ /* 0x001fe80000100a00 */
[----:B------:R-:W-:Y:S04]  /*9c240*/  STL.64 [R1+0x178], R6 ;  /* 0x0001780601007387 */ /* 0x000fe80000100a00 */
[----:B------:R-:W0:Y:S01]  /*9c250*/  LDS.128 R4, [R0] ;  /* 0x0000000000047984 */ /* 0x000e220000000c00 */
[----:B------:R-:W-:-:S03]  /*9c260*/  NOP ;  /* 0x0000000000007918 */ /* 0x000fc60000000000 */
[----:B------:R-:W2:Y:S04]  /*9c270*/  LDL.LU R61, [R1+0xf68] ;  /* 0x000f6800013d7983 */ /* 0x000ea80000300800 */
[----:B------:R-:W2:Y:S04]  /*9c280*/  LDL.LU R60, [R1+0xf74] ;  /* 0x000f7400013c7983 */ /* 0x000ea80000300800 */
[----:B------:R-:W-:Y:S01]  /*9c290*/  STSM.16.M88.4 [R0], R12 ;  /* 0x0000000c00007844 */ /* 0x000fe20000000200 */
[----:B------:R-:W-:-:S03]  /*9c2a0*/  NOP ;  /* 0x0000000000007918 */ /* 0x000fc60000000000 */
[----:B0-----:R-:W-:Y:S04]  /*9c2b0*/  STL.64 [R1+0x160], R4 ;  /* 0x0001600401007387 */ /* 0x001fe80000100a00 */
[----:B------:R-:W-:Y:S04]  /*9c2c0*/  STL.64 [R1+0x168], R6 ;  /* 0x0001680601007387 */ /* 0x000fe80000100a00 */
        /* <DEDUP_REMOVED lines=10> */
[----:B------:R-:W1:Y:S01]  /*9c370*/  LDS.128 R8, [R0] ;  /* 0x0000000000087984 */ /* 0x000e620000000c00 */
[----:B------:R-:W-:-:S03]  /*9c380*/  NOP ;  /* 0x0000000000007918 */ /* 0x000fc60000000000 */
[----:B------:R-:W-:Y:S01]  /*9c390*/  STSM.16.M88.4 [R0], R24 ;  /* 0x0000001800007844 */ /* 0x000fe20000000200 */
[----:B------:R-:W-:-:S03]  /*9c3a0*/  NOP ;  /* 0x0000000000007918 */ /* 0x000fc60000000000 */
[----:B0-----:R0:W-:Y:S04]  /*9c3b0*/  STL.64 [R1+0x340], R4 ;  /* 0x0003400401007387 */ /* 0x0011e80000100a00 */
[----:B------:R-:W-:Y:S04]  /*9c3c0*/  STL.64 [R1+0x348], R6 ;  /* 0x0003480601007387 */ /* 0x000fe80000100a00 */
[----:B0-----:R-:W2:Y:S04]  /*9c3d0*/  LDL.LU R4, [R1+0x150] ;  /* 0x0001500001047983 */ /* 0x001ea80000300800 */
[----:B------:R-:W2:Y:S04]  /*9c3e0*/  LDL.LU R5, [R1+0x140] ;  /* 0x0001400001057983 */ /* 0x000ea80000300800 */
[----:B-1----:R-:W-:Y:S04]  /*9c3f0*/  STL.64 [R1+0x330], R8 ;  /* 0x0003300801007387 */ /* 0x002fe80000100a00 */
[----:B------:R-:W-:Y:S04]  /*9c400*/  STL.64 [R1+0x338], R10 ;  /* 0x0003380a01007387 */ /* 0x000fe80000100a00 */
[----:B------:R-:W-:Y:S01]  /*9c410*/  LDS.128 R8, [R0] ;  /* 0x0000000000087984 */ /* 0x000fe20000000c00 */
[----:B------:R-:W-:-:S03]  /*9c420*/  NOP ;  /* 0x0000000000007918 */ /* 0x000fc60000000000 */
[----:B------:R-:W-:Y:S01]  /*9c430*/  STSM.16.M88.4 [R0], R28 ;  /* 0x0000001c00007844 */ /* 0x000fe20000000200 */
[----:B------:R-:W-:-:S03]  /*9c440*/  NOP ;  /* 0x0000000000007918 */ /* 0x000fc60000000000 */
[----:B------:R-:W-:Y:S01]  /*9c450*/  LDS.128 R12, [R0] ;  /* 0x00000000000c7984 */ /* 0x000fe20000000c00 */
[----:B------:R-:W-:-:S03]  /*9c460*/  NOP ;  /* 0x0000000000007918 */ /* 0x000fc60000000000 */
[----:B------:R-:W-:Y:S01]  /*9c470*/  STSM.16.M88.4 [R0], R32 ;  /* 0x0000002000007844 */ /* 0x000fe20000000200 */
[----:B------:R-:W-:-:S03]  /*9c480*/  NOP ;  /* 0x0000000000007918 */ /* 0x000fc60000000000 */
[----:B------:R-:W-:Y:S01]  /*9c490*/  LDS.128 R16, [R0] ;  /* 0x0000000000107984 */ /* 0x000fe20000000c00 */
[----:B------:R-:W-:-:S03]  /*9c4a0*/  NOP ;  /* 0x0000000000007918 */ /* 0x000fc60000000000 */
[----:B----4-:R-:W-:Y:S01]  /*9c4b0*/  STSM.16.M88.4 [R0], R36 ;  /* 0x0000002400007844 */ /* 0x010fe20000000200 */
[----:B------:R-:W-:-:S03]  /*9c4c0*/  NOP ;  /* 0x0000000000007918 */ /* 0x000fc60000000000 */
        /* <DEDUP_REMOVED lines=18> */
[----:B--2---:R-:W-:Y:S04]  /*9c5f0*/  STSM.16.M88.4 [R0], R56 ;  /* 0x0000003800007844 */ /* 0x004fe80000000200 */
[----:B0-----:R0:W-:Y:S04]  /*9c600*/  STL [R1+0x2f74], R31 ;  /* 0x002f741f01007387 */ /* 0x0011e80000100800 */
[----:B0-----:R-:W2:Y:S04]  /*9c610*/  LDL.LU R31, [R1+0xc50] ;  /* 0x000c5000011f7983 */ /* 0x001ea80000300800 */
[----:B------:R-:W4:Y:S04]  /*9c620*/  LDL.LU R58, [R1+0xf70] ;  /* 0x000f7000013a7983 */ /* 0x000f280000300800 */
[----:B------:R-:W3:Y:S01]  /*9c630*/  LDL.LU R59, [R1+0xf6c] ;  /* 0x000f6c00013b7983 */ /* 0x000ee20000300800 */
[----:B------:R-:W-:Y:S01]  /*9c640*/  PRMT R42, R4, 0x7632, R42 ;  /* 0x00007632042a7816 */ /* 0x000fe2000000002a */
[C---:B----4-:R-:W-:Y:S01]  /*9c650*/  IMAD R2, R58.reuse, UR4, RZ ;  /* 0x000000043a027c24 */ /* 0x050fe2000f8e02ff */
[----:B------:R-:W-:-:S04]  /*9c660*/  ISETP.GE.AND P0, PT, R58, UR10, PT ;  /* 0x0000000a3a007c0c */ /* 0x000fc8000bf06270 */
[C---:B------:R-:W-:Y:S02]  /*9c670*/  LEA R44, P1, R2.reuse, UR8, 0x1 ;  /* 0x00000008022c7c11 */ /* 0x040fe4000f8208ff */
[C---:B--2---:R-:W-:Y:S01]  /*9c680*/  ISETP.LT.AND P0, PT, R31.reuse, UR29, !P0 ;  /* 0x0000001d1f007c0c */ /* 0x044fe2000c701270 */
[----:B------:R-:W-:Y:S01]  /*9c690*/  IMAD R48, R31, UR20, RZ ;  /* 0x000000141f307c24 */ /* 0x000fe2000f8e02ff */
[----:B------:R-:W-:-:S03]  /*9c6a0*/  LEA.HI.X.SX32 R45, R2, UR9, 0x1, P1 ;  /* 0x00000009022d7c11 */ /* 0x000fc600088f0eff */
[----:B------:R-:W-:Y:S01]  /*9c6b0*/  IMAD.WIDE R2, R48, 0x2, R44 ;  /* 0x0000000230027825 */ /* 0x000fe200078e022c */
[----:B------:R-:W-:-:S07]  /*9c6c0*/  NOP ;  /* 0x0000000000007918 */ /* 0x000fce0000000000 */
[----:B------:R0:W-:Y:S04]  /*9c6d0*/  @P0 STG.E.U16 desc[UR6][R2.64], R4 ;  /* 0x0000000402000986 */ /* 0x0001e8000c101506 */
[----:B0-----:R-:W2:Y:S01]  /*9c6e0*/  LDL.LU R4, [R1+0x130] ;  /* 0x0001300001047983 */ /* 0x001ea20000300800 */
[C---:B---3--:R-:W-:Y:S01]  /*9c6f0*/  IMAD R2, R59.reuse, UR4, RZ ;  /* 0x000000043b027c24 */ /* 0x048fe2000f8e02ff */
[----:B------:R-:W-:Y:S02]  /*9c700*/  ISETP.GE.AND P0, PT, R59, UR22, PT ;  /* 0x000000163b007c0c */ /* 0x000fe4000bf06270 */
[----:B------:R-:W3:Y:S02]  /*9c710*/  LDL.LU R6, [R1+0x120] ;  /* 0x0001200001067983 */ /* 0x000ee40000300800 */
[----:B------:R-:W-:-:S02]  /*9c720*/  LEA R40, P1, R2, UR8, 0x1 ;  /* 0x0000000802287c11 */ /* 0x000fc4000f8208ff */
[C---:B------:R-:W-:Y:S02]  /*9c730*/  ISETP.LT.AND P0, PT, R31.reuse, UR31, !P0 ;  /* 0x0000001f1f007c0c */ /* 0x040fe4000c701270 */
[----:B------:R-:W-:Y:S01]  /*9c740*/  LEA.HI.X.SX32 R41, R2, UR9, 0x1, P1 ;  /* 0x0000000902297c11 */ /* 0x000fe200088f0eff */
[----:B------:R-:W-:-:S05]  /*9c750*/  VIADD R2, R31, 0x7f ;  /* 0x0000007f1f027836 */ /* 0x000fca0000000000 */
[----:B------:R-:W-:Y:S01]  /*9c760*/  ISETP.GE.AND P1, PT, R2, UR27, PT ;  /* 0x0000001b02007c0c */ /* 0x000fe2000bf26270 */
[----:B------:R-:W-:-:S05]  /*9c770*/  IMAD.WIDE R2, R48, 0x2, R40 ;  /* 0x0000000230027825 */ /* 0x000fca00078e0228 */
[----:B------:R0:W-:Y:S01]  /*9c780*/  @P0 STG.E.U16 desc[UR6][R2.64], R42 ;  /* 0x0000002a02000986 */ /* 0x0001e2000c101506 */
[----:B------:R-:W-:-:S04]  /*9c790*/  ISETP.GE.AND P0, PT, R61, UR12, PT ;  /* 0x0000000c3d007c0c */ /* 0x000fc8000bf06270 */
[----:B------:R-:W-:Y:S01]  /*9c7a0*/  ISETP.LT.AND P0, PT, R31, UR33, !P0 ;  /* 0x000000211f007c0c */ /* 0x000fe2000c701270 */
[----:B0-----:R-:W-:-:S05]  /*9c7b0*/  IMAD R3, R61, UR4, RZ ;  /* 0x000000043d037c24 */ /* 0x001fca000f8e02ff */
[----:B------:R-:W-:-:S04]  /*9c7c0*/  LEA R2, P2, R3, UR8, 0x1 ;  /* 0x0000000803027c11 */ /* 0x000fc8000f8408ff */
[----:B------:R-:W-:-:S03]  /*9c7d0*/  LEA.HI.X.SX32 R3, R3, UR9, 0x1, P2 ;  /* 0x0000000903037c11 */ /* 0x000fc600090f0eff */
[----:B------:R-:W-:Y:S01]  /*9c7e0*/  IMAD.WIDE R42, R48, 0x2, R2 ;  /* 0x00000002302a7825 */ /* 0x000fe200078e0202 */
[----:B------:R-:W-:-:S04]  /*9c7f0*/  ISETP.GE.AND P2, PT, R60, UR24, PT ;  /* 0x000000183c007c0c */ /* 0x000fc8000bf46270 */
[----:B------:R0:W-:Y:S01]  /*9c800*/  @P0 STG.E.U16 desc[UR6][R42.64], R5 ;  /* 0x000000052a000986 */ /* 0x0001e2000c101506 */
[C---:B------:R-:W-:Y:S01]  /*9c810*/  ISETP.LT.AND P2, PT, R31.reuse, UR35, !P2 ;  /* 0x000000231f007c0c */ /* 0x040fe2000d741270 */
[----:B0-----:R-:W-:Y:S02]  /*9c820*/  VIADD R42, R31, 0x3 ;  /* 0x000000031f2a7836 */ /* 0x001fe40000000000 */
[----:B------:R-:W-:Y:S01]  /*9c830*/  IMAD R43, R60, UR4, RZ ;  /* 0x000000043c2b7c24 */ /* 0x000fe2000f8e02ff */
[----:B------:R-:W-:Y:S01]  /*9c840*/  PRMT R49, R5, 0x7632, R49 ;  /* 0x0000763205317816 */ /* 0x000fe20000000031 */
[----:B------:R-:W-:Y:S01]  /*9c850*/  ULDC.64 UR4, c[0x0][0x228] ;  /* 0x00008a0000047ab9 */ /* 0x000fe20000000a00 */
[----:B------:R-:W-:Y:S01]  /*9c860*/  ISETP.GE.AND P0, PT, R42, UR13, PT ;  /* 0x0000000d2a007c0c */ /* 0x000fe2000bf06270 */
[----:B------:R-:W4:Y:S01]  /*9c870*/  LDL.LU R5, [R1+0x154] ;  /* 0x0001540001057983 */ /* 0x000f220000300800 */
[----:B------:R-:W-:Y:S01]  /*9c880*/  LEA R42, P3, R43, UR8, 0x1 ;  /* 0x000000082b2a7c11 */ /* 0x000fe2000f8608ff */
[----:B------:R-:W-:-:S03]  /*9c890*/  ULDC.64 UR12, c[0x0][0x228] ;  /* 0x00008a00000c7ab9 */ /* 0x000fc60000000a00 */
[----:B------:R-:W-:Y:S01]  /*9c8a0*/  LEA.HI.X.SX32 R43, R43, UR9, 0x1, P3 ;  /* 0x000000092b2b7c11 */ /* 0x000fe200098f0eff */
[----:B------:R-:W-:Y:S02]  /*9c8b0*/  ULDC.64 UR8, c[0x0][0x228] ;  /* 0x00008a0000087ab9 */ /* 0x000fe40000000a00 */
[----:B------:R-:W-:-:S05]  /*9c8c0*/  IMAD.WIDE R46, R48, 0x2, R42 ;  /* 0x00000002302e7825 */ /* 0x000fca00078e022a */
[----:B------:R0:W-:Y:S02]  /*9c8d0*/  @P2 STG.E.U16 desc[UR6][R46.64], R49 ;  /* 0x000000312e002986 */ /* 0x0001e4000c101506 */
[----:B0-----:R-:W-:-:S05]  /*9c8e0*/  VIADD R46, R31, 0x1 ;  /* 0x000000011f2e7836 */ /* 0x001fca0000000000 */
[----:B------:R-:W-:Y:S01]  /*9c8f0*/  ISETP.GE.AND P2, PT, R46, UR11, PT ;  /* 0x0000000b2e007c0c */ /* 0x000fe2000bf46270 */
[----:B------:R-:W-:Y:S01]  /*9c900*/  VIADD R48, R48, UR20 ;  /* 0x0000001430307c36 */ /* 0x000fe20008000000 */
[----:B------:R-:W-:Y:S02]  /*9c910*/  ULDC.64 UR10, c[0x0][0x228] ;  /* 0x00008a00000a7ab9 */ /* 0x000fe40000000a00 */
[----:B------:R-:W-:Y:S01]  /*9c920*/  ISETP.LT.AND P3, PT, R58, UR18, !P2 ;  /* 0x000000123a007c0c */ /* 0x000fe2000d761270 */
[----:B------:R-:W-:-:S12]  /*9c930*/  IMAD.WIDE R46, R48, 0x2, R44 ;  /* 0x00000002302e7825 */ /* 0x000fd800078e022c */
[----:B--2---:R0:W-:Y:S01]  /*9c940*/  @P3 STG.E.U16 desc[UR6][R46.64], R4 ;  /* 0x000000042e003986 */ /* 0x0041e2000c101506 */
[----:B------:R-:W-:-:S03]  /*9c950*/  PRMT R49, R4, 0x7632, R49 ;  /* 0x0000763204317816 */ /* 0x000fc60000000031 */
[----:B0-----:R-:W2:Y:S01]  /*9c960*/  LDL.LU R4, [R1+0x144] ;  /* 0x0001440001047983 */ /* 0x001ea20000300800 */
[----:B------:R-:W-:Y:S01]  /*9c970*/  ISETP.LT.AND P3, PT, R59, UR16, !P2 ;  /* 0x000000103b007c0c */ /* 0x000fe2000d761270 */
[----:B------:R-:W-:Y:S02]  /*9c980*/  IMAD.WIDE R46, R48, 0x2, R40 ;  /* 0x00000002302e7825 */ /* 0x000fe400078e0228 */
[----:B------:R-:W2:Y:S10]  /*9c990*/  LDL.LU R7, [R1+0x134] ;  /* 0x0001340001077983 */ /* 0x000eb40000300800 */
[----:B------:R0:W-:Y:S01]  /*9c9a0*/  @P3 STG.E.U16 desc[UR6][R46.64], R49 ;  /* 0x000000312e003986 */ /* 0x0001e2000c101506 */
[----:B------:R-:W-:Y:S01]  /*9c9b0*/  ISETP.LT.AND P3, PT, R61, UR14, !P2 ;  /* 0x0000000e3d007c0c */ /* 0x000fe2000d761270 */
[C---:B------:R-:W-:Y:S01]  /*9c9c0*/  VIADD R52, R31.reuse, 0xd ;  /* 0x0000000d1f347836 */ /* 0x040fe20000000000 */
[----:B------:R-:W-:Y:S01]  /*9c9d0*/  ISETP.LT.AND P2, PT, R60, UR12, !P2 ;  /* 0x0000000c3c007c0c */ /* 0x000fe2000d741270 */
[----:B------:R-:W-:Y:S01]  /*9c9e0*/  ULDC UR12, c[0x0][0x228] ;  /* 0x00008a00000c7ab9 */ /* 0x000fe20000000800 */
[----:B------:R-:W-:Y:S01]  /*9c9f0*/  VIADD R55, R31, 0xf ;  /* 0x0000000f1f377836 */ /* 0x000fe20000000000 */
[----:B------:R-:W-:Y:S01]  /*9ca00*/  ULDC UR14, c[0x0][0x228] ;  /* 0x00008a00000e7ab9 */ /* 0x000fe20000000800 */
[----:B0-----:R-:W-:Y:S01]  /*9ca10*/  IMAD.WIDE R46, R48, 0x2, R2 ;  /* 0x00000002302e7825 */ /* 0x001fe200078e0202 */
[----:B---3--:R-:W-:-:S06]  /*9ca20*/  PRMT R49, R6, 0x7632, R49 ;  /* 0x0000763206317816 */ /* 0x008fcc0000000031 */
[----:B------:R0:W-:Y:S04]  /*9ca30*/  @P3 STG.E.U16 desc[UR6][R46.64], R6 ;  /* 0x000000062e003986 */ /* 0x0001e8000c101506 */
[----:B0-----:R-:W3:Y:S01]  /*9ca40*/  LDL.LU R6, [R1+0x124] ;  /* 0x0001240001067983 */ /* 0x001ee20000300800 */
[----:B------:R-:W-:-:S05]  /*9ca50*/  IMAD.WIDE R46, R48, 0x2, R42 ;  /* 0x00000002302e7825 */ /* 0x000fca00078e022a */
[----:B------:R0:W-:Y:S02]  /*9ca60*/  @P2 STG.E.U16 desc[UR6][R46.64], R49 ;  /* 0x000000312e002986 */ /* 0x0001e4000c101506 */
[----:B0-----:R-:W-:-:S05]  /*9ca70*/  VIADD R46, R31, 0x2 ;  /* 0x000000021f2e7836 */ /* 0x001fca0000000000 */
[----:B------:R-:W-:-:S04]  /*9ca80*/  ISETP.GE.AND P2, PT, R46, UR23, PT ;  /* 0x000000172e007c0c */ /* 0x000fc8000bf46270 */
[----:B------:R-:W-:Y:S01]  /*9ca90*/  ISETP.LT.AND P3, PT, R58, UR10, !P2 ;  /* 0x0000000a3a007c0c */ /* 0x000fe2000d761270 */
[----:B------:R-:W-:Y:S01]  /*9caa0*/  VIADD R48, R48, UR20 ;  /* 0x0000001430307c36 */ /* 0x000fe20008000000 */
[----:B----4-:R-:W-:Y:S01]  /*9cab0*/  PRMT R49, R5, 0x7632, R49 ;  /* 0x0000763205317816 */ /* 0x010fe20000000031 */
[----:B------:R-:W-:Y:S02]  /*9cac0*/  ULDC UR10, c[0x0][0x228] ;  /* 0x00008a00000a7ab9 */ /* 0x000fe40000000800 */
[----:B------:R-:W-:-:S08]  /*9cad0*/  IMAD.WIDE R46, R48, 0x2, R44 ;  /* 0x00000002302e7825 */ /* 0x000fd000078e022c */
[----:B------:R0:W-:Y:S01]  /*9cae0*/  @P3 STG.E.U16 desc[UR6][R46.64], R5 ;  /* 0x000000052e003986 */ /* 0x0001e2000c101506 */
[----:B------:R-:W-:Y:S01]  /*9caf0*/  ISETP.LT.AND P4, PT, R59, UR8, !P2 ;  /* 0x000000083b007c0c */ /* 0x000fe2000d781270 */
[----:B------:R-:W-:Y:S02]  /*9cb00*/  ULDC UR8, c[0x0][0x228] ;  /* 0x00008a0000087ab9 */ /* 0x000fe40000000800 */
[----:B0-----:R-:W4:Y:S01]  /*9cb10*/  LDL.LU R5, [R1+0x158] ;  /* 0x0001580001057983 */ /* 0x001f220000300800 */
[----:B------:R-:W-:Y:S01]  /*9cb20*/  ISETP.LT.AND P3, PT, R61, UR4, !P2 ;  /* 0x000000043d007c0c */ /* 0x000fe2000d761270 */
[----:B------:R-:W-:Y:S01]  /*9cb30*/  IMAD.WIDE R46, R48, 0x2, R40 ;  /* 0x00000002302e7825 */ /* 0x000fe200078e0228 */
[----:B------:R-:W-:-:S07]  /*9cb40*/  ULDC UR4, c[0x0][0x228] ;  /* 0x00008a0000047ab9 */ /* 0x000fce0000000800 */
[----:B------:R0:W-:Y:S02]  /*9cb50*/  @P4 STG.E.U16 desc[UR6][R46.64], R49 ;  /* 0x000000312e004986 */ /* 0x0001e4000c101506 */
[----:B0-----:R-:W-:-:S05]  /*9cb60*/  IMAD.WIDE R46, R48, 0x2, R2 ;  /* 0x00000002302e7825 */ /* 0x001fca00078e0202 */
[----:B--2---:R0:W-:Y:S01]  /*9cb70*/  @P3 STG.E.U16 desc[UR6][R46.64], R4 ;  /* 0x000000042e003986 */ /* 0x0041e2000c101506 */
[----:B------:R-:W-:-:S03]  /*9cb80*/  PRMT R49, R4, 0x7632, R49 ;  /* 0x0000763204317816 */ /* 0x000fc60000000031 */
[----:B0-----:R-:W2:Y:S01]  /*9cb90*/  LDL.LU R4, [R1+0x148] ;  /* 0x0001480001047983 */ /* 0x001ea20000300800 */
[----:B------:R-:W-:Y:S01]  /*9cba0*/  ISETP.LT.AND P2, PT, R60, UR26, !P2 ;  /* 0x0000001a3c007c0c */ /* 0x000fe2000d741270 */
[----:B------:R-:W-:-:S04]  /*9cbb0*/  IMAD.WIDE R46, R48, 0x2, R42 ;  /* 0x00000002302e7825 */ /* 0x000fc800078e022a */
[----:B------:R-:W-:-:S08]  /*9cbc0*/  VIADD R48, R48, UR20 ;  /* 0x0000001430307c36 */ /* 0x000fd00008000000 */
[----:B------:R0:W-:Y:S01]  /*9cbd0*/  @P2 STG.E.U16 desc[UR6][R46.64], R49 ;  /* 0x000000312e002986 */ /* 0x0001e2000c101506 */
[----:B------:R-:W-:Y:S02]  /*9cbe0*/  ISETP.LT.AND P2, PT, R58, UR28, !P0 ;  /* 0x0000001c3a007c0c */ /* 0x000fe4000c741270 */
[----:B------:R-:W-:Y:S01]  /*9cbf0*/  ISETP.LT.AND P3, PT, R59, UR30, !P0 ;  /* 0x0000001e3b007c0c */ /* 0x000fe2000c761270 */
[----:B0-----:R-:W-:Y:S01]  /*9cc00*/  IMAD.WIDE R46, R48, 0x2, R44 ;  /* 0x00000002302e7825 */ /* 0x001fe200078e022c */
[----:B------:R-:W-:-:S09]  /*9cc10*/  PRMT R49, R7, 0x7632, R49 ;  /* 0x0000763207317816 */ /* 0x000fd20000000031 */
[----:B------:R0:W-:Y:S01]  /*9cc20*/  @P2 STG.E.U16 desc[UR6][R46.64], R7 ;  /* 0x000000072e002986 */ /* 0x0001e2000c101506 */
[----:B------:R-:W-:Y:S02]  /*9cc30*/  ISETP.LT.AND P2, PT, R61, UR32, !P0 ;  /* 0x000000203d007c0c */ /* 0x000fe4000c741270 */
[----:B------:R-:W-:Y:S01]  /*9cc40*/  ISETP.LT.AND P0, PT, R60, UR34, !P0 ;  /* 0x000000223c007c0c */ /* 0x000fe2000c701270 */
[----:B0-----:R-:W-:-:S05]  /*9cc50*/  IMAD.WIDE R46, R48, 0x2, R40 ;  /* 0x00000002302e7825 */ /* 0x001fca00078e0228 */
[----:B------:R0:W-:Y:S02]  /*9cc60*/  @P3 STG.E.U16 desc[UR6][R46.64], R49 ;  /* 0x000000312e003986 */ /* 0x0001e4000c101506 */
[----:B0-----:R-:W-:Y:S01]  /*9cc70*/  IMAD.WIDE R46, R48, 0x2, R2 ;  /* 0x00000002302e7825 */ /* 0x001fe200078e0202 */
[----:B---3--:R-:W-:-:S04]  /*9cc80*/  PRMT R49, R6, 0x7632, R49 ;  /* 0x0000763206317816 */ /* 0x008fc80000000031 */
        /* <DEDUP_REMOVED lines=24> */
[----:B------:R-:W-:Y:S01]  /*9ce10*/  IMAD.WIDE R48, R46, 0x2, R42 ;  /* 0x000000022e307825 */ /* 0x000fe200078e022a */
[----:B------:R-:W-:-:S11]  /*9ce20*/  ULDC UR4, c[0x0][0x22c] ;  /* 0x00008b0000047ab9 */ /* 0x000fd60000000800 */
[----:B------:R0:W-:Y:S02]  /*9ce30*/  @P0 STG.E.U16 desc[UR6][R48.64], R47 ;  /* 0x0000002f30000986 */ /* 0x0001e4000c101506 */
[----:B0-----:R-:W-:-:S05]  /*9ce40*/  VIADD R47, R31, 0x5 ;  /* 0x000000051f2f7836 */ /* 0x001fca0000000000 */
[----:B------:R-:W-:Y:S01]  /*9ce50*/  ISETP.GE.AND P0, PT, R47, UR4, PT ;  /* 0x000000042f007c0c */ /* 0x000fe2000bf06270 */
[----:B------:R-:W-:-:S03]  /*9ce60*/  ULDC UR4, c[0x0][0x228] ;  /* 0x00008a0000047ab9 */ /* 0x000fc60000000800 */
[----:B------:R-:W-:Y:S01]  /*9ce70*/  ISETP.LT.AND P2, PT, R58, UR4, !P0 ;  /* 0x000000043a007c0c */ /* 0x000fe2000c741270 */
[----:B------:R-:W-:Y:S01]  /*9ce80*/  VIADD R46, R46, UR20 ;  /* 0x000000142e2e7c36 */ /* 0x000fe20008000000 */
[----:B------:R-:W-:-:S03]  /*9ce90*/  ULDC UR4, c[0x0][0x228] ;  /* 0x00008a0000047ab9 */ /* 0x000fc60000000800 */
[----:B------:R-:W-:Y:S01]  /*9cea0*/  IMAD.WIDE R48, R46, 0x2, R44 ;  /* 0x000000022e307825 */ /* 0x000fe200078e022c */
[----:B------:R-:W-:Y:S01]  /*9ceb0*/  ISETP.LT.AND P3, PT, R59, UR4, !P0 ;  /* 0x000000043b007c0c */ /* 0x000fe2000c761270 */
[----:B------:R-:W-:-:S06]  /*9cec0*/  ULDC UR4, c[0x0][0x228] ;  /* 0x00008a0000047ab9 */ /* 0x000fcc0000000800 */
[----:B---3--:R0:W-:Y:S01]  /*9ced0*/  @P2 STG.E.U16 desc[UR6][R48.64], R6 ;  /* 0x0000000630002986 */ /* 0x0081e2000c101506 */
[----:B------:R-:W-:-:S03]  /*9cee0*/  PRMT R47, R6, 0x7632, R47 ;  /* 0x00007632062f7816 */ /* 0x000fc6000000002f */
[----:B0-----:R-:W3:Y:S01]  /*9cef0*/  LDL.LU R6, [R1+0x14c] ;  /* 0x00014c0001067983 */ /* 0x001ee20000300800 */
[----:B------:R-:W-:Y:S01]  /*9cf00*/  ISETP.LT.AND P2, PT, R61, UR4, !P0 ;  /* 0x000000043d007c0c */ /* 0x000fe2000c741270 */
[----:B------:R-:W-:Y:S01]  /*9cf10*/  IMAD.WIDE R48, R46, 0x2, R40 ;  /* 0x000000022e307825 */ /* 0x000fe200078e0228 */
[----:B------:R-:W-:Y:S02]  /*9cf20*/  ULDC UR4, c[0x0][0x228] ;  /* 0x00008a0000047ab9 */ /* 0x000fe40000000800 */
[----:B------:R-:W-:Y:S01]  /*9cf30*/  ISETP.LT.AND P0, PT, R60, UR4, !P0 ;  /* 0x000000043c007c0c */ /* 0x000fe2000c701270 */
[----:B------:R-:W-:Y:S01]  /*9cf40*/  ULDC UR4, c[0x0][0x22c] ;  /* 0x00008b0000047ab9 */ /* 0x000fe20000000800 */
[----:B------:R0:W-:Y:S02]  /*9cf50*/  @P3 STG.E.U16 desc[UR6][R48.64], R47 ;  /* 0x0000002f30003986 */ /* 0x0001e4000c101506 */
[----:B0-----:R-:W-:-:S05]  /*9cf60*/  IMAD.WIDE R48, R46, 0x2, R2 ;  /* 0x000000022e307825 */ /* 0x001fca00078e0202 */
[----:B----4-:R0:W-:Y:S01]  /*9cf70*/  @P2 STG.E.U16 desc[UR6][R48.64], R5 ;  /* 0x0000000530002986 */ /* 0x0101e2000c101506 */
[----:B------:R-:W-:-:S03]  /*9cf80*/  PRMT R47, R5, 0x7632, R47 ;  /* 0x00007632052f7816 */ /* 0x000fc6000000002f */
[----:B0-----:R-:W4:Y:S01]  /*9cf90*/  LDL.LU R5, [R1+0x13c] ;  /* 0x00013c0001057983 */ /* 0x001f220000300800 */
[----:B------:R-:W-:-:S05]  /*9cfa0*/  IMAD.WIDE R48, R46, 0x2, R42 ;  /* 0x000000022e307825 */ /* 0x000fca00078e022a */
[----:B------:R0:W-:Y:S02]  /*9cfb0*/  @P0 STG.E.U16 desc[UR6][R48.64], R47 ;  /* 0x0000002f30000986 */ /* 0x0001e4000c101506 */
[----:B0-----:R-:W-:-:S05]  /*9cfc0*/  VIADD R47, R31, 0x6 ;  /* 0x000000061f2f7836 */ /* 0x001fca0000000000 */
[----:B------:R-:W-:Y:S01]  /*9cfd0*/  ISETP.GE.AND P0, PT, R47, UR4, PT ;  /* 0x000000042f007c0c */ /* 0x000fe2000bf06270 */
[----:B------:R-:W-:-:S03]  /*9cfe0*/  ULDC UR4, c[0x0][0x228] ;  /* 0x00008a0000047ab9 */ /* 0x000fc60000000800 */
[----:B------:R-:W-:Y:S01]  /*9cff0*/  ISETP.LT.AND P2, PT, R58, UR4, !P0 ;  /* 0x000000043a007c0c */ /* 0x000fe2000c741270 */
[----:B------:R-:W-:Y:S01]  /*9d000*/  VIADD R48, R46, UR20 ;  /* 0x000000142e307c36 */ /* 0x000fe20008000000 */
[----:B------:R-:W-:-:S03]  /*9d010*/  ULDC UR4, c[0x0][0x228] ;  /* 0x00008a0000047ab9 */ /* 0x000fc60000000800 */
[----:B------:R-:W-:-:S08]  /*9d020*/  IMAD.WIDE R46, R48, 0x2, R44 ;  /* 0x00000002302e7825 */ /* 0x000fd000078e022c */
[----:B--2---:R0:W-:Y:S01]  /*9d030*/  @P2 STG.E.U16 desc[UR6][R46.64], R4 ;  /* 0x000000042e002986 */ /* 0x0041e2000c101506 */
[----:B------:R-:W-:-:S03]  /*9d040*/  PRMT R49, R4, 0x7632, R49 ;  /* 0x0000763204317816 */ /* 0x000fc60000000031 */
[----:B0-----:R-:W2:Y:S01]  /*9d050*/  LDL.LU R4, [R1+0x12c] ;  /* 0x00012c0001047983 */ /* 0x001ea20000300800 */
[----:B------:R-:W-:Y:S01]  /*9d060*/  ISETP.LT.AND P3, PT, R59, UR4, !P0 ;  /* 0x000000043b007c0c */ /* 0x000fe2000c761270 */
[----:B------:R-:W-:Y:S02]  /*9d070*/  ULDC UR4, c[0x0][0x228] ;  /* 0x00008a0000047ab9 */ /* 0x000fe40000000800 */
[----:B------:R-:W-:Y:S01]  /*9d080*/  ISETP.LT.AND P2, PT, R61, UR4, !P0 ;  /* 0x000000043d007c0c */ /* 0x000fe2000c741270 */
[----:B------:R-:W-:Y:S01]  /*9d090*/  IMAD.WIDE R46, R48, 0x2, R40 ;  /* 0x00000002302e7825 */ /* 0x000fe200078e0228 */
[----:B------:R-:W-:Y:S02]  /*9d0a0*/  ULDC UR4, c[0x0][0x228] ;  /* 0x00008a0000047ab9 */ /* 0x000fe40000000800 */
[----:B------:R-:W-:Y:S01]  /*9d0b0*/  ISETP.LT.AND P0, PT, R60, UR4, !P0 ;  /* 0x000000043c007c0c */ /* 0x000fe2000c701270 */
[----:B------:R-:W-:-:S05]  /*9d0c0*/  ULDC UR4, c[0x0][0x22c] ;  /* 0x00008b0000047ab9 */ /* 0x000fca0000000800 */
[----:B------:R0:W-:Y:S02]  /*9d0d0*/  @P3 STG.E.U16 desc[UR6][R46.64], R49 ;  /* 0x000000312e003986 */ /* 0x0001e4000c101506 */
[----:B0-----:R-:W-:-:S05]  /*9d0e0*/  IMAD.WIDE R46, R48, 0x2, R2 ;  /* 0x00000002302e7825 */ /* 0x001fca00078e0202 */
[----:B---3--:R0:W-:Y:S01]  /*9d0f0*/  @P2 STG.E.U16 desc[UR6][R46.64], R6 ;  /* 0x000000062e002986 */ /* 0x0081e2000c101506 */
[----:B------:R-:W-:Y:S01]  /*9d100*/  PRMT R49, R6, 0x7632, R49 ;  /* 0x0000763206317816 */ /* 0x000fe20000000031 */
[----:B0-----:R-:W-:Y:S02]  /*9d110*/  IMAD.WIDE R46, R48, 0x2, R42 ;  /* 0x00000002302e7825 */ /* 0x001fe400078e022a */
[----:B------:R-:W3:Y:S04]  /*9d120*/  LDL.LU R6, [R1+0x110] ;  /* 0x0001100001067983 */ /* 0x000ee80000300800 */
        /* <DEDUP_REMOVED lines=8> */
[----:B----4-:R0:W-:Y:S01]  /*9d1b0*/  @P2 STG.E.U16 desc[UR6][R46.64], R5 ;  /* 0x000000052e002986 */ /* 0x0101e2000c101506 */
[----:B------:R-:W-:Y:S02]  /*9d1c0*/  PRMT R49, R5, 0x7632, R49 ;  /* 0x0000763205317816 */ /* 0x000fe40000000031 */
[----:B------:R-:W-:Y:S01]  /*9d1d0*/  ISETP.LT.AND P3, PT, R59, UR4, !P0 ;  /* 0x000000043b007c0c */ /* 0x000fe2000c761270 */
[----:B------:R-:W-:Y:S01]  /*9d1e0*/  ULDC UR4, c[0x0][0x228] ;  /* 0x00008a0000047ab9 */ /* 0x000fe20000000800 */
[----:B0-----:R-:W4:Y:S01]  /*9d1f0*/  LDL.LU R5, [R1+0x100] ;  /* 0x0001000001057983 */ /* 0x001f220000300800 */
[----:B------:R-:W-:Y:S01]  /*9d200*/  ISETP.LT.AND P2, PT, R61, UR4, !P0 ;  /* 0x000000043d007c0c */ /* 0x000fe2000c741270 */
[----:B------:R-:W-:Y:S01]  /*9d210*/  IMAD.WIDE R46, R48, 0x2, R40 ;  /* 0x00000002302e7825 */ /* 0x000fe200078e0228 */
[----:B------:R-:W-:-:S08]  /*9d220*/  ULDC UR4, c[0x0][0x228] ;  /* 0x00008a0000047ab9 */ /* 0x000fd00000000800 */
        /* <DEDUP_REMOVED lines=14> */
[----:B------:R-:W-:Y:S02]  /*9d310*/  ULDC UR4, c[0x0][0x228] ;  /* 0x00008a0000047ab9 */ /* 0x000fe40000000800 */
[----:B------:R-:W-:Y:S01]  /*9d320*/  ISETP.LT.AND P3, PT, R59, UR4, !P0 ;  /* 0x000000043b007c0c */ /* 0x000fe2000c761270 */
[----:B------:R-:W-:Y:S01]  /*9d330*/  IMAD.WIDE R48, R46, 0x2, R44 ;  /* 0x000000022e307825 */ /* 0x000fe200078e022c */
[----:B------:R-:W-:-:S07]  /*9d340*/  ULDC UR4, c[0x0][0x228] ;  /* 0x00008a0000047ab9 */ /* 0x000fce0000000800 */
[----:B---3--:R0:W-:Y:S01]  /*9d350*/  @P2 STG.E.U16 desc[UR6][R48.64], R6 ;  /* 0x0000000630002986 */ /* 0x0081e2000c101506 */
[----:B------:R-:W-:Y:S02]  /*9d360*/  PRMT R47, R6, 0x7632, R47 ;  /* 0x00007632062f7816 */ /* 0x000fe4000000002f */
[----:B------:R-:W-:Y:S01]  /*9d370*/  ISETP.LT.AND P2, PT, R61, UR4, !P0 ;  /* 0x000000043d007c0c */ /* 0x000fe2000c741270 */
[----:B------:R-:W-:Y:S02]  /*9d380*/  ULDC UR4, c[0x0][0x228] ;  /* 0x00008a0000047ab9 */ /* 0x000fe40000000800 */
[----:B------:R-:W-:Y:S01]  /*9d390*/  ISETP.LT.AND P0, PT, R60, UR4, !P0 ;  /* 0x000000043c007c0c */ /* 0x000fe2000c701270 */
[----:B------:R-:W-:Y:S01]  /*9d3a0*/  ULDC UR4, c[0x0][0x22c] ;  /* 0x00008b0000047ab9 */ /* 0x000fe20000000800 */
[----:B0-----:R-:W3:Y:S01]  /*9d3b0*/  LDL.LU R6, [R1+0xe0] ;  /* 0x0000e00001067983 */ /* 0x001ee20000300800 */
[----:B------:R-:W-:-:S05]  /*9d3c0*/  IMAD.WIDE R48, R46, 0x2, R40 ;  /* 0x000000022e307825 */ /* 0x000fca00078e0228 */
[----:B------:R0:W-:Y:S02]  /*9d3d0*/  @P3 STG.E.U16 desc[UR6][R48.64], R47 ;  /* 0x0000002f30003986 */ /* 0x0001e4000c101506 */
[----:B0-----:R-:W-:-:S05]  /*9d3e0*/  IMAD.WIDE R48, R46, 0x2, R2 ;  /* 0x000000022e307825 */ /* 0x001fca00078e0202 */
[----:B----4-:R0:W-:Y:S01]  /*9d3f0*/  @P2 STG.E.U16 desc[UR6][R48.64], R5 ;  /* 0x0000000530002986 */ /* 0x0101e2000c101506 */
[----:B------:R-:W-:Y:S01]  /*9d400*/  PRMT R47, R5, 0x7632, R47 ;  /* 0x00007632052f7816 */ /* 0x000fe2000000002f */
[----:B0-----:R-:W-:Y:S02]  /*9d410*/  IMAD.WIDE R48, R46, 0x2, R42 ;  /* 0x000000022e307825 */ /* 0x001fe400078e022a */
[----:B------:R-:W4:Y:S04]  /*9d420*/  LDL.LU R5, [R1+0x114] ;  /* 0x0001140001057983 */ /* 0x000f280000300800 */
        /* <DEDUP_REMOVED lines=33> */
[----:B------:R-:W-:Y:S02]  /*9d640*/  ULDC UR4, c[0x0][0x228] ;  /* 0x00008a0000047ab9 */ /* 0x000fe40000000800 */
[----:B------:R-:W-:Y:S01]  /*9d650*/  ISETP.LT.AND P4, PT, R61, UR4, !P0 ;  /* 0x000000043d007c0c */ /* 0x000fe2000c781270 */
[----:B------:R-:W-:-:S04]  /*9d660*/  ULDC UR4, c[0x0][0x228] ;  /* 0x00008a0000047ab9 */ /* 0x000fc80000000800 */
[----:B----4-:R0:W-:Y:S01]  /*9d670*/  @P2 STG.E.U16 desc[UR6][R48.64], R5 ;  /* 0x0000000530002986 */ /* 0x0101e2000c101506 */
[----:B------:R-:W-:Y:S02]  /*9d680*/  PRMT R47, R5, 0x7632, R47 ;  /* 0x00007632052f7816 */ /* 0x000fe4000000002f */
[----:B------:R-:W-:Y:S01]  /*9d690*/  ISETP.LT.AND P2, PT, R60, UR4, !P0 ;  /* 0x000000043c007c0c */ /* 0x000fe2000c741270 */
[----:B------:R-:W-:Y:S01]  /*9d6a0*/  ULDC UR4, c[0x0][0x22c] ;  /* 0x00008b0000047ab9 */ /* 0x000fe20000000800 */
[----:B0-----:R-:W4:Y:S01]  /*9d6b0*/  LDL.LU R5, [R1+0xe4] ;  /* 0x0000e40001057983 */ /* 0x001f220000300800 */
[----:B------:R-:W-:-:S05]  /*9d6c0*/  IMAD.WIDE R48, R46, 0x2, R40 ;  /* 0x000000022e307825 */ /* 0x000fca00078e0228 */
[----:B------:R0:W-:Y:S02]  /*9d6d0*/  @P3 STG.E.U16 desc[UR6][R48.64], R47 ;  /* 0x0000002f30003986 */ /* 0x0001e4000c101506 */
[----:B0-----:R-:W-:Y:S02]  /*9d6e0*/  VIADD R47, R31, 0xb ;  /* 0x0000000b1f2f7836 */ /* 0x001fe40000000000 */
[----:B------:R-:W-:-:S03]  /*9d6f0*/  IMAD.WIDE R48, R46, 0x2, R2 ;  /* 0x000000022e307825 */ /* 0x000fc600078e0202 */
[----:B------:R-:W-:Y:S01]  /*9d700*/  ISETP.GE.AND P0, PT, R47, UR4, PT ;  /* 0x000000042f007c0c */ /* 0x000fe2000bf06270 */
[----:B------:R-:W-:Y:S01]  /*9d710*/  ULDC UR4, c[0x0][0x228] ;  /* 0x00008a0000047ab9 */ /* 0x000fe20000000800 */
[----:B--2---:R0:W-:Y:S01]  /*9d720*/  @P4 STG.E.U16 desc[UR6][R48.64], R4 ;  /* 0x0000000430004986 */ /* 0x0041e2000c101506 */
[----:B------:R-:W-:-:S03]  /*9d730*/  PRMT R47, R4, 0x7632, R47 ;  /* 0x00007632042f7816 */ /* 0x000fc6000000002f */
[----:B0-----:R-:W2:Y:S01]  /*9d740*/  LDL.LU R4, [R1+0x118] ;  /* 0x0001180001047983 */ /* 0x001ea20000300800 */
[----:B------:R-:W-:Y:S01]  /*9d750*/  ISETP.LT.AND P3, PT, R58, UR4, !P0 ;  /* 0x000000043a007c0c */ /* 0x000fe2000c761270 */
[C---:B------:R-:W-:Y:S01]  /*9d760*/  IMAD.WIDE R48, R46.reuse, 0x2, R42 ;  /* 0x000000022e307825 */ /* 0x040fe200078e022a */
[----:B------:R-:W-:Y:S01]  /*9d770*/  ULDC UR4, c[0x0][0x228] ;  /* 0x00008a0000047ab9 */ /* 0x000fe20000000800 */
[----:B------:R-:W2:Y:S02]  /*9d780*/  LDL.LU R7, [R1+0x108] ;  /* 0x0001080001077983 */ /* 0x000ea40000300800 */
[----:B------:R-:W-:Y:S01]  /*9d790*/  VIADD R51, R46, UR20 ;  /* 0x000000142e337c36 */ /* 0x000fe20008000000 */
[----:B------:R-:W-:Y:S01]  /*9d7a0*/  ISETP.LT.AND P4, PT, R59, UR4, !P0 ;  /* 0x000000043b007c0c */ /* 0x000fe2000c781270 */
[----:B------:R0:W-:Y:S01]  /*9d7b0*/  @P2 STG.E.U16 desc[UR6][R48.64], R47 ;  /* 0x0000002f30002986 */ /* 0x0001e2000c101506 */
[----:B------:R-:W-:Y:S02]  /*9d7c0*/  ULDC UR4, c[0x0][0x228] ;  /* 0x00008a0000047ab9 */ /* 0x000fe40000000800 */
[----:B------:R-:W-:Y:S01]  /*9d7d0*/  ISETP.LT.AND P5, PT, R61, UR4, !P0 ;  /* 0x000000043d007c0c */ /* 0x000fe2000c7a1270 */
[----:B------:R-:W-:Y:S01]  /*9d7e0*/  ULDC UR4, c[0x0][0x22c] ;  /* 0x00008b0000047ab9 */ /* 0x000fe20000000800 */
[----:B0-----:R-:W-:-:S04]  /*9d7f0*/  IMAD.WIDE R46, R51, 0x2, R44 ;  /* 0x00000002332e7825 */ /* 0x001fc800078e022c */
[----:B------:R-:W-:-:S05]  /*9d800*/  VIADD R48, R31, 0xc ;  /* 0x0000000c1f307836 */ /* 0x000fca0000000000 */
[----:B------:R-:W-:Y:S01]  /*9d810*/  ISETP.GE.AND P2, PT, R48, UR4, PT ;  /* 0x0000000430007c0c */ /* 0x000fe2000bf46270 */
[----:B------:R-:W-:Y:S01]  /*9d820*/  ULDC UR4, c[0x0][0x228] ;  /* 0x00008a0000047ab9 */ /* 0x000fe20000000800 */
[C---:B------:R-:W-:Y:S01]  /*9d830*/  VIADD R50, R51.reuse, UR20 ;  /* 0x0000001433327c36 */ /* 0x040fe20008000000 */
[----:B---3--:R0:W-:Y:S01]  /*9d840*/  @P3 STG.E.U16 desc[UR6][R46.64], R6 ;  /* 0x000000062e003986 */ /* 0x0081e2000c101506 */
[----:B------:R-:W-:Y:S01]  /*9d850*/  PRMT R49, R6, 0x7632, R49 ;  /* 0x0000763206317816 */ /* 0x000fe20000000031 */
[C---:B0-----:R-:W-:Y:S02]  /*9d860*/  IMAD.WIDE R46, R51.reuse, 0x2, R40 ;  /* 0x00000002332e7825 */ /* 0x041fe400078e0228 */
[----:B------:R-:W3:Y:S04]  /*9d870*/  LDL.LU R6, [R1+0xf8] ;  /* 0x0000f80001067983 */ /* 0x000ee80000300800 */
[----:B------:R0:W-:Y:S01]  /*9d880*/  @P4 STG.E.U16 desc[UR6][R46.64], R49 ;  /* 0x000000312e004986 */ /* 0x0001e2000c101506 */
[----:B------:R-:W-:Y:S01]  /*9d890*/  ISETP.LT.AND P3, PT, R60, UR4, !P0 ;  /* 0x000000043c007c0c */ /* 0x000fe2000c761270 */
[----:B------:R-:W-:Y:S01]  /*9d8a0*/  ULDC UR4, c[0x0][0x228] ;  /* 0x00008a0000047ab9 */ /* 0x000fe20000000800 */
[----:B------:R-:W-:Y:S01]  /*9d8b0*/  ISETP.LT.AND P4, PT, R58, UR8, !P2 ;  /* 0x000000083a007c0c */ /* 0x000fe2000d781270 */
[----:B------:R-:W-:Y:S01]  /*9d8c0*/  ULDC UR8, c[0x0][0x228] ;  /* 0x00008a0000087ab9 */ /* 0x000fe20000000800 */
[----:B0-----:R-:W-:-:S04]  /*9d8d0*/  IMAD.WIDE R46, R51, 0x2, R2 ;  /* 0x00000002332e7825 */ /* 0x001fc800078e0202 */
[----:B------:R-:W-:Y:S01]  /*9d8e0*/  IMAD.WIDE R48, R50, 0x2, R44 ;  /* 0x0000000232307825 */ /* 0x000fe200078e022c */
[----:B----4-:R0:W-:Y:S01]  /*9d8f0*/  @P5 STG.E.U16 desc[UR6][R46.64], R5 ;  /* 0x000000052e005986 */ /* 0x0101e2000c101506 */
[----:B------:R-:W-:-:S03]  /*9d900*/  PRMT R53, R5, 0x7632, R53 ;  /* 0x0000763205357816 */ /* 0x000fc60000000035 */
[----:B0-----:R-:W4:Y:S01]  /*9d910*/  LDL.LU R5, [R1+0xe8] ;  /* 0x0000e80001057983 */ /* 0x001f220000300800 */
[----:B------:R-:W-:-:S05]  /*9d920*/  IMAD.WIDE R46, R51, 0x2, R42 ;  /* 0x00000002332e7825 */ /* 0x000fca00078e022a */
[----:B------:R-:W-:Y:S04]  /*9d930*/  @P3 STG.E.U16 desc[UR6][R46.64], R53 ;  /* 0x000000352e003986 */ /* 0x000fe8000c101506 */
[----:B--2---:R0:W-:Y:S02]  /*9d940*/  @P4 STG.E.U16 desc[UR6][R48.64], R4 ;  /* 0x0000000430004986 */ /* 0x0041e4000c101506 */
[----:B0-----:R-:W-:Y:S02]  /*9d950*/  PRMT R48, R4, 0x7632, R48 ;  /* 0x0000763204307816 */ /* 0x001fe40000000030 */
[----:B------:R-:W2:Y:S01]  /*9d960*/  LDL.LU R4, [R1+0x11c] ;  /* 0x00011c0001047983 */ /* 0x000ea20000300800 */
[----:B------:R-:W-:Y:S01]  /*9d970*/  ISETP.LT.AND P5, PT, R59, UR4, !P2 ;  /* 0x000000043b007c0c */ /* 0x000fe2000d7a1270 */
[----:B------:R-:W-:-:S02]  /*9d980*/  ULDC UR4, c[0x0][0x22c] ;  /* 0x00008b0000047ab9 */ /* 0x000fc40000000800 */
[----:B------:R-:W-:Y:S01]  /*9d990*/  ISETP.GE.AND P0, PT, R52, UR4, PT ;  /* 0x0000000434007c0c */ /* 0x000fe2000bf06270 */
[----:B------:R-:W-:Y:S02]  /*9d9a0*/  ULDC UR4, c[0x0][0x228] ;  /* 0x00008a0000047ab9 */ /* 0x000fe40000000800 */
[----:B------:R-:W-:Y:S01]  /*9d9b0*/  ISETP.LT.AND P4, PT, R61, UR4, !P2 ;  /* 0x000000043d007c0c */ /* 0x000fe2000d781270 */
[----:B------:R-:W-:Y:S01]  /*9d9c0*/  IMAD.WIDE R46, R50, 0x2, R40 ;  /* 0x00000002322e7825 */ /* 0x000fe200078e0228 */
[----:B------:R-:W-:Y:S01]  /*9d9d0*/  ULDC UR4, c[0x0][0x228] ;  /* 0x00008a0000047ab9 */ /* 0x000fe20000000800 */
[----:B------:R-:W-:Y:S01]  /*9d9e0*/  ISETP.LT.AND P2, PT, R60, UR8, !P2 ;  /* 0x000000083c007c0c */ /* 0x000fe2000d741270 */
[----:B------:R-:W-:Y:S01]  /*9d9f0*/  ULDC UR8, c[0x0][0x228] ;  /* 0x00008a0000087ab9 */ /* 0x000fe20000000800 */
[----:B------:R-:W-:Y:S01]  /*9da00*/  ISETP.LT.AND P3, PT, R58, UR4, !P0 ;  /* 0x000000043a007c0c */ /* 0x000fe2000c761270 */
[C---:B------:R-:W-:Y:S01]  /*9da10*/  VIADD R52, R50.reuse, UR20 ;  /* 0x0000001432347c36 */ /* 0x040fe20008000000 */
[----:B------:R0:W-:Y:S01]  /*9da20*/  @P5 STG.E.U16 desc[UR6][R46.64], R48 ;  /* 0x000000302e005986 */ /* 0x0001e2000c101506 */
[----:B------:R-:W-:Y:S01]  /*9da30*/  PRMT R51, R7, 0x7632, R51 ;  /* 0x0000763207337816 */ /* 0x000fe20000000033 */
[----:B------:R-:W-:Y:S01]  /*9da40*/  VIADD R53, R31, 0xe ;  /* 0x0000000e1f357836 */ /* 0x000fe20000000000 */
[----:B------:R-:W-:Y:S01]  /*9da50*/  ISETP.LT.AND P5, PT, R59, UR8, !P0 ;  /* 0x000000083b007c0c */ /* 0x000fe2000c7a1270 */
[----:B------:R-:W-:Y:S01]  /*9da60*/  ULDC UR4, c[0x0][0x22c] ;  /* 0x00008b0000047ab9 */ /* 0x000fe20000000800 */
[----:B------:R-:W-:Y:S01]  /*9da70*/  ISETP.LT.AND P6, PT, R61, UR10, !P0 ;  /* 0x0000000a3d007c0c */ /* 0x000fe2000c7c1270 */
[----:B------:R-:W-:Y:S01]  /*9da80*/  ULDC UR8, c[0x0][0x228] ;  /* 0x00008a0000087ab9 */ /* 0x000fe20000000800 */
[----:B------:R-:W-:Y:S01]  /*9da90*/  ULDC UR10, c[0x0][0x228] ;  /* 0x00008a00000a7ab9 */ /* 0x000fe20000000800 */
[----:B0-----:R-:W-:-:S04]  /*9daa0*/  IMAD.WIDE R46, R50, 0x2, R2 ;  /* 0x00000002322e7825 */ /* 0x001fc800078e0202 */
[----:B------:R-:W-:Y:S01]  /*9dab0*/  IMAD.WIDE R48, R50, 0x2, R42 ;  /* 0x0000000232307825 */ /* 0x000fe200078e022a */
[----:B------:R0:W-:Y:S04]  /*9dac0*/  @P4 STG.E.U16 desc[UR6][R46.64], R7 ;  /* 0x000000072e004986 */ /* 0x0001e8000c101506 */
[----:B------:R1:W-:Y:S01]  /*9dad0*/  @P2 STG.E.U16 desc[UR6][R48.64], R51 ;  /* 0x0000003330002986 */ /* 0x0003e2000c101506 */
[----:B0-----:R-:W-:-:S04]  /*9dae0*/  IMAD.WIDE R46, R52, 0x2, R44 ;  /* 0x00000002342e7825 */ /* 0x001fc800078e022c */
[C---:B-1----:R-:W-:Y:S01]  /*9daf0*/  IMAD.WIDE R48, R52.reuse, 0x2, R40 ;  /* 0x0000000234307825 */ /* 0x042fe200078e0228 */
[----:B------:R-:W-:Y:S01]  /*9db00*/  ISETP.GE.AND P4, PT, R53, UR4, PT ;  /* 0x0000000435007c0c */ /* 0x000fe2000bf86270 */
[----:B------:R-:W-:Y:S02]  /*9db10*/  ULDC UR4, c[0x0][0x22c] ;  /* 0x00008b0000047ab9 */ /* 0x000fe40000000800 */
[----:B------:R-:W-:Y:S01]  /*9db20*/  IMAD.WIDE R50, R52, 0x2, R2 ;  /* 0x0000000234327825 */ /* 0x000fe200078e0202 */
[----:B------:R-:W-:Y:S01]  /*9db30*/  ISETP.LT.AND P0, PT, R60, UR8, !P0 ;  /* 0x000000083c007c0c */ /* 0x000fe2000c701270 */
[----:B------:R-:W-:Y:S01]  /*9db40*/  ULDC UR8, c[0x0][0x22c] ;  /* 0x00008b0000087ab9 */ /* 0x000fe20000000800 */
[----:B---3--:R-:W-:Y:S01]  /*9db50*/  PRMT R54, R6, 0x7632, R54 ;  /* 0x0000763206367816 */ /* 0x008fe20000000036 */
[----:B------:R0:W-:Y:S04]  /*9db60*/  @P3 STG.E.U16 desc[UR6][R46.64], R6 ;  /* 0x000000062e003986 */ /* 0x0001e8000c101506 */
[----:B------:R1:W-:Y:S04]  /*9db70*/  @P5 STG.E.U16 desc[UR6][R48.64], R54 ;  /* 0x0000003630005986 */ /* 0x0003e8000c101506 */
[----:B0-----:R-:W3:Y:S01]  /*9db80*/  LDL.LU R6, [R1+0x10c] ;  /* 0x00010c0001067983 */ /* 0x001ee20000300800 */
[----:B------:R-:W-:Y:S01]  /*9db90*/  ISETP.LT.AND P5, PT, R58, UR10, !P4 ;  /* 0x0000000a3a007c0c */ /* 0x000fe2000e7a1270 */
[C---:B------:R-:W-:Y:S01]  /*9dba0*/  VIADD R53, R52.reuse, UR20 ;  /* 0x0000001434357c36 */ /* 0x040fe20008000000 */
[----:B------:R-:W-:Y:S01]  /*9dbb0*/  ULDC UR10, c[0x0][0x228] ;  /* 0x00008a00000a7ab9 */ /* 0x000fe20000000800 */
[----:B------:R-:W-:-:S04]  /*9dbc0*/  IMAD.WIDE R46, R52, 0x2, R42 ;  /* 0x00000002342e7825 */ /* 0x000fc800078e022a */
[----:B-1----:R-:W-:Y:S01]  /*9dbd0*/  IMAD.WIDE R48, R53, 0x2, R44 ;  /* 0x0000000235307825 */ /* 0x002fe200078e022c */
[----:B----4-:R0:W-:Y:S01]  /*9dbe0*/  @P6 STG.E.U16 desc[UR6][R50.64], R5 ;  /* 0x0000000532006986 */ /* 0x0101e2000c101506 */
[----:B------:R-:W-:-:S03]  /*9dbf0*/  PRMT R56, R5, 0x7632, R56 ;  /* 0x0000763205387816 */ /* 0x000fc60000000038 */
[----:B0-----:R-:W4:Y:S04]  /*9dc00*/  LDL.LU R5, [R1+0xfc] ;  /* 0x0000fc0001057983 */ /* 0x001f280000300800 */
[----:B------:R-:W4:Y:S04]  /*9dc10*/  LDL.LU R7, [R1+0xec] ;  /* 0x0000ec0001077983 */ /* 0x000f280000300800 */
[----:B------:R-:W-:Y:S01]  /*9dc20*/  @P0 STG.E.U16 desc[UR6][R46.64], R56 ;  /* 0x000000382e000986 */ /* 0x000fe2000c101506 */
[----:B--2---:R-:W-:-:S03]  /*9dc30*/  PRMT R52, R4, 0x7632, R52 ;  /* 0x0000763204347816 */ /* 0x004fc60000000034 */
[----:B------:R0:W-:Y:S04]  /*9dc40*/  @P5 STG.E.U16 desc[UR6][R48.64], R4 ;  /* 0x0000000430005986 */ /* 0x0001e8000c101506 */
[----:B0-----:R-:W2:Y:S01]  /*9dc50*/  LDL.LU R4, [R1+0xd0] ;  /* 0x0000d00001047983 */ /* 0x001ea20000300800 */
[----:B------:R-:W-:Y:S01]  /*9dc60*/  VIADD R54, R31, 0x10 ;  /* 0x000000101f367836 */ /* 0x000fe20000000000 */
[----:B------:R-:W-:Y:S01]  /*9dc70*/  ISETP.LT.AND P6, PT, R59, UR12, !P4 ;  /* 0x0000000c3b007c0c */ /* 0x000fe2000e7c1270 */
[----:B------:R-:W-:Y:S01]  /*9dc80*/  IMAD.WIDE R50, R53, 0x2, R40 ;  /* 0x0000000235327825 */ /* 0x000fe200078e0228 */
[----:B------:R-:W-:Y:S01]  /*9dc90*/  ISETP.GE.AND P3, PT, R55, UR4, PT ;  /* 0x0000000437007c0c */ /* 0x000fe2000bf66270 */
[----:B------:R-:W-:Y:S01]  /*9dca0*/  ULDC UR12, c[0x0][0x228] ;  /* 0x00008a00000c7ab9 */ /* 0x000fe20000000800 */
[----:B------:R-:W-:Y:S01]  /*9dcb0*/  ISETP.GE.AND P2, PT, R54, UR8, PT ;  /* 0x0000000836007c0c */ /* 0x000fe2000bf46270 */
[----:B------:R-:W-:Y:S01]  /*9dcc0*/  ULDC UR8, c[0x0][0x228] ;  /* 0x00008a0000087ab9 */ /* 0x000fe20000000800 */
[----:B------:R-:W-:Y:S01]  /*9dcd0*/  IMAD.WIDE R46, R53, 0x2, R2 ;  /* 0x00000002352e7825 */ /* 0x000fe200078e0202 */
[----:B------:R-:W-:Y:S01]  /*9dce0*/  ISETP.LT.AND P0, PT, R61, UR8, !P4 ;  /* 0x000000083d007c0c */ /* 0x000fe2000e701270 */
[----:B------:R-:W-:Y:S01]  /*9dcf0*/  ULDC UR4, c[0x0][0x248] ;  /* 0x0000920000047ab9 */ /* 0x000fe20000000800 */
[----:B------:R-:W-:-:S02]  /*9dd00*/  ISETP.LT.AND P4, PT, R60, UR10, !P4 ;  /* 0x0000000a3c007c0c */ /* 0x000fc4000e781270 */
[----:B------:R-:W-:Y:S01]  /*9dd10*/  ISETP.LT.AND P5, PT, R58, UR12, !P3 ;  /* 0x0000000c3a007c0c */ /* 0x000fe2000dfa1270 */
[C---:B------:R-:W-:Y:S01]  /*9dd20*/  IMAD.WIDE R48, R53.reuse, 0x2, R42 ;  /* 0x0000000235307825 */ /* 0x040fe200078e022a */
[----:B------:R0:W-:Y:S01]  /*9dd30*/  @P6 STG.E.U16 desc[UR6][R50.64], R52 ;  /* 0x0000003432006986 */ /* 0x0001e2000c101506 */
[----:B------:R-:W-:Y:S02]  /*9dd40*/  ULDC UR8, c[0x0][0x228] ;  /* 0x00008a0000087ab9 */ /* 0x000fe40000000800 */
[----:B------:R-:W-:Y:S01]  /*9dd50*/  VIADD R54, R53, UR4 ;  /* 0x0000000435367c36 */ /* 0x000fe20008000000 */
[----:B------:R-:W-:Y:S01]  /*9dd60*/  ISETP.LT.AND P6, PT, R59, UR14, !P3 ;  /* 0x0000000e3b007c0c */ /* 0x000fe2000dfc1270 */
[----:B------:R-:W-:Y:S01]  /*9dd70*/  VIADD R55, R31, 0x11 ;  /* 0x000000111f377836 */ /* 0x000fe20000000000 */
[----:B------:R-:W-:Y:S01]  /*9dd80*/  ULDC UR10, c[0x0][0x228] ;  /* 0x00008a00000a7ab9 */ /* 0x000fe20000000800 */
[----:B------:R-:W-:Y:S01]  /*9dd90*/  ULDC UR12, c[0x0][0x228] ;  /* 0x00008a00000c7ab9 */ /* 0x000fe20000000800 */
[----:B------:R-:W-:Y:S01]  /*9dda0*/  ULDC UR4, c[0x0][0x22c] ;  /* 0x00008b0000047ab9 */ /* 0x000fe20000000800 */
[----:B------:R-:W-:Y:S01]  /*9ddb0*/  ULDC UR14, c[0x0][0x228] ;  /* 0x00008a00000e7ab9 */ /* 0x000fe20000000800 */
[----:B0-----:R-:W-:-:S04]  /*9ddc0*/  IMAD.WIDE R50, R54, 0x2, R44 ;  /* 0x0000000236327825 */ /* 0x001fc800078e022c */
[----:B------:R-:W-:Y:S01]  /*9ddd0*/  IMAD.WIDE R52, R54, 0x2, R40 ;  /* 0x0000000236347825 */ /* 0x000fe200078e0228 */
[----:B---3--:R-:W-:Y:S01]  /*9dde0*/  PRMT R57, R6, 0x7632, R57 ;  /* 0x0000763206397816 */ /* 0x008fe20000000039 */
[----:B------:R0:W-:Y:S04]  /*9ddf0*/  @P0 STG.E.U16 desc[UR6][R46.64], R6 ;  /* 0x000000062e000986 */ /* 0x0001e8000c101506 */
[----:B------:R1:W-:Y:S01]  /*9de00*/  @P4 STG.E.U16 desc[UR6][R48.64], R57 ;  /* 0x0000003930004986 */ /* 0x0003e2000c101506 */
[----:B------:R-:W-:Y:S01]  /*9de10*/  ISETP.LT.AND P4, PT, R61, UR8, !P3 ;  /* 0x000000083d007c0c */ /* 0x000fe2000df81270 */
[----:B------:R-:W-:Y:S02]  /*9de20*/  ULDC UR8, c[0x0][0x228] ;  /* 0x00008a0000087ab9 */ /* 0x000fe40000000800 */
[----:B0-----:R-:W3:Y:S01]  /*9de30*/  LDL.LU R6, [R1+0xc0] ;  /* 0x0000c00001067983 */ /* 0x001ee20000300800 */
[----:B------:R-:W-:Y:S01]  /*9de40*/  ISETP.LT.AND P3, PT, R60, UR10, !P3 ;  /* 0x0000000a3c007c0c */ /* 0x000fe2000df61270 */
[C---:B------:R-:W-:Y:S01]  /*9de50*/  IMAD.WIDE R46, R54.reuse, 0x2, R2 ;  /* 0x00000002362e7825 */ /* 0x040fe200078e0202 */
[----:B------:R-:W-:Y:S01]  /*9de60*/  ISETP.GE.AND P0, PT, R55, UR4, PT ;  /* 0x0000000437007c0c */ /* 0x000fe2000bf06270 */
[----:B------:R-:W-:Y:S01]  /*9de70*/  ULDC UR4, c[0x0][0x248] ;  /* 0x0000920000047ab9 */ /* 0x000fe20000000800 */
[----:B------:R-:W-:Y:S01]  /*9de80*/  ULDC UR10, c[0x0][0x228] ;  /* 0x00008a00000a7ab9 */ /* 0x000fe20000000800 */
[C---:B------:R-:W-:Y:S01]  /*9de90*/  VIADD R55, R54.reuse, UR4 ;  /* 0x0000000436377c36 */ /* 0x040fe20008000000 */
[----:B------:R-:W-:Y:S01]  /*9dea0*/  ULDC UR4, c[0x0][0x22c] ;  /* 0x00008b0000047ab9 */ /* 0x000fe20000000800 */
[----:B-1----:R-:W-:Y:S01]  /*9deb0*/  IMAD.WIDE R48, R54, 0x2, R42 ;  /* 0x0000000236307825 */ /* 0x002fe200078e022a */
[----:B----4-:R-:W-:Y:S01]  /*9dec0*/  PRMT R56, R5, 0x7632, R56 ;  /* 0x0000763205387816 */ /* 0x010fe20000000038 */
[----:B------:R0:W-:Y:S01]  /*9ded0*/  @P5 STG.E.U16 desc[UR6][R50.64], R5 ;  /* 0x0000000532005986 */ /* 0x0001e2000c101506 */
[----:B------:R-:W-:Y:S01]  /*9dee0*/  ISETP.LT.AND P5, PT, R58, UR12, !P2 ;  /* 0x0000000c3a007c0c */ /* 0x000fe2000d7a1270 */
[----:B------:R-:W-:Y:S01]  /*9def0*/  ULDC UR12, c[0x0][0x228] ;  /* 0x00008a00000c7ab9 */ /* 0x000fe20000000800 */
[----:B------:R-:W-:Y:S01]  /*9df00*/  PRMT R57, R7, 0x7632, R57 ;  /* 0x0000763207397816 */ /* 0x000fe20000000039 */
[----:B------:R-:W-:Y:S04]  /*9df10*/  @P6 STG.E.U16 desc[UR6][R52.64], R56 ;  /* 0x0000003834006986 */ /* 0x000fe8000c101506 */
[----:B0-----:R-:W4:Y:S01]  /*9df20*/  LDL.LU R5, [R1+0xb0] ;  /* 0x0000b00001057983 */ /* 0x001f220000300800 */
[----:B------:R-:W-:-:S03]  /*9df30*/  IMAD.WIDE R50, R55, 0x2, R44 ;  /* 0x0000000237327825 */ /* 0x000fc600078e022c */
[----:B------:R0:W-:Y:S04]  /*9df40*/  @P4 STG.E.U16 desc[UR6][R46.64], R7 ;  /* 0x000000072e004986 */ /* 0x0001e8000c101506 */
[----:B------:R-:W-:Y:S04]  /*9df50*/  @P3 STG.E.U16 desc[UR6][R48.64], R57 ;  /* 0x0000003930003986 */ /* 0x000fe8000c101506 */
[----:B0-----:R-:W4:Y:S01]  /*9df60*/  LDL.LU R7, [R1+0xa0] ;  /* 0x0000a00001077983 */ /* 0x001f220000300800 */
[----:B--2---:R-:W-:-:S03]  /*9df70*/  PRMT R54, R4, 0x7632, R54 ;  /* 0x0000763204367816 */ /* 0x004fc60000000036 */
[----:B------:R0:W-:Y:S04]  /*9df80*/  @P5 STG.E.U16 desc[UR6][R50.64], R4 ;  /* 0x0000000432005986 */ /* 0x0001e8000c101506 */
[----:B0-----:R-:W2:Y:S01]  /*9df90*/  LDL.LU R4, [R1+0xd4] ;  /* 0x0000d40001047983 */ /* 0x001ea20000300800 */
[----:B------:R-:W-:Y:S01]  /*9dfa0*/  ISETP.LT.AND P6, PT, R59, UR14, !P2 ;  /* 0x0000000e3b007c0c */ /* 0x000fe2000d7c1270 */
[----:B------:R-:W-:Y:S01]  /*9dfb0*/  VIADD R56, R31, 0x12 ;  /* 0x000000121f387836 */ /* 0x000fe20000000000 */
[----:B------:R-:W-:Y:S01]  /*9dfc0*/  ISETP.LT.AND P3, PT, R61, UR8, !P2 ;  /* 0x000000083d007c0c */ /* 0x000fe2000d761270 */
[----:B------:R-:W-:Y:S01]  /*9dfd0*/  IMAD.WIDE R52, R55, 0x2, R40 ;  /* 0x0000000237347825 */ /* 0x000fe200078e0228 */
[----:B------:R-:W-:Y:S01]  /*9dfe0*/  ISETP.LT.AND P2, PT, R60, UR10, !P2 ;  /* 0x0000000a3c007c0c */ /* 0x000fe2000d741270 */
[----:B------:R-:W-:-:S02]  /*9dff0*/  ULDC UR14, c[0x0][0x228] ;  /* 0x00008a00000e7ab9 */ /* 0x000fc40000000800 */
[C---:B------:R-:W-:Y:S01]  /*9e000*/  IMAD.WIDE R46, R55.reuse, 0x2, R2 ;  /* 0x00000002372e7825 */ /* 0x040fe200078e0202 */
[----:B------:R-:W-:Y:S01]  /*9e010*/  ISETP.LT.AND P5, PT, R58, UR12, !P0 ;  /* 0x0000000c3a007c0c */ /* 0x000fe2000c7a1270 */
[----:B------:R-:W-:Y:S01]  /*9e020*/  ULDC UR8, c[0x0][0x228] ;  /* 0x00008a0000087ab9 */ /* 0x000fe20000000800 */
[----:B------:R-:W-:Y:S01]  /*9e030*/  ISETP.GE.AND P4, PT, R56, UR4, PT ;  /* 0x0000000438007c0c */ /* 0x000fe2000bf86270 */
[----:B------:R-:W-:Y:S01]  /*9e040*/  ULDC UR4, c[0x0][0x248] ;  /* 0x0000920000047ab9 */ /* 0x000fe20000000800 */
[----:B------:R-:W-:Y:S01]  /*9e050*/  IMAD.WIDE R48, R55, 0x2, R42 ;  /* 0x0000000237307825 */ /* 0x000fe200078e022a */
[----:B------:R0:W-:Y:S01]  /*9e060*/  @P6 STG.E.U16 desc[UR6][R52.64], R54 ;  /* 0x0000003634006986 */ /* 0x0001e2000c101506 */
[----:B------:R-:W-:Y:S01]  /*9e070*/  ISETP.LT.AND P6, PT, R59, UR14, !P0 ;  /* 0x0000000e3b007c0c */ /* 0x000fe2000c7c1270 */
[----:B------:R-:W-:Y:S01]  /*9e080*/  ULDC UR10, c[0x0][0x228] ;  /* 0x00008a00000a7ab9 */ /* 0x000fe20000000800 */
[----:B------:R-:W-:Y:S01]  /*9e090*/  VIADD R56, R31, 0x13 ;  /* 0x000000131f387836 */ /* 0x000fe20000000000 */
[----:B------:R-:W-:Y:S01]  /*9e0a0*/  ULDC UR12, c[0x0][0x228] ;  /* 0x00008a00000c7ab9 */ /* 0x000fe20000000800 */
[----:B------:R-:W-:Y:S01]  /*9e0b0*/  ULDC UR14, c[0x0][0x228] ;  /* 0x00008a00000e7ab9 */ /* 0x000fe20000000800 */
[----:B0-----:R-:W-:Y:S01]  /*9e0c0*/  VIADD R54, R55, UR4 ;  /* 0x0000000437367c36 */ /* 0x001fe20008000000 */
[----:B------:R-:W-:-:S03]  /*9e0d0*/  ULDC UR4, c[0x0][0x22c] ;  /* 0x00008b0000047ab9 */ /* 0x000fc60000000800 */
[----:B------:R-:W-:-:S04]  /*9e0e0*/  IMAD.WIDE R50, R54, 0x2, R44 ;  /* 0x0000000236327825 */ /* 0x000fc800078e022c */
        /* <DEDUP_REMOVED lines=8> */
[----:B------:R-:W-:Y:S01]  /*9e170*/  IMAD.WIDE R46, R54, 0x2, R2 ;  /* 0x00000002362e7825 */ /* 0x000fe200078e0202 */
[----:B------:R-:W-:Y:S01]  /*9e180*/  ISETP.GE.AND P3, PT, R56, UR4, PT ;  /* 0x0000000438007c0c */ /* 0x000fe2000bf66270 */
[----:B------:R-:W-:Y:S01]  /*9e190*/  ULDC UR4, c[0x0][0x248] ;  /* 0x0000920000047ab9 */ /* 0x000fe20000000800 */
[----:B------:R-:W-:Y:S01]  /*9e1a0*/  ULDC UR10, c[0x0][0x228] ;  /* 0x00008a00000a7ab9 */ /* 0x000fe20000000800 */
[----:B-1----:R-:W-:Y:S01]  /*9e1b0*/  IMAD.WIDE R48, R54, 0x2, R42 ;  /* 0x0000000236307825 */ /* 0x002fe200078e022a */
[----:B----4-:R-:W-:Y:S01]  /*9e1c0*/  PRMT R55, R5, 0x7632, R55 ;  /* 0x0000763205377816 */ /* 0x010fe20000000037 */
[----:B------:R0:W-:Y:S01]  /*9e1d0*/  @P5 STG.E.U16 desc[UR6][R50.64], R5 ;  /* 0x0000000532005986 */ /* 0x0001e2000c101506 */
[----:B------:R-:W-:-:S02]  /*9e1e0*/  ISETP.LT.AND P5, PT, R58, UR12, !P4 ;  /* 0x0000000c3a007c0c */ /* 0x000fc4000e7a1270 */
[----:B------:R-:W-:Y:S01]  /*9e1f0*/  PRMT R57, R7, 0x7632, R57 ;  /* 0x0000763207397816 */ /* 0x000fe20000000039 */
[----:B0-----:R-:W4:Y:S01]  /*9e200*/  LDL.LU R5, [R1+0xb4] ;  /* 0x0000b40001057983 */ /* 0x001f220000300800 */
[----:B------:R-:W-:Y:S01]  /*9e210*/  VIADD R56, R31, 0x14 ;  /* 0x000000141f387836 */ /* 0x000fe20000000000 */
[----:B------:R-:W-:Y:S02]  /*9e220*/  ULDC UR12, c[0x0][0x228] ;  /* 0x00008a00000c7ab9 */ /* 0x000fe40000000800 */
[----:B------:R0:W-:Y:S04]  /*9e230*/  @P6 STG.E.U16 desc[UR6][R52.64], R55 ;  /* 0x0000003734006986 */ /* 0x0001e8000c101506 */
[----:B------:R1:W-:Y:S01]  /*9e240*/  @P2 STG.E.U16 desc[UR6][R46.64], R7 ;  /* 0x000000072e002986 */ /* 0x0003e2000c101506 */
[----:B0-----:R-:W-:-:S03]  /*9e250*/  VIADD R55, R54, UR4 ;  /* 0x0000000436377c36 */ /* 0x001fc60008000000 */
[----:B-1----:R-:W4:Y:S01]  /*9e260*/  LDL.LU R7, [R1+0xa4] ;  /* 0x0000a40001077983 */ /* 0x002f220000300800 */
[----:B------:R-:W-:Y:S01]  /*9e270*/  IMAD.WIDE R50, R55, 0x2, R44 ;  /* 0x0000000237327825 */ /* 0x000fe200078e022c */
[----:B------:R-:W-:Y:S01]  /*9e280*/  ISETP.LT.AND P6, PT, R59, UR14, !P4 ;  /* 0x0000000e3b007c0c */ /* 0x000fe2000e7c1270 */
[----:B------:R-:W-:Y:S01]  /*9e290*/  ULDC UR4, c[0x0][0x22c] ;  /* 0x00008b0000047ab9 */ /* 0x000fe20000000800 */
[----:B------:R-:W-:Y:S01]  /*9e2a0*/  @P0 STG.E.U16 desc[UR6][R48.64], R57 ;  /* 0x0000003930000986 */ /* 0x000fe2000c101506 */
[----:B--2---:R-:W-:-:S03]  /*9e2b0*/  PRMT R54, R4, 0x7632, R54 ;  /* 0x0000763204367816 */ /* 0x004fc60000000036 */
[----:B------:R0:W-:Y:S01]  /*9e2c0*/  @P5 STG.E.U16 desc[UR6][R50.64], R4 ;  /* 0x0000000432005986 */ /* 0x0001e2000c101506 */
[----:B------:R-:W-:Y:S01]  /*9e2d0*/  IMAD.WIDE R52, R55, 0x2, R40 ;  /* 0x0000000237347825 */ /* 0x000fe200078e0228 */
[----:B------:R-:W-:Y:S02]  /*9e2e0*/  ULDC UR14, c[0x0][0x228] ;  /* 0x00008a00000e7ab9 */ /* 0x000fe40000000800 */
[----:B0-----:R-:W2:Y:S01]  /*9e2f0*/  LDL.LU R4, [R1+0xd8] ;  /* 0x0000d80001047983 */ /* 0x001ea20000300800 */
[----:B------:R-:W-:Y:S01]  /*9e300*/  ISETP.LT.AND P0, PT, R61, UR8, !P4 ;  /* 0x000000083d007c0c */ /* 0x000fe2000e701270 */
[C---:B------:R-:W-:Y:S01]  /*9e310*/  IMAD.WIDE R46, R55.reuse, 0x2, R2 ;  /* 0x00000002372e7825 */ /* 0x040fe200078e0202 */
[----:B------:R-:W-:Y:S02]  /*9e320*/  ISETP.LT.AND P4, PT, R60, UR10, !P4 ;  /* 0x0000000a3c007c0c */ /* 0x000fe4000e781270 */
[----:B------:R-:W-:Y:S01]  /*9e330*/  ISETP.LT.AND P5, PT, R58, UR12, !P3 ;  /* 0x0000000c3a007c0c */ /* 0x000fe2000dfa1270 */
[----:B------:R0:W-:Y:S01]  /*9e340*/  @P6 STG.E.U16 desc[UR6][R52.64], R54 ;  /* 0x0000003634006986 */ /* 0x0001e2000c101506 */
[----:B------:R-:W-:Y:S01]  /*9e350*/  ISETP.GE.AND P2, PT, R56, UR4, PT ;  /* 0x0000000438007c0c */ /* 0x000fe2000bf46270 */
[----:B------:R-:W-:Y:S01]  /*9e360*/  ULDC UR4, c[0x0][0x248] ;  /* 0x0000920000047ab9 */ /* 0x000fe20000000800 */
[----:B------:R-:W-:Y:S01]  /*9e370*/  IMAD.WIDE R48, R55, 0x2, R42 ;  /* 0x0000000237307825 */ /* 0x000fe200078e022a */
[----:B------:R-:W-:Y:S01]  /*9e380*/  ISETP.LT.AND P6, PT, R59, UR14, !P3 ;  /* 0x0000000e3b007c0c */ /* 0x000fe2000dfc1270 */
[----:B------:R-:W-:Y:S01]  /*9e390*/  ULDC UR8, c[0x0][0x228] ;  /* 0x00008a0000087ab9 */ /* 0x000fe20000000800 */
        /* <DEDUP_REMOVED lines=273> */
[----:B--2---:R-:W-:Y:S01]  /*9f4b0*/  PRMT R57, R4, 0x7632, R57 ;  /* 0x0000763204397816 */ /* 0x004fe20000000039 */
[----:B0-----:R-:W2:Y:S01]  /*9f4c0*/  LDL.LU R5, [R1+0x7c] ;  /* 0x00007c0001057983 */ /* 0x001ea20000300800 */
[----:B------:R-:W-:Y:S01]  /*9f4d0*/  VIADD R56, R31, 0x20 ;  /* 0x000000201f387836 */ /* 0x000fe20000000000 */
[----:B------:R-:W-:Y:S02]  /*9f4e0*/  ULDC UR12, c[0x0][0x228] ;  /* 0x00008a00000c7ab9 */ /* 0x000fe40000000800 */
[----:B------:R0:W-:Y:S04]  /*9f4f0*/  @P6 STG.E.U16 desc[UR6][R52.64], R55 ;  /* 0x0000003734006986 */ /* 0x0001e8000c101506 */
[----:B------:R1:W-:Y:S01]  /*9f500*/  @P2 STG.E.U16 desc[UR6][R46.64], R7 ;  /* 0x000000072e002986 */ /* 0x0003e2000c101506 */
[----:B0-----:R-:W-:Y:S01]  /*9f510*/  VIADD R55, R54, UR4 ;  /* 0x0000000436377c36 */ /* 0x001fe20008000000 */
[----:B------:R-:W-:Y:S01]  /*9f520*/  PRMT R54, R7, 0x7632, R54 ;  /* 0x0000763207367816 */ /* 0x000fe20000000036 */
[----:B------:R-:W-:-:S02]  /*9f530*/  ULDC UR4, c[0x0][0x22c] ;  /* 0x00008b0000047ab9 */ /* 0x000fc40000000800 */
[----:B------:R-:W-:Y:S01]  /*9f540*/  IMAD.WIDE R50, R55, 0x2, R44 ;  /* 0x0000000237327825 */ /* 0x000fe200078e022c */
[----:B-1----:R-:W4:Y:S04]  /*9f550*/  LDL.LU R7, [R1+0x6c] ;  /* 0x00006c0001077983 */ /* 0x002f280000300800 */
[----:B------:R-:W-:Y:S04]  /*9f560*/  @P0 STG.E.U16 desc[UR6][R48.64], R54 ;  /* 0x0000003630000986 */ /* 0x000fe8000c101506 */
[----:B------:R0:W-:Y:S04]  /*9f570*/  @P5 STG.E.U16 desc[UR6][R50.64], R4 ;  /* 0x0000000432005986 */ /* 0x0001e8000c101506 */
[----:B0-----:R-:W4:Y:S01]  /*9f580*/  LDL.LU R4, [R1+0x50] ;  /* 0x0000500001047983 */ /* 0x001f220000300800 */
[----:B------:R-:W-:Y:S01]  /*9f590*/  ISETP.LT.AND P6, PT, R59, UR14, !P4 ;  /* 0x0000000e3b007c0c */ /* 0x000fe2000e7c1270 */
[----:B------:R-:W-:Y:S01]  /*9f5a0*/  IMAD.WIDE R52, R55, 0x2, R40 ;  /* 0x0000000237347825 */ /* 0x000fe200078e0228 */
[----:B------:R-:W-:Y:S01]  /*9f5b0*/  ISETP.LT.AND P0, PT, R61, UR8, !P4 ;  /* 0x000000083d007c0c */ /* 0x000fe2000e701270 */
[----:B------:R-:W-:Y:S01]  /*9f5c0*/  ULDC UR14, c[0x0][0x228] ;  /* 0x00008a00000e7ab9 */ /* 0x000fe20000000800 */
[----:B------:R-:W-:Y:S01]  /*9f5d0*/  ISETP.LT.AND P4, PT, R60, UR10, !P4 ;  /* 0x0000000a3c007c0c */ /* 0x000fe2000e781270 */
[C---:B------:R-:W-:Y:S01]  /*9f5e0*/  IMAD.WIDE R46, R55.reuse, 0x2, R2 ;  /* 0x00000002372e7825 */ /* 0x040fe200078e0202 */
[----:B------:R-:W-:Y:S01]  /*9f5f0*/  ISETP.GE.AND P2, PT, R56, UR4, PT ;  /* 0x0000000438007c0c */ /* 0x000fe2000bf46270 */
[----:B------:R-:W-:Y:S01]  /*9f600*/  ULDC UR4, c[0x0][0x248] ;  /* 0x0000920000047ab9 */ /* 0x000fe20000000800 */
[----:B------:R-:W-:Y:S01]  /*9f610*/  ISETP.LT.AND P5, PT, R58, UR12, !P3 ;  /* 0x0000000c3a007c0c */ /* 0x000fe2000dfa1270 */
[C---:B------:R-:W-:Y:S01]  /*9f620*/  VIADD R54, R55.reuse, UR4 ;  /* 0x0000000437367c36 */ /* 0x040fe20008000000 */
[----:B------:R-:W-:Y:S01]  /*9f630*/  ULDC UR8, c[0x0][0x228] ;  /* 0x00008a0000087ab9 */ /* 0x000fe20000000800 */
[----:B------:R-:W-:Y:S01]  /*9f640*/  IMAD.WIDE R48, R55, 0x2, R42 ;  /* 0x0000000237307825 */ /* 0x000fe200078e022a */
[----:B------:R-:W-:Y:S01]  /*9f650*/  ULDC UR10, c[0x0][0x228] ;  /* 0x00008a00000a7ab9 */ /* 0x000fe20000000800 */
[----:B------:R0:W-:Y:S01]  /*9f660*/  @P6 STG.E.U16 desc[UR6][R52.64], R57 ;  /* 0x0000003934006986 */ /* 0x0001e2000c101506 */
[----:B------:R-:W-:Y:S01]  /*9f670*/  ISETP.LT.AND P6, PT, R59, UR14, !P3 ;  /* 0x0000000e3b007c0c */ /* 0x000fe2000dfc1270 */
[----:B------:R-:W-:Y:S01]  /*9f680*/  IMAD.WIDE R50, R54, 0x2, R44 ;  /* 0x0000000236327825 */ /* 0x000fe200078e022c */
[----:B------:R-:W-:Y:S01]  /*9f690*/  ULDC UR12, c[0x0][0x228] ;  /* 0x00008a00000c7ab9 */ /* 0x000fe20000000800 */
[----:B------:R-:W-:Y:S01]  /*9f6a0*/  ULDC UR4, c[0x0][0x22c] ;  /* 0x00008b0000047ab9 */ /* 0x000fe20000000800 */
[----:B------:R-:W-:Y:S01]  /*9f6b0*/  ULDC UR14, c[0x0][0x228] ;  /* 0x00008a00000e7ab9 */ /* 0x000fe20000000800 */
[----:B------:R-:W-:Y:S01]  /*9f6c0*/  VIADD R56, R31, 0x21 ;  /* 0x000000211f387836 */ /* 0x000fe20000000000 */
[----:B---3--:R-:W-:Y:S01]  /*9f6d0*/  PRMT R55, R6, 0x7632, R55 ;  /* 0x0000763206377816 */ /* 0x008fe20000000037 */
[----:B------:R1:W-:Y:S04]  /*9f6e0*/  @P0 STG.E.U16 desc[UR6][R46.64], R6 ;  /* 0x000000062e000986 */ /* 0x0003e8000c101506 */
[----:B------:R3:W-:Y:S01]  /*9f6f0*/  @P4 STG.E.U16 desc[UR6][R48.64], R55 ;  /* 0x0000003730004986 */ /* 0x0007e2000c101506 */
[----:B------:R-:W-:Y:S01]  /*9f700*/  ISETP.LT.AND P4, PT, R61, UR8, !P3 ;  /* 0x000000083d007c0c */ /* 0x000fe2000df81270 */
[----:B0-----:R-:W-:-:S02]  /*9f710*/  IMAD.WIDE R52, R54, 0x2, R40 ;  /* 0x0000000236347825 */ /* 0x001fc400078e0228 */
[----:B-1----:R-:W4:Y:S01]  /*9f720*/  LDL.LU R6, [R1+0x40] ;  /* 0x0000400001067983 */ /* 0x002f220000300800 */
[----:B------:R-:W-:Y:S01]  /*9f730*/  ISETP.LT.AND P3, PT, R60, UR10, !P3 ;  /* 0x0000000a3c007c0c */ /* 0x000fe2000df61270 */
[----:B------:R-:W-:Y:S01]  /*9f740*/  ULDC UR8, c[0x0][0x228] ;  /* 0x00008a0000087ab9 */ /* 0x000fe20000000800 */
[----:B------:R-:W-:Y:S01]  /*9f750*/  ISETP.GE.AND P0, PT, R56, UR4, PT ;  /* 0x0000000438007c0c */ /* 0x000fe2000bf06270 */
[----:B------:R-:W-:Y:S01]  /*9f760*/  ULDC UR4, c[0x0][0x248] ;  /* 0x0000920000047ab9 */ /* 0x000fe20000000800 */
[----:B---3--:R-:W-:Y:S01]  /*9f770*/  IMAD.WIDE R48, R54, 0x2, R2 ;  /* 0x0000000236307825 */ /* 0x008fe200078e0202 */
[----:B------:R-:W-:-:S03]  /*9f780*/  ULDC UR10, c[0x0][0x228] ;  /* 0x00008a00000a7ab9 */ /* 0x000fc60000000800 */
[----:B------:R-:W-:Y:S01]  /*9f790*/  VIADD R46, R54, UR4 ;  /* 0x00000004362e7c36 */ /* 0x000fe20008000000 */
[----:B------:R-:W-:Y:S01]  /*9f7a0*/  ULDC UR4, c[0x0][0x22c] ;  /* 0x00008b0000047ab9 */ /* 0x000fe20000000800 */
[----:B--2---:R-:W-:Y:S01]  /*9f7b0*/  PRMT R57, R5, 0x7632, R57 ;  /* 0x0000763205397816 */ /* 0x004fe20000000039 */
[----:B------:R0:W-:Y:S01]  /*9f7c0*/  @P5 STG.E.U16 desc[UR6][R50.64], R5 ;  /* 0x0000000532005986 */ /* 0x0001e2000c101506 */
[----:B------:R-:W-:Y:S01]  /*9f7d0*/  ISETP.LT.AND P5, PT, R58, UR12, !P2 ;  /* 0x0000000c3a007c0c */ /* 0x000fe2000d7a1270 */
[----:B------:R-:W-:Y:S01]  /*9f7e0*/  VIADD R47, R31, 0x22 ;  /* 0x000000221f2f7836 */ /* 0x000fe20000000000 */
[----:B------:R-:W-:Y:S01]  /*9f7f0*/  ULDC UR12, c[0x0][0x228] ;  /* 0x00008a00000c7ab9 */ /* 0x000fe20000000800 */
[----:B------:R1:W-:Y:S04]  /*9f800*/  @P6 STG.E.U16 desc[UR6][R52.64], R57 ;  /* 0x0000003934006986 */ /* 0x0003e8000c101506 */
[----:B0-----:R-:W2:Y:S01]  /*9f810*/  LDL.LU R5, [R1+0x30] ;  /* 0x0000300001057983 */ /* 0x001ea20000300800 */
[----:B------:R-:W-:-:S04]  /*9f820*/  IMAD.WIDE R50, R54, 0x2, R42 ;  /* 0x0000000236327825 */ /* 0x000fc800078e022a */
[----:B-1----:R-:W-:Y:S01]  /*9f830*/  IMAD.WIDE R52, R46, 0x2, R44 ;  /* 0x000000022e347825 */ /* 0x002fe200078e022c */
[----:B----4-:R-:W-:Y:S01]  /*9f840*/  PRMT R56, R7, 0x7632, R56 ;  /* 0x0000763207387816 */ /* 0x010fe20000000038 */
[----:B------:R0:W-:Y:S04]  /*9f850*/  @P4 STG.E.U16 desc[UR6][R48.64], R7 ;  /* 0x0000000730004986 */ /* 0x0001e8000c101506 */
[----:B------:R-:W-:Y:S04]  /*9f860*/  @P3 STG.E.U16 desc[UR6][R50.64], R56 ;  /* 0x0000003832003986 */ /* 0x000fe8000c101506 */
[----:B0-----:R-:W3:Y:S01]  /*9f870*/  LDL.LU R7, [R1+0x20] ;  /* 0x0000200001077983 */ /* 0x001ee20000300800 */
[----:B------:R-:W-:-:S03]  /*9f880*/  PRMT R57, R4, 0x7632, R57 ;  /* 0x0000763204397816 */ /* 0x000fc60000000039 */
[----:B------:R0:W-:Y:S04]  /*9f890*/  @P5 STG.E.U16 desc[UR6][R52.64], R4 ;  /* 0x0000000434005986 */ /* 0x0001e8000c101506 */
[----:B0-----:R-:W4:Y:S01]  /*9f8a0*/  LDL.LU R4, [R1+0x54] ;  /* 0x0000540001047983 */ /* 0x001f220000300800 */
[----:B------:R-:W-:Y:S01]  /*9f8b0*/  ISETP.LT.AND P6, PT, R59, UR14, !P2 ;  /* 0x0000000e3b007c0c */ /* 0x000fe2000d7c1270 */
[----:B------:R-:W-:Y:S01]  /*9f8c0*/  IMAD.WIDE R54, R46, 0x2, R40 ;  /* 0x000000022e367825 */ /* 0x000fe200078e0228 */
[----:B------:R-:W-:Y:S01]  /*9f8d0*/  ISETP.LT.AND P3, PT, R61, UR8, !P2 ;  /* 0x000000083d007c0c */ /* 0x000fe2000d761270 */
[----:B------:R-:W-:Y:S01]  /*9f8e0*/  ULDC UR14, c[0x0][0x228] ;  /* 0x00008a00000e7ab9 */ /* 0x000fe20000000800 */
[----:B------:R-:W-:Y:S01]  /*9f8f0*/  ISETP.LT.AND P2, PT, R60, UR10, !P2 ;  /* 0x0000000a3c007c0c */ /* 0x000fe2000d741270 */
[----:B------:R-:W-:Y:S01]  /*9f900*/  IMAD.WIDE R50, R46, 0x2, R2 ;  /* 0x000000022e327825 */ /* 0x000fe200078e0202 */
[----:B------:R-:W-:Y:S01]  /*9f910*/  ISETP.GE.AND P4, PT, R47, UR4, PT ;  /* 0x000000042f007c0c */ /* 0x000fe2000bf86270 */
[----:B------:R-:W-:Y:S01]  /*9f920*/  ULDC UR4, c[0x0][0x248] ;  /* 0x0000920000047ab9 */ /* 0x000fe20000000800 */
[----:B------:R-:W-:Y:S01]  /*9f930*/  ISETP.LT.AND P5, PT, R58, UR12, !P0 ;  /* 0x0000000c3a007c0c */ /* 0x000fe2000c7a1270 */
[C---:B------:R-:W-:Y:S01]  /*9f940*/  VIADD R47, R46.reuse, UR4 ;  /* 0x000000042e2f7c36 */ /* 0x040fe20008000000 */
[----:B------:R-:W-:Y:S01]  /*9f950*/  ULDC UR8, c[0x0][0x228] ;  /* 0x00008a0000087ab9 */ /* 0x000fe20000000800 */
[----:B------:R-:W-:Y:S01]  /*9f960*/  VIADD R48, R31, 0x23 ;  /* 0x000000231f307836 */ /* 0x000fe20000000000 */
[----:B------:R-:W-:Y:S01]  /*9f970*/  ULDC UR10, c[0x0][0x228] ;  /* 0x00008a00000a7ab9 */ /* 0x000fe20000000800 */
[----:B------:R0:W-:Y:S01]  /*9f980*/  @P6 STG.E.U16 desc[UR6][R54.64], R57 ;  /* 0x0000003936006986 */ /* 0x0001e2000c101506 */
[----:B------:R-:W-:Y:S01]  /*9f990*/  ISETP.LT.AND P6, PT, R59, UR14, !P0 ;  /* 0x0000000e3b007c0c */ /* 0x000fe2000c7c1270 */
[----:B------:R-:W-:Y:S01]  /*9f9a0*/  IMAD.WIDE R52, R47, 0x2, R44 ;  /* 0x000000022f347825 */ /* 0x000fe200078e022c */
[----:B------:R-:W-:Y:S01]  /*9f9b0*/  ULDC UR12, c[0x0][0x228] ;  /* 0x00008a00000c7ab9 */ /* 0x000fe20000000800 */
[----:B------:R-:W-:Y:S01]  /*9f9c0*/  ULDC UR4, c[0x0][0x22c] ;  /* 0x00008b0000047ab9 */ /* 0x000fe20000000800 */
[----:B------:R-:W-:Y:S01]  /*9f9d0*/  ULDC UR14, c[0x0][0x228] ;  /* 0x00008a00000e7ab9 */ /* 0x000fe20000000800 */
[----:B0-----:R-:W-:Y:S01]  /*9f9e0*/  IMAD.WIDE R54, R46, 0x2, R42 ;  /* 0x000000022e367825 */ /* 0x001fe200078e022a */
[----:B------:R-:W-:Y:S01]  /*9f9f0*/  PRMT R46, R6, 0x7632, R46 ;  /* 0x00007632062e7816 */ /* 0x000fe2000000002e */
[----:B------:R0:W-:Y:S04]  /*9fa00*/  @P3 STG.E.U16 desc[UR6][R50.64], R6 ;  /* 0x0000000632003986 */ /* 0x0001e8000c101506 */
[----:B------:R1:W-:Y:S01]  /*9fa10*/  @P2 STG.E.U16 desc[UR6][R54.64], R46 ;  /* 0x0000002e36002986 */ /* 0x0003e2000c101506 */
[----:B------:R-:W-:Y:S01]  /*9fa20*/  ISETP.LT.AND P2, PT, R61, UR8, !P0 ;  /* 0x000000083d007c0c */ /* 0x000fe2000c741270 */
[----:B------:R-:W-:-:S02]  /*9fa30*/  IMAD.WIDE R56, R47, 0x2, R40 ;  /* 0x000000022f387825 */ /* 0x000fc400078e0228 */
[----:B0-----:R-:W4:Y:S01]  /*9fa40*/  LDL.LU R6, [R1+0x44] ;  /* 0x0000440001067983 */ /* 0x001f220000300800 */
[----:B------:R-:W-:Y:S01]  /*9fa50*/  ISETP.LT.AND P0, PT, R60, UR10, !P0 ;  /* 0x0000000a3c007c0c */ /* 0x000fe2000c701270 */
[C---:B------:R-:W-:Y:S01]  /*9fa60*/  IMAD.WIDE R50, R47.reuse, 0x2, R2 ;  /* 0x000000022f327825 */ /* 0x040fe200078e0202 */
[----:B------:R-:W-:Y:S01]  /*9fa70*/  ISETP.GE.AND P3, PT, R48, UR4, PT ;  /* 0x0000000430007c0c */ /* 0x000fe2000bf66270 */
[----:B------:R-:W-:Y:S01]  /*9fa80*/  ULDC UR4, c[0x0][0x248] ;  /* 0x0000920000047ab9 */ /* 0x000fe20000000800 */
[----:B------:R-:W-:Y:S01]  /*9fa90*/  ULDC UR8, c[0x0][0x228] ;  /* 0x00008a0000087ab9 */ /* 0x000fe20000000800 */
[C---:B-1----:R-:W-:Y:S01]  /*9faa0*/  VIADD R46, R47.reuse, UR4 ;  /* 0x000000042f2e7c36 */ /* 0x042fe20008000000 */
[----:B------:R-:W-:Y:S01]  /*9fab0*/  ULDC UR10, c[0x0][0x228] ;  /* 0x00008a00000a7ab9 */ /* 0x000fe20000000800 */
[----:B------:R-:W-:Y:S01]  /*9fac0*/  IMAD.WIDE R54, R47, 0x2, R42 ;  /* 0x000000022f367825 */ /* 0x000fe200078e022a */
[----:B------:R-:W-:Y:S01]  /*9fad0*/  ULDC UR4, c[0x0][0x22c] ;  /* 0x00008b0000047ab9 */ /* 0x000fe20000000800 */
[----:B--2---:R-:W-:Y:S01]  /*9fae0*/  PRMT R49, R5, 0x7632, R49 ;  /* 0x0000763205317816 */ /* 0x004fe20000000031 */
[----:B------:R0:W-:Y:S01]  /*9faf0*/  @P5 STG.E.U16 desc[UR6][R52.64], R5 ;  /* 0x0000000534005986 */ /* 0x0001e2000c101506 */
[----:B------:R-:W-:Y:S01]  /*9fb00*/  ISETP.LT.AND P5, PT, R58, UR12, !P4 ;  /* 0x0000000c3a007c0c */ /* 0x000fe2000e7a1270 */
[----:B------:R-:W-:Y:S01]  /*9fb10*/  VIADD R48, R31, 0x24 ;  /* 0x000000241f307836 */ /* 0x000fe20000000000 */
[----:B------:R-:W-:Y:S01]  /*9fb20*/  ULDC UR12, c[0x0][0x228] ;  /* 0x00008a00000c7ab9 */ /* 0x000fe20000000800 */
[----:B------:R-:W-:Y:S04]  /*9fb30*/  @P6 STG.E.U16 desc[UR6][R56.64], R49 ;  /* 0x0000003138006986 */ /* 0x000fe8000c101506 */
[----:B0-----:R-:W2:Y:S01]  /*9fb40*/  LDL.LU R5, [R1+0x34] ;  /* 0x0000340001057983 */ /* 0x001ea20000300800 */
[----:B------:R-:W-:Y:S01]  /*9fb50*/  IMAD.WIDE R52, R46, 0x2, R44 ;  /* 0x000000022e347825 */ /* 0x000fe200078e022c */
[----:B---3--:R-:W-:-:S02]  /*9fb60*/  PRMT R47, R7, 0x7632, R47 ;  /* 0x00007632072f7816 */ /* 0x008fc4000000002f */
[----:B------:R0:W-:Y:S04]  /*9fb70*/  @P2 STG.E.U16 desc[UR6][R50.64], R7 ;  /* 0x0000000732002986 */ /* 0x0001e8000c101506 */
[----:B------:R-:W-:Y:S04]  /*9fb80*/  @P0 STG.E.U16 desc[UR6][R54.64], R47 ;  /* 0x0000002f36000986 */ /* 0x000fe8000c101506 */
[----:B0-----:R-:W3:Y:S01]  /*9fb90*/  LDL.LU R7, [R1+0x24] ;  /* 0x0000240001077983 */ /* 0x001ee20000300800 */
[----:B----4-:R-:W-:-:S03]  /*9fba0*/  PRMT R49, R4, 0x7632, R49 ;  /* 0x0000763204317816 */ /* 0x010fc60000000031 */
[----:B------:R0:W-:Y:S04]  /*9fbb0*/  @P5 STG.E.U16 desc[UR6][R52.64], R4 ;  /* 0x0000000434005986 */ /* 0x0001e8000c101506 */
[----:B0-----:R-:W4:Y:S01]  /*9fbc0*/  LDL.LU R4, [R1+0x58] ;  /* 0x0000580001047983 */ /* 0x001f220000300800 */
[----:B------:R-:W-:Y:S01]  /*9fbd0*/  ISETP.LT.AND P6, PT, R59, UR14, !P4 ;  /* 0x0000000e3b007c0c */ /* 0x000fe2000e7c1270 */
[----:B------:R-:W-:Y:S01]  /*9fbe0*/  IMAD.WIDE R56, R46, 0x2, R40 ;  /* 0x000000022e387825 */ /* 0x000fe200078e0228 */
[----:B------:R-:W-:Y:S01]  /*9fbf0*/  ISETP.LT.AND P0, PT, R61, UR8, !P4 ;  /* 0x000000083d007c0c */ /* 0x000fe2000e701270 */
[----:B------:R-:W-:Y:S01]  /*9fc00*/  ULDC UR14, c[0x0][0x228] ;  /* 0x00008a00000e7ab9 */ /* 0x000fe20000000800 */
[----:B------:R-:W-:Y:S01]  /*9fc10*/  ISETP.LT.AND P4, PT, R60, UR10, !P4 ;  /* 0x0000000a3c007c0c */ /* 0x000fe2000e781270 */
[----:B------:R-:W-:Y:S01]  /*9fc20*/  ULDC UR8, c[0x0][0x228] ;  /* 0x00008a0000087ab9 */ /* 0x000fe20000000800 */
[----:B------:R-:W-:Y:S01]  /*9fc30*/  ISETP.GE.AND P2, PT, R48, UR4, PT ;  /* 0x0000000430007c0c */ /* 0x000fe2000bf46270 */
[----:B------:R-:W-:Y:S01]  /*9fc40*/  ULDC UR4, c[0x0][0x248] ;  /* 0x0000920000047ab9 */ /* 0x000fe20000000800 */
[----:B------:R-:W-:Y:S01]  /*9fc50*/  ISETP.LT.AND P5, PT, R58, UR12, !P3 ;  /* 0x0000000c3a007c0c */ /* 0x000fe2000dfa1270 */
[----:B------:R-:W-:Y:S01]  /*9fc60*/  VIADD R54, R46, UR4 ;  /* 0x000000042e367c36 */ /* 0x000fe20008000000 */
[----:B------:R-:W-:Y:S01]  /*9fc70*/  ULDC UR10, c[0x0][0x228] ;  /* 0x00008a00000a7ab9 */ /* 0x000fe20000000800 */
[----:B------:R-:W-:Y:S01]  /*9fc80*/  VIADD R55, R31, 0x25 ;  /* 0x000000251f377836 */ /* 0x000fe20000000000 */
[----:B------:R-:W-:Y:S01]  /*9fc90*/  ULDC UR12, c[0x0][0x228] ;  /* 0x00008a00000c7ab9 */ /* 0x000fe20000000800 */
[----:B------:R0:W-:Y:S01]  /*9fca0*/  @P6 STG.E.U16 desc[UR6][R56.64], R49 ;  /* 0x0000003138006986 */ /* 0x0001e2000c101506 */
[----:B------:R-:W-:Y:S01]  /*9fcb0*/  ISETP.LT.AND P6, PT, R59, UR14, !P3 ;  /* 0x0000000e3b007c0c */ /* 0x000fe2000dfc1270 */
[----:B------:R-:W-:Y:S01]  /*9fcc0*/  IMAD.WIDE R50, R54, 0x2, R44 ;  /* 0x0000000236327825 */ /* 0x000fe200078e022c */
[----:B------:R-:W-:Y:S01]  /*9fcd0*/  ULDC UR4, c[0x0][0x22c] ;  /* 0x00008b0000047ab9 */ /* 0x000fe20000000800 */
[----:B------:R-:W-:-:S02]  /*9fce0*/  ULDC UR14, c[0x0][0x228] ;  /* 0x00008a00000e7ab9 */ /* 0x000fc40000000800 */
[----:B0-----:R-:W-:-:S04]  /*9fcf0*/  IMAD.WIDE R48, R46, 0x2, R2 ;  /* 0x000000022e307825 */ /* 0x001fc800078e0202 */
[----:B------:R-:W-:Y:S01]  /*9fd00*/  IMAD.WIDE R46, R46, 0x2, R42 ;  /* 0x000000022e2e7825 */ /* 0x000fe200078e022a */
[----:B------:R-:W-:Y:S01]  /*9fd10*/  PRMT R56, R6, 0x7632, R56 ;  /* 0x0000763206387816 */ /* 0x000fe20000000038 */
[----:B------:R0:W-:Y:S04]  /*9fd20*/  @P0 STG.E.U16 desc[UR6][R48.64], R6 ;  /* 0x0000000630000986 */ /* 0x0001e8000c101506 */
[----:B------:R1:W-:Y:S01]  /*9fd30*/  @P4 STG.E.U16 desc[UR6][R46.64], R56 ;  /* 0x000000382e004986 */ /* 0x0003e2000c101506 */
[----:B------:R-:W-:Y:S01]  /*9fd40*/  ISETP.LT.AND P4, PT, R61, UR8, !P3 ;  /* 0x000000083d007c0c */ /* 0x000fe2000df81270 */
[----:B------:R-:W-:Y:S02]  /*9fd50*/  IMAD.WIDE R52, R54, 0x2, R40 ;  /* 0x0000000236347825 */ /* 0x000fe400078e0228 */
[----:B0-----:R-:W4:Y:S01]  /*9fd60*/  LDL.LU R6, [R1+0x48] ;  /* 0x0000480001067983 */ /* 0x001f220000300800 */
[----:B------:R-:W-:Y:S01]  /*9fd70*/  ISETP.LT.AND P3, PT, R60, UR10, !P3 ;  /* 0x0000000a3c007c0c */ /* 0x000fe2000df61270 */
[C---:B------:R-:W-:Y:S01]  /*9fd80*/  IMAD.WIDE R48, R54.reuse, 0x2, R42 ;  /* 0x0000000236307825 */ /* 0x040fe200078e022a */
[----:B------:R-:W-:Y:S01]  /*9fd90*/  ISETP.GE.AND P0, PT, R55, UR4, PT ;  /* 0x0000000437007c0c */ /* 0x000fe2000bf06270 */
[----:B------:R-:W-:Y:S01]  /*9fda0*/  ULDC UR4, c[0x0][0x248] ;  /* 0x0000920000047ab9 */ /* 0x000fe20000000800 */
[----:B------:R-:W-:Y:S01]  /*9fdb0*/  ULDC UR8, c[0x0][0x228] ;  /* 0x00008a0000087ab9 */ /* 0x000fe20000000800 */
[----:B-1----:R-:W-:Y:S01]  /*9fdc0*/  IMAD.WIDE R46, R54, 0x2, R2 ;  /* 0x00000002362e7825 */ /* 0x002fe200078e0202 */
        /* <DEDUP_REMOVED lines=22> */
[----:B------:R-:W-:Y:S02]  /*9ff30*/  ISETP.LT.AND P2, PT, R60, UR10, !P2 ;  /* 0x0000000a3c007c0c */ /* 0x000fe4000d741270 */
        /* <DEDUP_REMOVED lines=13> */
[----:B------:R-:W-:-:S02]  /*a0010*/  VIADD R47, R31, 0x27 ;  /* 0x000000271f2f7836 */ /* 0x000fc40000000000 */
[----:B------:R-:W-:-:S04]  /*a0020*/  IMAD.WIDE R54, R46, 0x2, R40 ;  /* 0x000000022e367825 */ /* 0x000fc800078e0228 */
[----:B0-----:R-:W-:Y:S01]  /*a0030*/  IMAD.WIDE R52, R46, 0x2, R44 ;  /* 0x000000022e347825 */ /* 0x001fe200078e022c */
[----:B------:R-:W-:Y:S01]  /*a0040*/  PRMT R56, R6, 0x7632, R56 ;  /* 0x0000763206387816 */ /* 0x000fe20000000038 */
[----:B------:R0:W-:Y:S04]  /*a0050*/  @P3 STG.E.U16 desc[UR6][R48.64], R6 ;  /* 0x0000000630003986 */ /* 0x0001e8000c101506 */
[----:B------:R-:W-:Y:S01]  /*a0060*/  @P2 STG.E.U16 desc[UR6][R50.64], R56 ;  /* 0x0000003832002986 */ /* 0x000fe2000c101506 */
[----:B------:R-:W-:Y:S01]  /*a0070*/  ISETP.LT.AND P2, PT, R61, UR8, !P0 ;  /* 0x000000083d007c0c */ /* 0x000fe2000c741270 */
[----:B------:R-:W-:Y:S01]  /*a0080*/  ULDC UR8, c[0x0][0x228] ;  /* 0x00008a0000087ab9 */ /* 0x000fe20000000800 */
[----:B------:R-:W-:Y:S01]  /*a0090*/  ISETP.LT.AND P0, PT, R60, UR10, !P0 ;  /* 0x0000000a3c007c0c */ /* 0x000fe2000c701270 */
[----:B------:R-:W-:Y:S01]  /*a00a0*/  ULDC UR10, c[0x0][0x228] ;  /* 0x00008a00000a7ab9 */ /* 0x000fe20000000800 */
[----:B0-----:R-:W4:Y:S01]  /*a00b0*/  LDL.LU R6, [R1+0x4c] ;  /* 0x00004c0001067983 */ /* 0x001f220000300800 */
[----:B------:R-:W-:Y:S01]  /*a00c0*/  ISETP.GE.AND P3, PT, R47, UR4, PT ;  /* 0x000000042f007c0c */ /* 0x000fe2000bf66270 */
[----:B------:R-:W-:Y:S01]  /*a00d0*/  ULDC UR4, c[0x0][0x248] ;  /* 0x0000920000047ab9 */ /* 0x000fe20000000800 */
[----:B------:R-:W-:Y:S01]  /*a00e0*/  IMAD.WIDE R48, R46, 0x2, R2 ;  /* 0x000000022e307825 */ /* 0x000fe200078e0202 */
[----:B--2---:R-:W-:Y:S01]  /*a00f0*/  PRMT R57, R5, 0x7632, R57 ;  /* 0x0000763205397816 */ /* 0x004fe20000000039 */
[----:B------:R0:W-:Y:S01]  /*a0100*/  @P5 STG.E.U16 desc[UR6][R52.64], R5 ;  /* 0x0000000534005986 */ /* 0x0001e2000c101506 */
[----:B------:R-:W-:Y:S01]  /*a0110*/  ISETP.LT.AND P5, PT, R58, UR12, !P4 ;  /* 0x0000000c3a007c0c */ /* 0x000fe2000e7a1270 */
[----:B------:R-:W-:-:S02]  /*a0120*/  ULDC UR12, c[0x0][0x228] ;  /* 0x00008a00000c7ab9 */ /* 0x000fc40000000800 */
[----:B------:R1:W-:Y:S04]  /*a0130*/  @P6 STG.E.U16 desc[UR6][R54.64], R57 ;  /* 0x0000003936006986 */ /* 0x0003e8000c101506 */
[----:B0-----:R-:W2:Y:S01]  /*a0140*/  LDL.LU R5, [R1+0x3c] ;  /* 0x00003c0001057983 */ /* 0x001ea20000300800 */
[C---:B-1----:R-:W-:Y:S01]  /*a0150*/  VIADD R54, R46.reuse, UR4 ;  /* 0x000000042e367c36 */ /* 0x042fe20008000000 */
[----:B---3--:R-:W-:Y:S01]  /*a0160*/  PRMT R56, R7, 0x7632, R56 ;  /* 0x0000763207387816 */ /* 0x008fe20000000038 */
[----:B------:R-:W-:Y:S01]  /*a0170*/  IMAD.WIDE R46, R46, 0x2, R42 ;  /* 0x000000022e2e7825 */ /* 0x000fe200078e022a */
[----:B------:R-:W-:Y:S01]  /*a0180*/  @P2 STG.E.U16 desc[UR6][R48.64], R7 ;  /* 0x0000000730002986 */ /* 0x000fe2000c101506 */
[----:B----4-:R-:W-:Y:S02]  /*a0190*/  PRMT R57, R4, 0x7632, R57 ;  /* 0x0000763204397816 */ /* 0x010fe40000000039 */
[C---:B------:R-:W-:Y:S01]  /*a01a0*/  IMAD.WIDE R50, R54.reuse, 0x2, R44 ;  /* 0x0000000236327825 */ /* 0x040fe200078e022c */
[----:B------:R-:W-:Y:S01]  /*a01b0*/  @P0 STG.E.U16 desc[UR6][R46.64], R56 ;  /* 0x000000382e000986 */ /* 0x000fe2000c101506 */
[----:B------:R-:W-:Y:S01]  /*a01c0*/  ISETP.LT.AND P6, PT, R59, UR14, !P4 ;  /* 0x0000000e3b007c0c */ /* 0x000fe2000e7c1270 */
[----:B------:R-:W-:Y:S01]  /*a01d0*/  ULDC UR4, c[0x0][0x22c] ;  /* 0x00008b0000047ab9 */ /* 0x000fe20000000800 */
[----:B------:R-:W-:Y:S01]  /*a01e0*/  VIADD R55, R31, 0x28 ;  /* 0x000000281f377836 */ /* 0x000fe20000000000 */
[----:B------:R0:W-:Y:S01]  /*a01f0*/  @P5 STG.E.U16 desc[UR6][R50.64], R4 ;  /* 0x0000000432005986 */ /* 0x0001e2000c101506 */
[----:B------:R-:W-:Y:S01]  /*a0200*/  ISETP.LT.AND P0, PT, R61, UR8, !P4 ;  /* 0x000000083d007c0c */ /* 0x000fe2000e701270 */
[----:B------:R-:W-:Y:S01]  /*a0210*/  IMAD.WIDE R52, R54, 0x2, R40 ;  /* 0x0000000236347825 */ /* 0x000fe200078e0228 */
[----:B------:R-:W-:Y:S01]  /*a0220*/  ULDC UR14, c[0x0][0x228] ;  /* 0x00008a00000e7ab9 */ /* 0x000fe20000000800 */
[----:B0-----:R-:W3:Y:S01]  /*a0230*/  LDL.LU R4, [R1+0x2c] ;  /* 0x00002c0001047983 */ /* 0x001ee20000300800 */
[----:B------:R-:W-:Y:S01]  /*a0240*/  ISETP.LT.AND P5, PT, R58, UR12, !P3 ;  /* 0x0000000c3a007c0c */ /* 0x000fe2000dfa1270 */
[----:B------:R-:W-:Y:S01]  /*a0250*/  IMAD.WIDE R46, R54, 0x2, R2 ;  /* 0x00000002362e7825 */ /* 0x000fe200078e0202 */
[----:B------:R-:W-:Y:S01]  /*a0260*/  ISETP.LT.AND P4, PT, R60, UR10, !P4 ;  /* 0x0000000a3c007c0c */ /* 0x000fe2000e781270 */
[----:B------:R-:W4:Y:S01]  /*a0270*/  LDL.LU R7, [R1+0x320] ;  /* 0x0003200001077983 */ /* 0x000f220000300800 */
[----:B------:R-:W-:Y:S01]  /*a0280*/  ISETP.GE.AND P2, PT, R55, UR4, PT ;  /* 0x0000000437007c0c */ /* 0x000fe2000bf46270 */
[----:B------:R-:W-:Y:S01]  /*a0290*/  ULDC UR4, c[0x0][0x248] ;  /* 0x0000920000047ab9 */ /* 0x000fe20000000800 */
[C---:B------:R-:W-:Y:S01]  /*a02a0*/  IMAD.WIDE R48, R54.reuse, 0x2, R42 ;  /* 0x0000000236307825 */ /* 0x040fe200078e022a */
[----:B------:R0:W-:Y:S01]  /*a02b0*/  @P6 STG.E.U16 desc[UR6][R52.64], R57 ;  /* 0x0000003934006986 */ /* 0x0001e2000c101506 */
[----:B------:R-:W-:Y:S01]  /*a02c0*/  ULDC UR8, c[0x0][0x228] ;  /* 0x00008a0000087ab9 */ /* 0x000fe20000000800 */
[----:B------:R-:W-:Y:S01]  /*a02d0*/  ULDC UR10, c[0x0][0x228] ;  /* 0x00008a00000a7ab9 */ /* 0x000fe20000000800 */
[----:B------:R-:W-:Y:S01]  /*a02e0*/  VIADD R55, R54, UR4 ;  /* 0x0000000436377c36 */ /* 0x000fe20008000000 */
[----:B------:R-:W-:Y:S01]  /*a02f0*/  ISETP.LT.AND P6, PT, R59, UR14, !P3 ;  /* 0x0000000e3b007c0c */ /* 0x000fe2000dfc1270 */
[----:B------:R-:W-:Y:S01]  /*a0300*/  VIADD R56, R31, 0x29 ;  /* 0x000000291f387836 */ /* 0x000fe20000000000 */
[----:B------:R-:W-:Y:S01]  /*a0310*/  ULDC UR12, c[0x0][0x228] ;  /* 0x00008a00000c7ab9 */ /* 0x000fe20000000800 */
[----:B------:R-:W-:Y:S01]  /*a0320*/  IMAD.WIDE R50, R55, 0x2, R44 ;  /* 0x0000000237327825 */ /* 0x000fe200078e022c */
[----:B------:R-:W-:Y:S01]  /*a0330*/  ULDC UR4, c[0x0][0x22c] ;  /* 0x00008b0000047ab9 */ /* 0x000fe20000000800 */
[----:B------:R-:W-:-:S02]  /*a0340*/  ULDC UR14, c[0x0][0x228] ;  /* 0x00008a00000e7ab9 */ /* 0x000fc40000000800 */
[----:B0-----:R-:W-:Y:S01]  /*a0350*/  IMAD.WIDE R52, R55, 0x2, R40 ;  /* 0x0000000237347825 */ /* 0x001fe200078e0228 */
[----:B------:R-:W-:Y:S01]  /*a0360*/  PRMT R54, R6, 0x7632, R54 ;  /* 0x0000763206367816 */ /* 0x000fe20000000036 */
[----:B------:R0:W-:Y:S04]  /*a0370*/  @P0 STG.E.U16 desc[UR6][R46.64], R6 ;  /* 0x000000062e000986 */ /* 0x0001e8000c101506 */
[----:B------:R1:W-:Y:S01]  /*a0380*/  @P4 STG.E.U16 desc[UR6][R48.64], R54 ;  /* 0x0000003630004986 */ /* 0x0003e2000c101506 */
[----:B------:R-:W-:Y:S01]  /*a0390*/  ISETP.LT.AND P4, PT, R61, UR8, !P3 ;  /* 0x000000083d007c0c */ /* 0x000fe2000df81270 */
[----:B------:R-:W-:Y:S01]  /*a03a0*/  ULDC UR8, c[0x0][0x228] ;  /* 0x00008a0000087ab9 */ /* 0x000fe20000000800 */
[----:B------:R-:W-:Y:S01]  /*a03b0*/  ISETP.LT.AND P3, PT, R60, UR10, !P3 ;  /* 0x0000000a3c007c0c */ /* 0x000fe2000df61270 */
[----:B------:R-:W-:Y:S01]  /*a03c0*/  ULDC UR10, c[0x0][0x228] ;  /* 0x00008a00000a7ab9 */ /* 0x000fe20000000800 */
[----:B------:R-:W-:Y:S01]  /*a03d0*/  ISETP.GE.AND P0, PT, R56, UR4, PT ;  /* 0x0000000438007c0c */ /* 0x000fe2000bf06270 */
[----:B------:R-:W-:-:S02]  /*a03e0*/  ULDC UR4, c[0x0][0x248] ;  /* 0x0000920000047ab9 */ /* 0x000fc40000000800 */
[C---:B0-----:R-:W-:Y:S01]  /*a03f0*/  VIADD R46, R55.reuse, UR4 ;  /* 0x00000004372e7c36 */ /* 0x041fe20008000000 */
[----:B------:R-:W-:Y:S01]  /*a0400*/  ULDC UR4, c[0x0][0x22c] ;  /* 0x00008b0000047ab9 */ /* 0x000fe20000000800 */
[----:B-1----:R-:W-:Y:S01]  /*a0410*/  IMAD.WIDE R48, R55, 0x2, R2 ;  /* 0x0000000237307825 */ /* 0x002fe200078e0202 */
[----:B--2---:R-:W-:Y:S01]  /*a0420*/  PRMT R57, R5, 0x7632, R57 ;  /* 0x0000763205397816 */ /* 0x004fe20000000039 */
[----:B------:R0:W-:Y:S01]  /*a0430*/  @P5 STG.E.U16 desc[UR6][R50.64], R5 ;  /* 0x0000000532005986 */ /* 0x0001e2000c101506 */
[----:B------:R-:W-:Y:S01]  /*a0440*/  ISETP.LT.AND P5, PT, R58, UR12, !P2 ;  /* 0x0000000c3a007c0c */ /* 0x000fe2000d7a1270 */
[----:B------:R-:W-:Y:S01]  /*a0450*/  VIADD R47, R31, 0x2a ;  /* 0x0000002a1f2f7836 */ /* 0x000fe20000000000 */
[----:B------:R-:W-:Y:S01]  /*a0460*/  ULDC UR12, c[0x0][0x228] ;  /* 0x00008a00000c7ab9 */ /* 0x000fe20000000800 */
[----:B0-----:R-:W2:Y:S04]  /*a0470*/  LDL.LU R5, [R1+0x10] ;  /* 0x0000100001057983 */ /* 0x001ea80000300800 */
[----:B------:R-:W2:Y:S01]  /*a0480*/  LDL.LU R6, [R1] ;  /* 0x0000000001067983 */ /* 0x000ea20000300800 */
[----:B------:R-:W-:-:S03]  /*a0490*/  IMAD.WIDE R50, R55, 0x2, R42 ;  /* 0x0000000237327825 */ /* 0x000fc600078e022a */
[----:B------:R0:W-:Y:S02]  /*a04a0*/  @P6 STG.E.U16 desc[UR6][R52.64], R57 ;  /* 0x0000003934006986 */ /* 0x0001e4000c101506 */
[----:B0-----:R-:W-:Y:S01]  /*a04b0*/  IMAD.WIDE R52, R46, 0x2, R44 ;  /* 0x000000022e347825 */ /* 0x001fe200078e022c */
[----:B---3--:R-:W-:Y:S01]  /*a04c0*/  PRMT R56, R4, 0x7632, R56 ;  /* 0x0000763204387816 */ /* 0x008fe20000000038 */
[----:B------:R0:W-:Y:S01]  /*a04d0*/  @P4 STG.E.U16 desc[UR6][R48.64], R4 ;  /* 0x0000000430004986 */ /* 0x0001e2000c101506 */
[----:B----4-:R-:W-:-:S03]  /*a04e0*/  PRMT R57, R7, 0x7632, R57 ;  /* 0x0000763207397816 */ /* 0x010fc60000000039 */
[----:B------:R-:W-:Y:S04]  /*a04f0*/  @P3 STG.E.U16 desc[UR6][R50.64], R56 ;  /* 0x0000003832003986 */ /* 0x000fe8000c101506 */
[----:B------:R1:W-:Y:S04]  /*a0500*/  @P5 STG.E.U16 desc[UR6][R52.64], R7 ;  /* 0x0000000734005986 */ /* 0x0003e8000c101506 */
[----:B0-----:R-:W3:Y:S04]  /*a0510*/  LDL.LU R4, [R1+0x2f84] ;  /* 0x002f840001047983 */ /* 0x001ee80000300800 */
[----:B-1----:R-:W4:Y:S01]  /*a0520*/  LDL.LU R7, [R1+0x324] ;  /* 0x0003240001077983 */ /* 0x002f220000300800 */
[----:B------:R-:W-:Y:S01]  /*a0530*/  ISETP.LT.AND P6, PT, R59, UR14, !P2 ;  /* 0x0000000e3b007c0c */ /* 0x000fe2000d7c1270 */
[----:B------:R-:W-:Y:S01]  /*a0540*/  IMAD.WIDE R54, R46, 0x2, R40 ;  /* 0x000000022e367825 */ /* 0x000fe200078e0228 */
[----:B------:R-:W-:Y:S01]  /*a0550*/  ISETP.LT.AND P3, PT, R61, UR8, !P2 ;  /* 0x000000083d007c0c */ /* 0x000fe2000d761270 */
[----:B------:R-:W-:Y:S01]  /*a0560*/  ULDC UR14, c[0x0][0x228] ;  /* 0x00008a00000e7ab9 */ /* 0x000fe20000000800 */
[----:B------:R-:W-:-:S02]  /*a0570*/  ISETP.LT.AND P2, PT, R60, UR10, !P2 ;  /* 0x0000000a3c007c0c */ /* 0x000fc4000d741270 */
        /* <DEDUP_REMOVED lines=14> */
[----:B0-----:R-:W-:-:S04]  /*a0660*/  IMAD.WIDE R54, R46, 0x2, R42 ;  /* 0x000000022e367825 */ /* 0x001fc800078e022a */
[----:B------:R-:W-:Y:S01]  /*a0670*/  IMAD.WIDE R56, R47, 0x2, R40 ;  /* 0x000000022f387825 */ /* 0x000fe200078e0228 */
[----:B--2---:R-:W-:Y:S01]  /*a0680*/  PRMT R46, R5, 0x7632, R46 ;  /* 0x00007632052e7816 */ /* 0x004fe2000000002e */
[----:B------:R-:W-:Y:S01]  /*a0690*/  @P3 STG.E.U16 desc[UR6][R50.64], R5 ;  /* 0x0000000532003986 */ /* 0x000fe2000c101506 */
[----:B------:R-:W-:-:S03]  /*a06a0*/  PRMT R49, R6, 0x7632, R49 ;  /* 0x0000763206317816 */ /* 0x000fc60000000031 */
[----:B------:R0:W-:Y:S01]  /*a06b0*/  @P2 STG.E.U16 desc[UR6][R54.64], R46 ;  /* 0x0000002e36002986 */ /* 0x0001e2000c101506 */
[----:B------:R-:W-:Y:S01]  /*a06c0*/  ISETP.LT.AND P2, PT, R61, UR8, !P0 ;  /* 0x000000083d007c0c */ /* 0x000fe2000c741270 */
[----:B------:R-:W-:Y:S01]  /*a06d0*/  ULDC UR8, c[0x0][0x228] ;  /* 0x00008a0000087ab9 */ /* 0x000fe20000000800 */
[----:B------:R-:W-:Y:S01]  /*a06e0*/  ISETP.LT.AND P0, PT, R60, UR10, !P0 ;  /* 0x0000000a3c007c0c */ /* 0x000fe2000c701270 */
[----:B------:R1:W-:Y:S01]  /*a06f0*/  @P5 STG.E.U16 desc[UR6][R52.64], R6 ;  /* 0x0000000634005986 */ /* 0x0003e2000c101506 */
[----:B------:R-:W-:Y:S01]  /*a0700*/  ISETP.LT.AND P5, PT, R58, UR12, !P4 ;  /* 0x0000000c3a007c0c */ /* 0x000fe2000e7a1270 */
[----:B------:R-:W-:Y:S01]  /*a0710*/  ULDC UR10, c[0x0][0x228] ;  /* 0x00008a00000a7ab9 */ /* 0x000fe20000000800 */
[----:B------:R-:W-:Y:S01]  /*a0720*/  ISETP.GE.AND P3, PT, R48, UR4, PT ;  /* 0x0000000430007c0c */ /* 0x000fe2000bf66270 */
[----:B------:R2:W-:Y:S01]  /*a0730*/  @P6 STG.E.U16 desc[UR6][R56.64], R49 ;  /* 0x0000003138006986 */ /* 0x0005e2000c101506 */
[----:B------:R-:W-:Y:S01]  /*a0740*/  ISETP.LT.AND P6, PT, R59, UR14, !P4 ;  /* 0x0000000e3b007c0c */ /* 0x000fe2000e7c1270 */
[----:B------:R-:W-:Y:S01]  /*a0750*/  ULDC UR4, c[0x0][0x248] ;  /* 0x0000920000047ab9 */ /* 0x000fe20000000800 */
[----:B------:R-:W-:Y:S01]  /*a0760*/  ULDC UR12, c[0x0][0x228] ;  /* 0x00008a00000c7ab9 */ /* 0x000fe20000000800 */
[----:B0-----:R-:W-:Y:S01]  /*a0770*/  VIADD R54, R47, UR4 ;  /* 0x000000042f367c36 */ /* 0x001fe20008000000 */
[----:B------:R-:W4:Y:S01]  /*a0780*/  LDL.LU R5, [R1+0x2f80] ;  /* 0x002f800001057983 */ /* 0x000f220000300800 */
[----:B------:R-:W-:Y:S01]  /*a0790*/  VIADD R55, R31, 0x2c ;  /* 0x0000002c1f377836 */ /* 0x000fe20000000000 */
[----:B------:R-:W-:Y:S01]  /*a07a0*/  ULDC UR4, c[0x0][0x22c] ;  /* 0x00008b0000047ab9 */ /* 0x000fe20000000800 */
[----:B------:R-:W-:Y:S01]  /*a07b0*/  IMAD.WIDE R50, R54, 0x2, R44 ;  /* 0x0000000236327825 */ /* 0x000fe200078e022c */
[----:B-1----:R-:W4:Y:S01]  /*a07c0*/  LDL.LU R6, [R1+0x14] ;  /* 0x0000140001067983 */ /* 0x002f220000300800 */
[----:B------:R-:W-:-:S02]  /*a07d0*/  ULDC UR14, c[0x0][0x228] ;  /* 0x00008a00000e7ab9 */ /* 0x000fc40000000800 */
[----:B--2---:R-:W-:-:S04]  /*a07e0*/  IMAD.WIDE R48, R47, 0x2, R2 ;  /* 0x000000022f307825 */ /* 0x004fc800078e0202 */
[----:B------:R-:W-:-:S04]  /*a07f0*/  IMAD.WIDE R46, R47, 0x2, R42 ;  /* 0x000000022f2e7825 */ /* 0x000fc800078e022a */
[----:B------:R-:W-:Y:S01]  /*a0800*/  IMAD.WIDE R52, R54, 0x2, R40 ;  /* 0x0000000236347825 */ /* 0x000fe200078e0228 */
[----:B---3--:R-:W-:Y:S01]  /*a0810*/  PRMT R56, R4, 0x7632, R56 ;  /* 0x0000763204387816 */ /* 0x008fe20000000038 */
[----:B------:R-:W-:Y:S04]  /*a0820*/  @P2 STG.E.U16 desc[UR6][R48.64], R4 ;  /* 0x0000000430002986 */ /* 0x000fe8000c101506 */
[----:B------:R-:W-:Y:S01]  /*a0830*/  @P0 STG.E.U16 desc[UR6][R46.64], R56 ;  /* 0x000000382e000986 */ /* 0x000fe2000c101506 */
[----:B----4-:R-:W-:-:S03]  /*a0840*/  PRMT R57, R7, 0x7632, R57 ;  /* 0x0000763207397816 */ /* 0x010fc60000000039 */
[----:B------:R0:W-:Y:S04]  /*a0850*/  @P5 STG.E.U16 desc[UR6][R50.64], R7 ;  /* 0x0000000732005986 */ /* 0x0001e8000c101506 */
[----:B------:R1:W-:Y:S04]  /*a0860*/  @P6 STG.E.U16 desc[UR6][R52.64], R57 ;  /* 0x0000003934006986 */ /* 0x0003e8000c101506 */
[----:B0-----:R-:W2:Y:S04]  /*a0870*/  LDL.LU R7, [R1+0x328] ;  /* 0x0003280001077983 */ /* 0x001ea80000300800 */
[----:B-1----:R-:W3:Y:S01]  /*a0880*/  LDL.LU R57, [R1+0x4] ;  /* 0x0000040001397983 */ /* 0x002ee20000300800 */
[----:B------:R-:W-:-:S02]  /*a0890*/  ISETP.LT.AND P0, PT, R61, UR8, !P4 ;  /* 0x000000083d007c0c */ /* 0x000fc4000e701270 */
[----:B------:R-:W-:Y:S01]  /*a08a0*/  ISETP.GE.AND P2, PT, R55, UR4, PT ;  /* 0x0000000437007c0c */ /* 0x000fe2000bf46270 */
[----:B------:R-:W-:Y:S01]  /*a08b0*/  ULDC UR4, c[0x0][0x248] ;  /* 0x0000920000047ab9 */ /* 0x000fe20000000800 */
[----:B------:R-:W-:Y:S02]  /*a08c0*/  ISETP.LT.AND P4, PT, R60, UR10, !P4 ;  /* 0x0000000a3c007c0c */ /* 0x000fe4000e781270 */
[----:B------:R-:W-:Y:S02]  /*a08d0*/  ISETP.LT.AND P5, PT, R58, UR12, !P3 ;  /* 0x0000000c3a007c0c */ /* 0x000fe4000dfa1270 */
[----:B------:R-:W-:Y:S01]  /*a08e0*/  ISETP.LT.AND P6, PT, R59, UR14, !P3 ;  /* 0x0000000e3b007c0c */ /* 0x000fe2000dfc1270 */
[C---:B------:R-:W-:Y:S01]  /*a08f0*/  VIADD R4, R54.reuse, UR4 ;  /* 0x0000000436047c36 */ /* 0x040fe20008000000 */
[----:B------:R-:W-:Y:S01]  /*a0900*/  ULDC UR8, c[0x0][0x228] ;  /* 0x00008a0000087ab9 */ /* 0x000fe20000000800 */
[C---:B------:R-:W-:Y:S01]  /*a0910*/  IMAD.WIDE R46, R54.reuse, 0x2, R2 ;  /* 0x00000002362e7825 */ /* 0x040fe200078e0202 */
[----:B------:R-:W-:Y:S01]  /*a0920*/  ULDC UR10, c[0x0][0x228] ;  /* 0x00008a00000a7ab9 */ /* 0x000fe20000000800 */
[----:B------:R-:W-:Y:S01]  /*a0930*/  ULDC UR12, c[0x0][0x228] ;  /* 0x00008a00000c7ab9 */ /* 0x000fe20000000800 */
[----:B------:R-:W-:Y:S01]  /*a0940*/  ULDC UR4, c[0x0][0x22c] ;  /* 0x00008b0000047ab9 */ /* 0x000fe20000000800 */
[----:B------:R-:W-:Y:S01]  /*a0950*/  IMAD.WIDE R48, R54, 0x2, R42 ;  /* 0x0000000236307825 */ /* 0x000fe200078e022a */
[----:B------:R-:W-:-:S03]  /*a0960*/  ULDC UR14, c[0x0][0x228] ;  /* 0x00008a00000e7ab9 */ /* 0x000fc60000000800 */
[----:B------:R-:W-:-:S04]  /*a0970*/  IMAD.WIDE R50, R4, 0x2, R44 ;  /* 0x0000000204327825 */ /* 0x000fc800078e022c */
[----:B------:R-:W-:-:S04]  /*a0980*/  IMAD.WIDE R52, R4, 0x2, R40 ;  /* 0x0000000204347825 */ /* 0x000fc800078e0228 */
[----:B------:R-:W-:Y:S01]  /*a0990*/  VIADD R55, R31, 0x2d ;  /* 0x0000002d1f377836 */ /* 0x000fe20000000000 */
        /* <DEDUP_REMOVED lines=8> */
[----:B------:R-:W-:Y:S01]  /*a0a20*/  ULDC UR4, c[0x0][0x248] ;  /* 0x0000920000047ab9 */ /* 0x000fe20000000800 */
[C---:B0-----:R-:W-:Y:S01]  /*a0a30*/  IMAD.WIDE R46, R4.reuse, 0x2, R2 ;  /* 0x00000002042e7825 */ /* 0x041fe200078e0202 */
[----:B------:R-:W4:Y:S03]  /*a0a40*/  LDL.LU R6, [R1+0x2f7c] ;  /* 0x002f7c0001067983 */ /* 0x000f260000300800 */
[C---:B-1----:R-:W-:Y:S01]  /*a0a50*/  VIADD R54, R4.reuse, UR4 ;  /* 0x0000000404367c36 */ /* 0x042fe20008000000 */
[----:B------:R-:W-:Y:S01]  /*a0a60*/  ULDC UR4, c[0x0][0x22c] ;  /* 0x00008b0000047ab9 */ /* 0x000fe20000000800 */
[----:B------:R-:W-:Y:S01]  /*a0a70*/  IMAD.WIDE R48, R4, 0x2, R42 ;  /* 0x0000000204307825 */ /* 0x000fe200078e022a */
[----:B------:R-:W-:-:S02]  /*a0a80*/  PRMT R4, R5, 0x7632, R4 ;  /* 0x0000763205047816 */ /* 0x000fc40000000004 */
[----:B---3--:R-:W-:Y:S01]  /*a0a90*/  PRMT R56, R57, 0x7632, R56 ;  /* 0x0000763239387816 */ /* 0x008fe20000000038 */
[----:B------:R0:W-:Y:S01]  /*a0aa0*/  @P5 STG.E.U16 desc[UR6][R50.64], R57 ;  /* 0x0000003932005986 */ /* 0x0001e2000c101506 */
[----:B------:R-:W-:Y:S01]  /*a0ab0*/  ISETP.LT.AND P5, PT, R58, UR12, !P2 ;  /* 0x0000000c3a007c0c */ /* 0x000fe2000d7a1270 */
[----:B------:R-:W-:Y:S01]  /*a0ac0*/  VIADD R55, R31, 0x2e ;  /* 0x0000002e1f377836 */ /* 0x000fe20000000000 */
[----:B------:R-:W-:Y:S01]  /*a0ad0*/  ULDC UR12, c[0x0][0x228] ;  /* 0x00008a00000c7ab9 */ /* 0x000fe20000000800 */
[----:B------:R1:W-:Y:S01]  /*a0ae0*/  @P6 STG.E.U16 desc[UR6][R52.64], R56 ;  /* 0x0000003834006986 */ /* 0x0003e2000c101506 */
[----:B------:R-:W-:Y:S01]  /*a0af0*/  ISETP.LT.AND P6, PT, R59, UR14, !P2 ;  /* 0x0000000e3b007c0c */ /* 0x000fe2000d7c1270 */
[----:B------:R-:W-:Y:S02]  /*a0b00*/  ULDC UR14, c[0x0][0x228] ;  /* 0x00008a00000e7ab9 */ /* 0x000fe40000000800 */
[----:B------:R-:W-:Y:S01]  /*a0b10*/  @P4 STG.E.U16 desc[UR6][R46.64], R5 ;  /* 0x000000052e004986 */ /* 0x000fe2000c101506 */
[----:B0-----:R-:W-:-:S03]  /*a0b20*/  IMAD.WIDE R50, R54, 0x2, R44 ;  /* 0x0000000236327825 */ /* 0x001fc600078e022c */
[----:B------:R-:W-:Y:S01]  /*a0b30*/  @P3 STG.E.U16 desc[UR6][R48.64], R4 ;  /* 0x0000000430003986 */ /* 0x000fe2000c101506 */
[----:B-1----:R-:W-:Y:S01]  /*a0b40*/  IMAD.WIDE R52, R54, 0x2, R40 ;  /* 0x0000000236347825 */ /* 0x002fe200078e0228 */
[----:B--2---:R-:W-:Y:S02]  /*a0b50*/  PRMT R56, R7, 0x7632, R56 ;  /* 0x0000763207387816 */ /* 0x004fe40000000038 */
[----:B------:R-:W2:Y:S04]  /*a0b60*/  LDL.LU R57, [R1+0x8] ;  /* 0x0000080001397983 */ /* 0x000ea80000300800 */
[----:B------:R0:W-:Y:S04]  /*a0b70*/  @P5 STG.E.U16 desc[UR6][R50.64], R7 ;  /* 0x0000000732005986 */ /* 0x0001e8000c101506 */
[----:B------:R1:W-:Y:S04]  /*a0b80*/  @P6 STG.E.U16 desc[UR6][R52.64], R56 ;  /* 0x0000003834006986 */ /* 0x0003e8000c101506 */
[----:B0-----:R-:W3:Y:S04]  /*a0b90*/  LDL.LU R7, [R1+0x32c] ;  /* 0x00032c0001077983 */ /* 0x001ee80000300800 */
[----:B-1----:R-:W4:Y:S01]  /*a0ba0*/  LDL.LU R56, [R1+0x18] ;  /* 0x0000180001387983 */ /* 0x002f220000300800 */
[----:B------:R-:W-:-:S02]  /*a0bb0*/  ISETP.LT.AND P3, PT, R61, UR8, !P2 ;  /* 0x000000083d007c0c */ /* 0x000fc4000d761270 */
[----:B------:R-:W-:Y:S01]  /*a0bc0*/  ISETP.LT.AND P5, PT, R58, UR12, !P0 ;  /* 0x0000000c3a007c0c */ /* 0x000fe2000c7a1270 */
[----:B------:R-:W-:Y:S01]  /*a0bd0*/  IMAD.WIDE R4, R54, 0x2, R2 ;  /* 0x0000000236047825 */ /* 0x000fe200078e0202 */
[----:B------:R-:W-:Y:S01]  /*a0be0*/  ISETP.LT.AND P2, PT, R60, UR10, !P2 ;  /* 0x0000000a3c007c0c */ /* 0x000fe2000d741270 */
[----:B------:R-:W-:Y:S01]  /*a0bf0*/  ULDC UR8, c[0x0][0x228] ;  /* 0x00008a0000087ab9 */ /* 0x000fe20000000800 */
[----:B------:R-:W-:Y:S01]  /*a0c00*/  ISETP.GE.AND P4, PT, R55, UR4, PT ;  /* 0x0000000437007c0c */ /* 0x000fe2000bf86270 */
[----:B------:R-:W-:Y:S01]  /*a0c10*/  ULDC UR4, c[0x0][0x248] ;  /* 0x0000920000047ab9 */ /* 0x000fe20000000800 */
[C---:B------:R-:W-:Y:S01]  /*a0c20*/  IMAD.WIDE R46, R54.reuse, 0x2, R42 ;  /* 0x00000002362e7825 */ /* 0x040fe200078e022a */
[----:B------:R-:W-:Y:S01]  /*a0c30*/  ISETP.LT.AND P6, PT, R59, UR14, !P0 ;  /* 0x0000000e3b007c0c */ /* 0x000fe2000c7c1270 */
[----:B------:R-:W-:Y:S01]  /*a0c40*/  ULDC UR10, c[0x0][0x228] ;  /* 0x00008a00000a7ab9 */ /* 0x000fe20000000800 */
[----:B------:R-:W-:Y:S01]  /*a0c50*/  ULDC UR12, c[0x0][0x228] ;  /* 0x00008a00000c7ab9 */ /* 0x000fe20000000800 */
[----:B------:R-:W-:Y:S01]  /*a0c60*/  VIADD R52, R54, UR4 ;  /* 0x0000000436347c36 */ /* 0x000fe20008000000 */
[----:B------:R-:W-:Y:S01]  /*a0c70*/  ULDC UR4, c[0x0][0x22c] ;  /* 0x00008b0000047ab9 */ /* 0x000fe20000000800 */
[----:B------:R-:W-:Y:S01]  /*a0c80*/  VIADD R53, R31, 0x2f ;  /* 0x0000002f1f357836 */ /* 0x000fe20000000000 */
[----:B------:R-:W-:Y:S01]  /*a0c90*/  ULDC UR14, c[0x0][0x228] ;  /* 0x00008a00000e7ab9 */ /* 0x000fe20000000800 */
[----:B------:R-:W-:-:S04]  /*a0ca0*/  IMAD.WIDE R48, R52, 0x2, R44 ;  /* 0x0000000234307825 */ /* 0x000fc800078e022c */
[----:B------:R-:W-:Y:S01]  /*a0cb0*/  IMAD.WIDE R50, R52, 0x2, R40 ;  /* 0x0000000234327825 */ /* 0x000fe200078e0228 */
[----:B--2---:R-:W-:Y:S02]  /*a0cc0*/  PRMT R55, R57, 0x7632, R55 ;  /* 0x0000763239377816 */ /* 0x004fe40000000037 */
[----:B----4-:R-:W-:Y:S01]  /*a0cd0*/  PRMT R54, R56, 0x7632, R54 ;  /* 0x0000763238367816 */ /* 0x010fe20000000036 */
[----:B------:R0:W-:Y:S04]  /*a0ce0*/  @P3 STG.E.U16 desc[UR6][R4.64], R56 ;  /* 0x0000003804003986 */ /* 0x0001e8000c101506 */
[----:B------:R-:W-:Y:S04]  /*a0cf0*/  @P2 STG.E.U16 desc[UR6][R46.64], R54 ;  /* 0x000000362e002986 */ /* 0x000fe8000c101506 */
[----:B0-----:R-:W2:Y:S04]  /*a0d00*/  LDL.LU R56, [R1+0x1c] ;  /* 0x00001c0001387983 */ /* 0x001ea80000300800 */
[----:B------:R0:W-:Y:S04]  /*a0d10*/  @P5 STG.E.U16 desc[UR6][R48.64], R57 ;  /* 0x0000003930005986 */ /* 0x0001e8000c101506 */
[----:B0-----:R-:W4:Y:S01]  /*a0d20*/  LDL.LU R57, [R1+0xc] ;  /* 0x00000c0001397983 */ /* 0x001f220000300800 */
[----:B------:R-:W-:-:S02]  /*a0d30*/  ISETP.LT.AND P2, PT, R61, UR8, !P0 ;  /* 0x000000083d007c0c */ /* 0x000fc4000c741270 */
[----:B------:R-:W-:Y:S01]  /*a0d40*/  ISETP.GE.AND P3, PT, R53, UR4, PT ;  /* 0x0000000435007c0c */ /* 0x000fe2000bf66270 */
[----:B------:R3:W-:Y:S01]  /*a0d50*/  @P6 STG.E.U16 desc[UR6][R50.64], R55 ;  /* 0x0000003732006986 */ /* 0x0007e2000c101506 */
[----:B------:R-:W-:Y:S01]  /*a0d60*/  ISETP.LT.AND P0, PT, R60, UR10, !P0 ;  /* 0x0000000a3c007c0c */ /* 0x000fe2000c701270 */
[----:B------:R-:W-:Y:S01]  /*a0d70*/  ULDC UR4, c[0x0][0x248] ;  /* 0x0000920000047ab9 */ /* 0x000fe20000000800 */
[----:B------:R-:W-:Y:S01]  /*a0d80*/  ISETP.LT.AND P5, PT, R58, UR12, !P4 ;  /* 0x0000000c3a007c0c */ /* 0x000fe2000e7a1270 */
[C---:B------:R-:W-:Y:S01]  /*a0d90*/  IMAD.WIDE R4, R52.reuse, 0x2, R2 ;  /* 0x0000000234047825 */ /* 0x040fe200078e0202 */
[----:B------:R-:W-:Y:S01]  /*a0da0*/  ISETP.LT.AND P6, PT, R59, UR14, !P4 ;  /* 0x0000000e3b007c0c */ /* 0x000fe2000e7c1270 */
[----:B------:R-:W-:Y:S01]  /*a0db0*/  ULDC UR8, c[0x0][0x228] ;  /* 0x00008a0000087ab9 */ /* 0x000fe20000000800 */
[----:B------:R-:W-:Y:S01]  /*a0dc0*/  ULDC UR10, c[0x0][0x228] ;  /* 0x00008a00000a7ab9 */ /* 0x000fe20000000800 */
[C---:B------:R-:W-:Y:S01]  /*a0dd0*/  VIADD R53, R52.reuse, UR4 ;  /* 0x0000000434357c36 */ /* 0x040fe20008000000 */
[----:B------:R-:W-:Y:S01]  /*a0de0*/  ULDC UR12, c[0x0][0x228] ;  /* 0x00008a00000c7ab9 */ /* 0x000fe20000000800 */
[----:B------:R-:W-:Y:S01]  /*a0df0*/  IMAD.WIDE R46, R52, 0x2, R42 ;  /* 0x00000002342e7825 */ /* 0x000fe200078e022a */
[----:B------:R-:W-:Y:S01]  /*a0e00*/  PRMT R52, R6, 0x7632, R52 ;  /* 0x0000763206347816 */ /* 0x000fe20000000034 */
[----:B------:R-:W-:Y:S01]  /*a0e10*/  @P2 STG.E.U16 desc[UR6][R4.64], R6 ;  /* 0x0000000604002986 */ /* 0x000fe2000c101506 */
[----:B---3--:R-:W-:Y:S01]  /*a0e20*/  PRMT R55, R7, 0x7632, R55 ;  /* 0x0000763207377816 */ /* 0x008fe20000000037 */
[C---:B------:R-:W-:Y:S01]  /*a0e30*/  IMAD.WIDE R48, R53.reuse, 0x2, R44 ;  /* 0x0000000235307825 */ /* 0x040fe200078e022c */
[----:B------:R-:W-:Y:S01]  /*a0e40*/  ULDC UR4, c[0x0][0x22c] ;  /* 0x00008b0000047ab9 */ /* 0x000fe20000000800 */
[----:B------:R-:W-:Y:S01]  /*a0e50*/  @P0 STG.E.U16 desc[UR6][R46.64], R52 ;  /* 0x000000342e000986 */ /* 0x000fe2000c101506 */
[----:B------:R-:W-:Y:S01]  /*a0e60*/  ULDC UR14, c[0x0][0x228] ;  /* 0x00008a00000e7ab9 */ /* 0x000fe20000000800 */
[----:B------:R-:W-:-:S02]  /*a0e70*/  IMAD.WIDE R50, R53, 0x2, R40 ;  /* 0x0000000235327825 */ /* 0x000fc400078e0228 */
[----:B------:R0:W-:Y:S04]  /*a0e80*/  @P5 STG.E.U16 desc[UR6][R48.64], R7 ;  /* 0x0000000730005986 */ /* 0x0001e8000c101506 */
[----:B------:R1:W-:Y:S04]  /*a0e90*/  @P6 STG.E.U16 desc[UR6][R50.64], R55 ;  /* 0x0000003732006986 */ /* 0x0003e8000c101506 */
[----:B0-----:R-:W3:Y:S04]  /*a0ea0*/  LDL.LU R7, [R1+0x2f78] ;  /* 0x002f780001077983 */ /* 0x001ee80000300800 */
[----:B-1----:R-:W3:Y:S01]  /*a0eb0*/  LDL.LU R55, [R1+0x310] ;  /* 0x0003100001377983 */ /* 0x002ee20000300800 */
[----:B------:R-:W-:Y:S01]  /*a0ec0*/  ISETP.LT.AND P0, PT, R61, UR8, !P4 ;  /* 0x000000083d007c0c */ /* 0x000fe2000e701270 */
[----:B------:R-:W-:Y:S01]  /*a0ed0*/  VIADD R54, R31, 0x30 ;  /* 0x000000301f367836 */ /* 0x000fe20000000000 */
[----:B------:R-:W-:Y:S01]  /*a0ee0*/  ISETP.LT.AND P4, PT, R60, UR10, !P4 ;  /* 0x0000000a3c007c0c */ /* 0x000fe2000e781270 */
[C---:B------:R-:W-:Y:S01]  /*a0ef0*/  IMAD.WIDE R4, R53.reuse, 0x2, R2 ;  /* 0x0000000235047825 */ /* 0x040fe200078e0202 */
[----:B------:R-:W-:Y:S01]  /*a0f00*/  ISETP.LT.AND P5, PT, R58, UR12, !P3 ;  /* 0x0000000c3a007c0c */ /* 0x000fe2000dfa1270 */
[----:B------:R-:W-:Y:S01]  /*a0f10*/  ULDC UR8, c[0x0][0x228] ;  /* 0x00008a0000087ab9 */ /* 0x000fe20000000800 */
[----:B------:R-:W-:Y:S01]  /*a0f20*/  ISETP.GE.AND P2, PT, R54, UR4, PT ;  /* 0x0000000436007c0c */ /* 0x000fe2000bf46270 */
[----:B------:R-:W-:Y:S01]  /*a0f30*/  ULDC UR4, c[0x0][0x248] ;  /* 0x0000920000047ab9 */ /* 0x000fe20000000800 */
[----:B------:R-:W-:Y:S01]  /*a0f40*/  IMAD.WIDE R46, R53, 0x2, R42 ;  /* 0x00000002352e7825 */ /* 0x000fe200078e022a */
[----:B------:R-:W-:Y:S01]  /*a0f50*/  ISETP.LT.AND P6, PT, R59, UR14, !P3 ;  /* 0x0000000e3b007c0c */ /* 0x000fe2000dfc1270 */
[----:B------:R-:W-:Y:S01]  /*a0f60*/  ULDC UR10, c[0x0][0x228] ;  /* 0x00008a00000a7ab9 */ /* 0x000fe20000000800 */
[----:B------:R-:W-:Y:S01]  /*a0f70*/  ULDC UR12, c[0x0][0x228] ;  /* 0x00008a00000c7ab9 */ /* 0x000fe20000000800 */
[----:B------:R-:W-:Y:S01]  /*a0f80*/  VIADD R6, R53, UR4 ;  /* 0x0000000435067c36 */ /* 0x000fe20008000000 */
[----:B------:R-:W-:Y:S01]  /*a0f90*/  ULDC UR4, c[0x0][0x22c] ;  /* 0x00008b0000047ab9 */ /* 0x000fe20000000800 */
[----:B------:R-:W-:Y:S01]  /*a0fa0*/  VIADD R52, R31, 0x31 ;  /* 0x000000311f347836 */ /* 0x000fe20000000000 */
[----:B------:R-:W-:Y:S01]  /*a0fb0*/  ULDC UR14, c[0x0][0x228] ;  /* 0x00008a00000e7ab9 */ /* 0x000fe20000000800 */
[----:B------:R-:W-:Y:S01]  /*a0fc0*/  IMAD.WIDE R48, R6, 0x2, R44 ;  /* 0x0000000206307825 */ /* 0x000fe200078e022c */
[----:B--2---:R-:W-:Y:S01]  /*a0fd0*/  PRMT R53, R56, 0x7632, R53 ;  /* 0x0000763238357816 */ /* 0x004fe20000000035 */
[----:B------:R0:W-:Y:S04]  /*a0fe0*/  @P0 STG.E.U16 desc[UR6][R4.64], R56 ;  /* 0x0000003804000986 */ /* 0x0001e8000c101506 */
[----:B------:R-:W-:Y:S04]  /*a0ff0*/  @P4 STG.E.U16 desc[UR6][R46.64], R53 ;  /* 0x000000352e004986 */ /* 0x000fe8000c101506 */
[----:B0-----:R-:W2:Y:S01]  /*a1000*/  LDL.LU R56, [R1+0x300] ;  /* 0x0003000001387983 */ /* 0x001ea20000300800 */
[----:B----4-:R-:W-:-:S03]  /*a1010*/  PRMT R54, R57, 0x7632, R54 ;  /* 0x0000763239367816 */ /* 0x010fc60000000036 */
[----:B------:R0:W-:Y:S04]  /*a1020*/  @P5 STG.E.U16 desc[UR6][R48.64], R57 ;  /* 0x0000003930005986 */ /* 0x0001e8000c101506 */
[----:B0-----:R-:W4:Y:S01]  /*a1030*/  LDL.LU R57, [R1+0x2f0] ;  /* 0x0002f00001397983 */ /* 0x001f220000300800 */
[----:B------:R-:W-:Y:S01]  /*a1040*/  IMAD.WIDE R50, R6, 0x2, R40 ;  /* 0x0000000206327825 */ /* 0x000fe200078e0228 */
[----:B------:R-:W-:Y:S01]  /*a1050*/  ISETP.LT.AND P4, PT, R61, UR8, !P3 ;  /* 0x000000083d007c0c */ /* 0x000fe2000df81270 */
[----:B------:R-:W-:Y:S01]  /*a1060*/  ULDC UR8, c[0x0][0x228] ;  /* 0x00008a0000087ab9 */ /* 0x000fe20000000800 */
[----:B------:R-:W-:Y:S02]  /*a1070*/  ISETP.LT.AND P3, PT, R60, UR10, !P3 ;  /* 0x0000000a3c007c0c */ /* 0x000fe4000df61270 */
[----:B------:R-:W-:Y:S01]  /*a1080*/  ISETP.GE.AND P0, PT, R52, UR4, PT ;  /* 0x0000000434007c0c */ /* 0x000fe2000bf06270 */
[----:B------:R0:W-:Y:S01]  /*a1090*/  @P6 STG.E.U16 desc[UR6][R50.64], R54 ;  /* 0x0000003632006986 */ /* 0x0001e2000c101506 */
[----:B------:R-:W-:Y:S01]  /*a10a0*/  ISETP.LT.AND P5, PT, R58, UR12, !P2 ;  /* 0x0000000c3a007c0c */ /* 0x000fe2000d7a1270 */
[----:B------:R-:W-:Y:S01]  /*a10b0*/  ULDC UR4, c[0x0][0x248] ;  /* 0x0000920000047ab9 */ /* 0x000fe20000000800 */
[----:B------:R-:W-:Y:S01]  /*a10c0*/  ISETP.LT.AND P6, PT, R59, UR14, !P2 ;  /* 0x0000000e3b007c0c */ /* 0x000fe2000d7c1270 */
[C---:B------:R-:W-:Y:S01]  /*a10d0*/  VIADD R52, R6.reuse, UR4 ;  /* 0x0000000406347c36 */ /* 0x040fe20008000000 */
[----:B------:R-:W-:Y:S01]  /*a10e0*/  ULDC UR10, c[0x0][0x228] ;  /* 0x00008a00000a7ab9 */ /* 0x000fe20000000800 */
[C---:B------:R-:W-:Y:S01]  /*a10f0*/  IMAD.WIDE R4, R6.reuse, 0x2, R2 ;  /* 0x0000000206047825 */ /* 0x040fe200078e0202 */
[----:B------:R-:W-:Y:S01]  /*a1100*/  ULDC UR12, c[0x0][0x228] ;  /* 0x00008a00000c7ab9 */ /* 0x000fe20000000800 */
[----:B------:R-:W-:Y:S01]  /*a1110*/  ULDC UR4, c[0x0][0x22c] ;  /* 0x00008b0000047ab9 */ /* 0x000fe20000000800 */
[----:B------:R-:W-:Y:S01]  /*a1120*/  ULDC UR14, c[0x0][0x228] ;  /* 0x00008a00000e7ab9 */ /* 0x000fe20000000800 */
[----:B------:R-:W-:-:S04]  /*a1130*/  IMAD.WIDE R46, R6, 0x2, R42 ;  /* 0x00000002062e7825 */ /* 0x000fc800078e022a */
[----:B------:R-:W-:Y:S01]  /*a1140*/  IMAD.WIDE R48, R52, 0x2, R44 ;  /* 0x0000000234307825 */ /* 0x000fe200078e022c */
[----:B---3--:R-:W-:-:S03]  /*a1150*/  PRMT R6, R7, 0x7632, R6 ;  /* 0x0000763207067816 */ /* 0x008fc60000000006 */
[----:B0-----:R-:W-:Y:S01]  /*a1160*/  IMAD.WIDE R50, R52, 0x2, R40 ;  /* 0x0000000234327825 */ /* 0x001fe200078e0228 */
[----:B------:R-:W-:Y:S01]  /*a1170*/  PRMT R54, R55, 0x7632, R54 ;  /* 0x0000763237367816 */ /* 0x000fe20000000036 */
[----:B------:R-:W-:Y:S04]  /*a1180*/  @P4 STG.E.U16 desc[UR6][R4.64], R7 ;  /* 0x0000000704004986 */ /* 0x000fe8000c101506 */
[----:B------:R-:W-:Y:S04]  /*a1190*/  @P3 STG.E.U16 desc[UR6][R46.64], R6 ;  /* 0x000000062e003986 */ /* 0x000fe8000c101506 */
[----:B------:R0:W-:Y:S04]  /*a11a0*/  @P5 STG.E.U16 desc[UR6][R48.64], R55 ;  /* 0x0000003730005986 */ /* 0x0001e8000c101506 */
[----:B------:R1:W-:Y:S01]  /*a11b0*/  @P6 STG.E.U16 desc[UR6][R50.64], R54 ;  /* 0x0000003632006986 */ /* 0x0003e2000c101506 */
[----:B------:R-:W-:Y:S01]  /*a11c0*/  ISETP.LT.AND P3, PT, R61, UR8, !P2 ;  /* 0x000000083d007c0c */ /* 0x000fe2000d761270 */
[----:B------:R-:W-:-:S02]  /*a11d0*/  VIADD R53, R31, 0x32 ;  /* 0x000000321f357836 */ /* 0x000fc40000000000 */
[----:B0-----:R-:W3:Y:S01]  /*a11e0*/  LDL.LU R55, [R1+0x314] ;  /* 0x0003140001377983 */ /* 0x001ee20000300800 */
[----:B------:R-:W-:Y:S01]  /*a11f0*/  ISETP.LT.AND P5, PT, R58, UR12, !P0 ;  /* 0x0000000c3a007c0c */ /* 0x000fe2000c7a1270 */
[----:B------:R-:W-:Y:S01]  /*a1200*/  IMAD.WIDE R4, R52, 0x2, R2 ;  /* 0x0000000234047825 */ /* 0x000fe200078e0202 */
[----:B------:R-:W-:Y:S01]  /*a1210*/  ISETP.LT.AND P2, PT, R60, UR10, !P2 ;  /* 0x0000000a3c007c0c */ /* 0x000fe2000d741270 */
[----:B-1----:R-:W3:Y:S01]  /*a1220*/  LDL.LU R54, [R1+0x2e0] ;  /* 0x0002e00001367983 */ /* 0x002ee20000300800 */
[----:B------:R-:W-:Y:S01]  /*a1230*/  ISETP.GE.AND P4, PT, R53, UR4, PT ;  /* 0x0000000435007c0c */ /* 0x000fe2000bf86270 */
[----:B------:R-:W-:Y:S01]  /*a1240*/  ULDC UR4, c[0x0][0x248] ;  /* 0x0000920000047ab9 */ /* 0x000fe20000000800 */
[C---:B------:R-:W-:Y:S01]  /*a1250*/  IMAD.WIDE R6, R52.reuse, 0x2, R42 ;  /* 0x0000000234067825 */ /* 0x040fe200078e022a */
[----:B------:R-:W-:Y:S01]  /*a1260*/  ULDC UR8, c[0x0][0x228] ;  /* 0x00008a0000087ab9 */ /* 0x000fe20000000800 */
[----:B------:R-:W-:Y:S01]  /*a1270*/  ISETP.LT.AND P6, PT, R59, UR14, !P0 ;  /* 0x0000000e3b007c0c */ /* 0x000fe2000c7c1270 */
[----:B------:R-:W-:Y:S01]  /*a1280*/  ULDC UR10, c[0x0][0x228] ;  /* 0x00008a00000a7ab9 */ /* 0x000fe20000000800 */
[----:B------:R-:W-:Y:S01]  /*a1290*/  VIADD R50, R52, UR4 ;  /* 0x0000000434327c36 */ /* 0x000fe20008000000 */
[----:B------:R-:W-:Y:S01]  /*a12a0*/  ULDC UR12, c[0x0][0x228] ;  /* 0x00008a00000c7ab9 */ /* 0x000fe20000000800 */
[----:B------:R-:W-:Y:S01]  /*a12b0*/  VIADD R51, R31, 0x33 ;  /* 0x000000331f337836 */ /* 0x000fe20000000000 */
[----:B------:R-:W-:Y:S01]  /*a12c0*/  ULDC UR4, c[0x0][0x22c] ;  /* 0x00008b0000047ab9 */ /* 0x000fe20000000800 */
[----:B------:R-:W-:Y:S01]  /*a12d0*/  IMAD.WIDE R46, R50, 0x2, R44 ;  /* 0x00000002322e7825 */ /* 0x000fe200078e022c */
[----:B------:R-:W-:Y:S01]  /*a12e0*/  ULDC UR14, c[0x0][0x228] ;  /* 0x00008a00000e7ab9 */ /* 0x000fe20000000800 */
[----:B--2---:R-:W-:Y:S01]  /*a12f0*/  PRMT R52, R56, 0x7632, R52 ;  /* 0x0000763238347816 */ /* 0x004fe20000000034 */
[----:B------:R0:W-:Y:S04]  /*a1300*/  @P3 STG.E.U16 desc[UR6][R4.64], R56 ;  /* 0x0000003804003986 */ /* 0x0001e8000c101506 */
[----:B------:R-:W-:Y:S04]  /*a1310*/  @P2 STG.E.U16 desc[UR6][R6.64], R52 ;  /* 0x0000003406002986 */ /* 0x000fe8000c101506 */
[----:B0-----:R-:W2:Y:S01]  /*a1320*/  LDL.LU R56, [R1+0x304] ;  /* 0x0003040001387983 */ /* 0x001ea20000300800 */
        /* <DEDUP_REMOVED lines=11> */
[----:B------:R0:W-:Y:S01]  /*a13e0*/  @P6 STG.E.U16 desc[UR6][R48.64], R53 ;  /* 0x0000003530006986 */ /* 0x0001e2000c101506 */
[----:B------:R-:W-:-:S02]  /*a13f0*/  VIADD R51, R50, UR4 ;  /* 0x0000000432337c36 */ /* 0x000fc40008000000 */
[----:B------:R-:W-:Y:S01]  /*a1400*/  IMAD.WIDE R6, R50, 0x2, R42 ;  /* 0x0000000232067825 */ /* 0x000fe200078e022a */
[----:B------:R-:W-:Y:S01]  /*a1410*/  ISETP.LT.AND P6, PT, R59, UR14, !P4 ;  /* 0x0000000e3b007c0c */ /* 0x000fe2000e7c1270 */
[----:B------:R-:W-:Y:S01]  /*a1420*/  ULDC UR10, c[0x0][0x228] ;  /* 0x00008a00000a7ab9 */ /* 0x000fe20000000800 */
[----:B------:R-:W-:Y:S01]  /*a1430*/  ULDC UR12, c[0x0][0x228] ;  /* 0x00008a00000c7ab9 */ /* 0x000fe20000000800 */
[----:B------:R-:W-:Y:S01]  /*a1440*/  IMAD.WIDE R46, R51, 0x2, R44 ;  /* 0x00000002332e7825 */ /* 0x000fe200078e022c */
[----:B------:R-:W-:Y:S01]  /*a1450*/  ULDC UR4, c[0x0][0x22c] ;  /* 0x00008b0000047ab9 */ /* 0x000fe20000000800 */
[----:B------:R-:W-:Y:S02]  /*a1460*/  ULDC UR14, c[0x0][0x228] ;  /* 0x00008a00000e7ab9 */ /* 0x000fe40000000800 */
[----:B------:R-:W-:Y:S02]  /*a1470*/  VIADD R52, R31, 0x34 ;  /* 0x000000341f347836 */ /* 0x000fe40000000000 */
[----:B0-----:R-:W-:Y:S01]  /*a1480*/  IMAD.WIDE R48, R51, 0x2, R40 ;  /* 0x0000000233307825 */ /* 0x001fe200078e0228 */
[----:B---3--:R-:W-:Y:S01]  /*a1490*/  PRMT R50, R54, 0x7632, R50 ;  /* 0x0000763236327816 */ /* 0x008fe20000000032 */
[----:B------:R0:W-:Y:S01]  /*a14a0*/  @P2 STG.E.U16 desc[UR6][R4.64], R54 ;  /* 0x0000003604002986 */ /* 0x0001e2000c101506 */
[----:B------:R-:W-:-:S03]  /*a14b0*/  PRMT R53, R55, 0x7632, R53 ;  /* 0x0000763237357816 */ /* 0x000fc60000000035 */
[----:B------:R-:W-:Y:S01]  /*a14c0*/  @P0 STG.E.U16 desc[UR6][R6.64], R50 ;  /* 0x0000003206000986 */ /* 0x000fe2000c101506 */
[----:B------:R-:W-:Y:S01]  /*a14d0*/  ISETP.LT.AND P0, PT, R61, UR8, !P4 ;  /* 0x000000083d007c0c */ /* 0x000fe2000e701270 */
[----:B------:R-:W-:Y:S02]  /*a14e0*/  ULDC UR8, c[0x0][0x228] ;  /* 0x00008a0000087ab9 */ /* 0x000fe40000000800 */
[----:B0-----:R-:W3:Y:S04]  /*a14f0*/  LDL.LU R54, [R1+0x2e4] ;  /* 0x0002e40001367983 */ /* 0x001ee80000300800 */
[----:B------:R0:W-:Y:S01]  /*a1500*/  @P5 STG.E.U16 desc[UR6][R46.64], R55 ;  /* 0x000000372e005986 */ /* 0x0001e2000c101506 */
[----:B------:R-:W-:Y:S01]  /*a1510*/  ISETP.LT.AND P4, PT, R60, UR10, !P4 ;  /* 0x0000000a3c007c0c */ /* 0x000fe2000e781270 */
[----:B------:R-:W-:Y:S01]  /*a1520*/  IMAD.WIDE R4, R51, 0x2, R2 ;  /* 0x0000000233047825 */ /* 0x000fe200078e0202 */
[----:B------:R-:W-:-:S02]  /*a1530*/  ISETP.LT.AND P5, PT, R58, UR12, !P3 ;  /* 0x0000000c3a007c0c */ /* 0x000fc4000dfa1270 */
[----:B------:R-:W-:Y:S01]  /*a1540*/  ISETP.GE.AND P2, PT, R52, UR4, PT ;  /* 0x0000000434007c0c */ /* 0x000fe2000bf46270 */
[----:B------:R-:W-:Y:S01]  /*a1550*/  ULDC UR4, c[0x0][0x248] ;  /* 0x0000920000047ab9 */ /* 0x000fe20000000800 */
[----:B0-----:R-:W3:Y:S01]  /*a1560*/  LDL.LU R55, [R1+0x318] ;  /* 0x0003180001377983 */ /* 0x001ee20000300800 */
[C---:B------:R-:W-:Y:S01]  /*a1570*/  VIADD R50, R51.reuse, UR4 ;  /* 0x0000000433327c36 */ /* 0x040fe20008000000 */
[----:B------:R-:W-:Y:S01]  /*a1580*/  ULDC UR10, c[0x0][0x228] ;  /* 0x00008a00000a7ab9 */ /* 0x000fe20000000800 */
[----:B------:R-:W-:Y:S01]  /*a1590*/  IMAD.WIDE R6, R51, 0x2, R42 ;  /* 0x0000000233067825 */ /* 0x000fe200078e022a */
[----:B------:R-:W-:Y:S01]  /*a15a0*/  @P6 STG.E.U16 desc[UR6][R48.64], R53 ;  /* 0x0000003530006986 */ /* 0x000fe2000c101506 */
[----:B------:R-:W-:Y:S01]  /*a15b0*/  ULDC UR12, c[0x0][0x228] ;  /* 0x00008a00000c7ab9 */ /* 0x000fe20000000800 */
        /* <DEDUP_REMOVED lines=10> */
[----:B------:R-:W-:Y:S01]  /*a1660*/  VIADD R52, R31, 0x35 ;  /* 0x000000351f347836 */ /* 0x000fe20000000000 */
        /* <DEDUP_REMOVED lines=8> */
[----:B------:R-:W-:Y:S01]  /*a16f0*/  ULDC UR8, c[0x0][0x228] ;  /* 0x00008a0000087ab9 */ /* 0x000fe20000000800 */
[C---:B------:R-:W-:Y:S01]  /*a1700*/  VIADD R51, R50.reuse, UR4 ;  /* 0x0000000432337c36 */ /* 0x040fe20008000000 */
[----:B------:R-:W-:Y:S01]  /*a1710*/  ULDC UR10, c[0x0][0x228] ;  /* 0x00008a00000a7ab9 */ /* 0x000fe20000000800 */
[----:B------:R0:W-:Y:S01]  /*a1720*/  @P6 STG.E.U16 desc[UR6][R48.64], R53 ;  /* 0x0000003530006986 */ /* 0x0001e2000c101506 */
[----:B------:R-:W-:Y:S01]  /*a1730*/  IMAD.WIDE R6, R50, 0x2, R42 ;  /* 0x0000000232067825 */ /* 0x000fe200078e022a */
[----:B------:R-:W-:Y:S01]  /*a1740*/  ULDC UR12, c[0x0][0x228] ;  /* 0x00008a00000c7ab9 */ /* 0x000fe20000000800 */
[----:B------:R-:W-:-:S02]  /*a1750*/  ULDC UR4, c[0x0][0x22c] ;  /* 0x00008b0000047ab9 */ /* 0x000fc40000000800 */
[----:B------:R-:W-:Y:S01]  /*a1760*/  IMAD.WIDE R46, R51, 0x2, R44 ;  /* 0x00000002332e7825 */ /* 0x000fe200078e022c */
[----:B------:R-:W-:Y:S01]  /*a1770*/  ISETP.LT.AND P6, PT, R59, UR14, !P2 ;  /* 0x0000000e3b007c0c */ /* 0x000fe2000d7c1270 */
[----:B------:R-:W-:Y:S02]  /*a1780*/  ULDC UR14, c[0x0][0x228] ;  /* 0x00008a00000e7ab9 */ /* 0x000fe40000000800 */
[----:B------:R-:W-:Y:S02]  /*a1790*/  VIADD R52, R31, 0x36 ;  /* 0x000000361f347836 */ /* 0x000fe40000000000 */
[----:B0-----:R-:W-:Y:S01]  /*a17a0*/  IMAD.WIDE R48, R51, 0x2, R40 ;  /* 0x0000000233307825 */ /* 0x001fe200078e0228 */
[----:B---3--:R-:W-:Y:S01]  /*a17b0*/  PRMT R50, R54, 0x7632, R50 ;  /* 0x0000763236327816 */ /* 0x008fe20000000032 */
[----:B------:R0:W-:Y:S04]  /*a17c0*/  @P4 STG.E.U16 desc[UR6][R4.64], R54 ;  /* 0x0000003604004986 */ /* 0x0001e8000c101506 */
[----:B------:R-:W-:Y:S01]  /*a17d0*/  @P3 STG.E.U16 desc[UR6][R6.64], R50 ;  /* 0x0000003206003986 */ /* 0x000fe2000c101506 */
[----:B------:R-:W-:Y:S01]  /*a17e0*/  ISETP.LT.AND P3, PT, R61, UR8, !P2 ;  /* 0x000000083d007c0c */ /* 0x000fe2000d761270 */
[----:B------:R-:W-:-:S02]  /*a17f0*/  ULDC UR8, c[0x0][0x228] ;  /* 0x00008a0000087ab9 */ /* 0x000fc40000000800 */
[----:B0-----:R-:W3:Y:S01]  /*a1800*/  LDL.LU R54, [R1+0x2e8] ;  /* 0x0002e80001367983 */ /* 0x001ee20000300800 */
[----:B------:R-:W-:-:S03]  /*a1810*/  PRMT R53, R55, 0x7632, R53 ;  /* 0x0000763237357816 */ /* 0x000fc60000000035 */
[----:B------:R0:W-:Y:S01]  /*a1820*/  @P5 STG.E.U16 desc[UR6][R46.64], R55 ;  /* 0x000000372e005986 */ /* 0x0001e2000c101506 */
[----:B------:R-:W-:Y:S01]  /*a1830*/  ISETP.LT.AND P2, PT, R60, UR10, !P2 ;  /* 0x0000000a3c007c0c */ /* 0x000fe2000d741270 */
[C---:B------:R-:W-:Y:S01]  /*a1840*/  IMAD.WIDE R4, R51.reuse, 0x2, R2 ;  /* 0x0000000233047825 */ /* 0x040fe200078e0202 */
[----:B------:R-:W-:Y:S02]  /*a1850*/  ISETP.LT.AND P5, PT, R58, UR12, !P0 ;  /* 0x0000000c3a007c0c */ /* 0x000fe4000c7a1270 */
        /* <DEDUP_REMOVED lines=770> */
[----:B------:R-:W-:Y:S02]  /*a4880*/  ULDC UR14, c[0x0][0x228] ;  /* 0x00008a00000e7ab9 */ /* 0x000fe40000000800 */
[----:B------:R-:W-:Y:S01]  /*a4890*/  VIADD R52, R31, 0x55 ;  /* 0x000000551f347836 */ /* 0x000fe20000000000 */
[----:B------:R-:W-:Y:S01]  /*a48a0*/  ISETP.LT.AND P3, PT, R60, UR10, !P3 ;  /* 0x0000000a3c007c0c */ /* 0x000fe2000df61270 */
[----:B------:R-:W-:Y:S01]  /*a48b0*/  IMAD.WIDE R4, R50, 0x2, R2 ;  /* 0x0000000232047825 */ /* 0x000fe200078e0202 */
[----:B------:R-:W-:-:S05]  /*a48c0*/  ULDC UR8, c[0x0][0x228] ;  /* 0x00008a0000087ab9 */ /* 0x000fca0000000800 */
[----:B------:R0:W-:Y:S01]  /*a48d0*/  @P6 STG.E.U16 desc[UR6][R48.64], R53 ;  /* 0x0000003530006986 */ /* 0x0001e2000c101506 */
[----:B------:R-:W-:Y:S01]  /*a48e0*/  ISETP.LT.AND P6, PT, R58, UR12, !P2 ;  /* 0x0000000c3a007c0c */ /* 0x000fe2000d7c1270 */
[----:B------:R-:W-:Y:S01]  /*a48f0*/  IMAD.WIDE R6, R50, 0x2, R42 ;  /* 0x0000000232067825 */ /* 0x000fe200078e022a */
[----:B------:R-:W-:Y:S01]  /*a4900*/  ISETP.GE.AND P0, PT, R52, UR4, PT ;  /* 0x0000000434007c0c */ /* 0x000fe2000bf06270 */
[----:B------:R-:W-:Y:S01]  /*a4910*/  ULDC UR4, c[0x0][0x248] ;  /* 0x0000920000047ab9 */ /* 0x000fe20000000800 */
[----:B------:R-:W-:Y:S01]  /*a4920*/  ISETP.LT.AND P5, PT, R59, UR14, !P2 ;  /* 0x0000000e3b007c0c */ /* 0x000fe2000d7a1270 */
[----:B------:R-:W-:Y:S01]  /*a4930*/  VIADD R51, R50, UR4 ;  /* 0x0000000432337c36 */ /* 0x000fe20008000000 */
[----:B------:R-:W-:Y:S01]  /*a4940*/  ULDC UR10, c[0x0][0x228] ;  /* 0x00008a00000a7ab9 */ /* 0x000fe20000000800 */
[----:B------:R-:W-:Y:S01]  /*a4950*/  VIADD R52, R31, 0x56 ;  /* 0x000000561f347836 */ /* 0x000fe20000000000 */
[----:B------:R-:W-:Y:S01]  /*a4960*/  ULDC UR12, c[0x0][0x228] ;  /* 0x00008a00000c7ab9 */ /* 0x000fe20000000800 */
[----:B------:R-:W-:Y:S01]  /*a4970*/  IMAD.WIDE R46, R51, 0x2, R44 ;  /* 0x00000002332e7825 */ /* 0x000fe200078e022c */
[----:B------:R-:W-:Y:S01]  /*a4980*/  ULDC UR4, c[0x0][0x22c] ;  /* 0x00008b0000047ab9 */ /* 0x000fe20000000800 */
[----:B------:R-:W-:Y:S01]  /*a4990*/  ULDC UR14, c[0x0][0x228] ;  /* 0x00008a00000e7ab9 */ /* 0x000fe20000000800 */
[----:B---3--:R-:W-:Y:S01]  /*a49a0*/  PRMT R50, R54, 0x7632, R50 ;  /* 0x0000763236327816 */ /* 0x008fe20000000032 */
[----:B------:R1:W-:Y:S04]  /*a49b0*/  @P4 STG.E.U16 desc[UR6][R4.64], R54 ;  /* 0x0000003604004986 */ /* 0x0003e8000c101506 */
[----:B------:R-:W-:Y:S01]  /*a49c0*/  @P3 STG.E.U16 desc[UR6][R6.64], R50 ;  /* 0x0000003206003986 */ /* 0x000fe2000c101506 */
[----:B------:R-:W-:Y:S01]  /*a49d0*/  ISETP.LT.AND P3, PT, R61, UR8, !P2 ;  /* 0x000000083d007c0c */ /* 0x000fe2000d761270 */
[----:B0-----:R-:W-:-:S02]  /*a49e0*/  IMAD.WIDE R48, R51, 0x2, R40 ;  /* 0x0000000233307825 */ /* 0x001fc400078e0228 */
[----:B-1----:R-:W3:Y:S01]  /*a49f0*/  LDL.LU R54, [R1+0x1e8] ;  /* 0x0001e80001367983 */ /* 0x002ee20000300800 */
[----:B------:R-:W-:-:S03]  /*a4a00*/  PRMT R53, R55, 0x7632, R53 ;  /* 0x0000763237357816 */ /* 0x000fc60000000035 */
[----:B------:R0:W-:Y:S01]  /*a4a10*/  @P6 STG.E.U16 desc[UR6][R46.64], R55 ;  /* 0x000000372e006986 */ /* 0x0001e2000c101506 */
[----:B------:R-:W-:Y:S01]  /*a4a20*/  ISETP.LT.AND P2, PT, R60, UR10, !P2 ;  /* 0x0000000a3c007c0c */ /* 0x000fe2000d741270 */
[C---:B------:R-:W-:Y:S01]  /*a4a30*/  IMAD.WIDE R4, R51.reuse, 0x2, R2 ;  /* 0x0000000233047825 */ /* 0x040fe200078e0202 */
[----:B------:R-:W-:Y:S01]  /*a4a40*/  ISETP.LT.AND P6, PT, R58, UR12, !P0 ;  /* 0x0000000c3a007c0c */ /* 0x000fe2000c7c1270 */
[----:B------:R-:W-:Y:S01]  /*a4a50*/  ULDC UR8, c[0x0][0x228] ;  /* 0x00008a0000087ab9 */ /* 0x000fe20000000800 */
        /* <DEDUP_REMOVED lines=467> */
[----:B------:R-:W-:Y:S01]  /*a6790*/  VIADD R52, R31, 0x69 ;  /* 0x000000691f347836 */ /* 0x000fe20000000000 */
[----:B------:R-:W-:Y:S01]  /*a67a0*/  ISETP.LT.AND P5, PT, R59, UR14, !P3 ;  /* 0x0000000e3b007c0c */ /* 0x000fe2000dfa1270 */
[----:B------:R-:W-:Y:S01]  /*a67b0*/  IMAD.WIDE R48, R50, 0x2, R40 ;  /* 0x0000000232307825 */ /* 0x000fe200078e0228 */
[----:B------:R-:W-:Y:S01]  /*a67c0*/  ISETP.LT.AND P4, PT, R61, UR8, !P3 ;  /* 0x000000083d007c0c */ /* 0x000fe2000df81270 */
[----:B------:R-:W-:Y:S01]  /*a67d0*/  ULDC UR14, c[0x0][0x228] ;  /* 0x00008a00000e7ab9 */ /* 0x000fe20000000800 */
[----:B------:R-:W-:Y:S01]  /*a67e0*/  ISETP.LT.AND P3, PT, R60, UR10, !P3 ;  /* 0x0000000a3c007c0c */ /* 0x000fe2000df61270 */
[----:B------:R-:W-:Y:S01]  /*a67f0*/  IMAD.WIDE R4, R50, 0x2, R2 ;  /* 0x0000000232047825 */ /* 0x000fe200078e0202 */
[----:B------:R-:W-:Y:S01]  /*a6800*/  ISETP.LT.AND P6, PT, R58, UR12, !P2 ;  /* 0x0000000c3a007c0c */ /* 0x000fe2000d7c1270 */
[----:B------:R-:W-:Y:S01]  /*a6810*/  ULDC UR8, c[0x0][0x228] ;  /* 0x00008a0000087ab9 */ /* 0x000fe20000000800 */
[----:B------:R-:W-:Y:S01]  /*a6820*/  ISETP.GE.AND P0, PT, R52, UR4, PT ;  /* 0x0000000434007c0c */ /* 0x000fe2000bf06270 */
[----:B------:R-:W-:Y:S01]  /*a6830*/  ULDC UR4, c[0x0][0x248] ;  /* 0x0000920000047ab9 */ /* 0x000fe20000000800 */
[----:B------:R-:W-:Y:S01]  /*a6840*/  IMAD.WIDE R6, R50, 0x2, R42 ;  /* 0x0000000232067825 */ /* 0x000fe200078e022a */
[----:B------:R-:W-:Y:S01]  /*a6850*/  ULDC UR10, c[0x0][0x228] ;  /* 0x00008a00000a7ab9 */ /* 0x000fe20000000800 */
[----:B------:R-:W-:-:S02]  /*a6860*/  ULDC UR12, c[0x0][0x228] ;  /* 0x00008a00000c7ab9 */ /* 0x000fc40000000800 */
[----:B------:R-:W-:Y:S01]  /*a6870*/  VIADD R51, R50, UR4 ;  /* 0x0000000432337c36 */ /* 0x000fe20008000000 */
[----:B------:R0:W-:Y:S01]  /*a6880*/  @P5 STG.E.U16 desc[UR6][R48.64], R53 ;  /* 0x0000003530005986 */ /* 0x0001e2000c101506 */
[----:B------:R-:W-:Y:S01]  /*a6890*/  VIADD R52, R31, 0x6a ;  /* 0x0000006a1f347836 */ /* 0x000fe20000000000 */
[----:B------:R-:W-:Y:S01]  /*a68a0*/  ULDC UR4, c[0x0][0x22c] ;  /* 0x00008b0000047ab9 */ /* 0x000fe20000000800 */
[----:B------:R-:W-:Y:S01]  /*a68b0*/  IMAD.WIDE R46, R51, 0x2, R44 ;  /* 0x00000002332e7825 */ /* 0x000fe200078e022c */
[----:B------:R-:W-:Y:S01]  /*a68c0*/  ISETP.LT.AND P5, PT, R59, UR14, !P2 ;  /* 0x0000000e3b007c0c */ /* 0x000fe2000d7a1270 */
[----:B------:R-:W-:Y:S01]  /*a68d0*/  ULDC UR14, c[0x0][0x228] ;  /* 0x00008a00000e7ab9 */ /* 0x000fe20000000800 */
[----:B---3--:R-:W-:Y:S01]  /*a68e0*/  PRMT R50, R54, 0x7632, R50 ;  /* 0x0000763236327816 */ /* 0x008fe20000000032 */
[----:B------:R1:W-:Y:S04]  /*a68f0*/  @P4 STG.E.U16 desc[UR6][R4.64], R54 ;  /* 0x0000003604004986 */ /* 0x0003e8000c101506 */
[----:B------:R-:W-:Y:S01]  /*a6900*/  @P3 STG.E.U16 desc[UR6][R6.64], R50 ;  /* 0x0000003206003986 */ /* 0x000fe2000c101506 */
[----:B------:R-:W-:Y:S01]  /*a6910*/  ISETP.LT.AND P3, PT, R61, UR8, !P2 ;  /* 0x000000083d007c0c */ /* 0x000fe2000d761270 */
[----:B0-----:R-:W-:Y:S01]  /*a6920*/  IMAD.WIDE R48, R51, 0x2, R40 ;  /* 0x0000000233307825 */ /* 0x001fe200078e0228 */
[----:B------:R-:W-:Y:S01]  /*a6930*/  ISETP.LT.AND P2, PT, R60, UR10, !P2 ;  /* 0x0000000a3c007c0c */ /* 0x000fe2000d741270 */
[----:B------:R-:W-:Y:S01]  /*a6940*/  ULDC UR8, c[0x0][0x228] ;  /* 0x00008a0000087ab9 */ /* 0x000fe20000000800 */
[----:B------:R-:W-:Y:S01]  /*a6950*/  PRMT R53, R55, 0x7632, R53 ;  /* 0x0000763237357816 */ /* 0x000fe20000000035 */
[----:B------:R0:W-:Y:S01]  /*a6960*/  @P6 STG.E.U16 desc[UR6][R46.64], R55 ;  /* 0x000000372e006986 */ /* 0x0001e2000c101506 */
[----:B------:R-:W-:Y:S01]  /*a6970*/  ISETP.LT.AND P6, PT, R58, UR12, !P0 ;  /* 0x0000000c3a007c0c */ /* 0x000fe2000c7c1270 */
[C---:B-1----:R-:W-:Y:S01]  /*a6980*/  IMAD.WIDE R4, R51.reuse, 0x2, R2 ;  /* 0x0000000233047825 */ /* 0x042fe200078e0202 */
[----:B------:R-:W-:Y:S01]  /*a6990*/  ISETP.GE.AND P4, PT, R52, UR4, PT ;  /* 0x0000000434007c0c */ /* 0x000fe2000bf86270 */
[----:B------:R-:W-:Y:S01]  /*a69a0*/  ULDC UR4, c[0x0][0x248] ;  /* 0x0000920000047ab9 */ /* 0x000fe20000000800 */
[----:B------:R-:W-:Y:S01]  /*a69b0*/  ULDC UR10, c[0x0][0x228] ;  /* 0x00008a00000a7ab9 */ /* 0x000fe20000000800 */
[----:B0-----:R-:W3:Y:S01]  /*a69c0*/  LDL.LU R55, [R1+0x354] ;  /* 0x0003540001377983 */ /* 0x001ee20000300800 */
[C---:B------:R-:W-:Y:S01]  /*a69d0*/  VIADD R50, R51.reuse, UR4 ;  /* 0x0000000433327c36 */ /* 0x040fe20008000000 */
[----:B------:R-:W-:Y:S01]  /*a69e0*/  ULDC UR12, c[0x0][0x228] ;  /* 0x00008a00000c7ab9 */ /* 0x000fe20000000800 */
[----:B------:R-:W-:Y:S01]  /*a69f0*/  IMAD.WIDE R6, R51, 0x2, R42 ;  /* 0x0000000233067825 */ /* 0x000fe200078e022a */
[----:B------:R-:W-:Y:S01]  /*a6a00*/  @P5 STG.E.U16 desc[UR6][R48.64], R53 ;  /* 0x0000003530005986 */ /* 0x000fe2000c101506 */
[----:B------:R-:W-:-:S02]  /*a6a10*/  ULDC UR4, c[0x0][0x22c] ;  /* 0x00008b0000047ab9 */ /* 0x000fc40000000800 */
        /* <DEDUP_REMOVED lines=18> */
[----:B------:R-:W-:-:S03]  /*a6b40*/  ULDC UR8, c[0x0][0x228] ;  /* 0x00008a0000087ab9 */ /* 0x000fc60000000800 */
[----:B------:R0:W-:Y:S01]  /*a6b50*/  @P5 STG.E.U16 desc[UR6][R48.64], R53 ;  /* 0x0000003530005986 */ /* 0x0001e2000c101506 */
[----:B------:R-:W-:Y:S01]  /*a6b60*/  PRMT R52, R8, 0x7632, R52 ;  /* 0x0000763208347816 */ /* 0x000fe20000000034 */
[----:B------:R-:W-:Y:S01]  /*a6b70*/  ULDC UR10, c[0x0][0x228] ;  /* 0x00008a00000a7ab9 */ /* 0x000fe20000000800 */
[----:B------:R-:W-:Y:S01]  /*a6b80*/  ISETP.LT.AND P5, PT, R59, UR14, !P4 ;  /* 0x0000000e3b007c0c */ /* 0x000fe2000e7a1270 */
[----:B------:R1:W-:Y:S01]  /*a6b90*/  @P2 STG.E.U16 desc[UR6][R4.64], R8 ;  /* 0x0000000804002986 */ /* 0x0003e2000c101506 */
[----:B------:R-:W-:Y:S01]  /*a6ba0*/  ULDC UR12, c[0x0][0x228] ;  /* 0x00008a00000c7ab9 */ /* 0x000fe20000000800 */
[----:B------:R-:W-:Y:S01]  /*a6bb0*/  ULDC UR14, c[0x0][0x228] ;  /* 0x00008a00000e7ab9 */ /* 0x000fe20000000800 */
[C---:B0-----:R-:W-:Y:S01]  /*a6bc0*/  VIADD R48, R50.reuse, UR4 ;  /* 0x0000000432307c36 */ /* 0x041fe20008000000 */
[----:B------:R-:W-:Y:S01]  /*a6bd0*/  ULDC UR4, c[0x0][0x22c] ;  /* 0x00008b0000047ab9 */ /* 0x000fe20000000800 */
[----:B------:R-:W-:-:S04]  /*a6be0*/  IMAD.WIDE R50, R50, 0x2, R42 ;  /* 0x0000000232327825 */ /* 0x000fc800078e022a */
[----:B------:R-:W-:Y:S01]  /*a6bf0*/  IMAD.WIDE R6, R48, 0x2, R44 ;  /* 0x0000000230067825 */ /* 0x000fe200078e022c */
[----:B------:R-:W-:Y:S01]  /*a6c00*/  @P0 STG.E.U16 desc[UR6][R50.64], R52 ;  /* 0x0000003432000986 */ /* 0x000fe2000c101506 */
[----:B------:R-:W-:Y:S01]  /*a6c10*/  ISETP.LT.AND P0, PT, R61, UR8, !P4 ;  /* 0x000000083d007c0c */ /* 0x000fe2000e701270 */
[----:B------:R-:W-:Y:S01]  /*a6c20*/  ULDC UR8, c[0x0][0x228] ;  /* 0x00008a0000087ab9 */ /* 0x000fe20000000800 */
[----:B------:R-:W-:Y:S01]  /*a6c30*/  VIADD R49, R31, 0x6c ;  /* 0x0000006c1f317836 */ /* 0x000fe20000000000 */
[----:B------:R-:W-:Y:S01]  /*a6c40*/  ISETP.LT.AND P4, PT, R60, UR10, !P4 ;  /* 0x0000000a3c007c0c */ /* 0x000fe2000e781270 */
[C---:B------:R-:W-:Y:S01]  /*a6c50*/  IMAD.WIDE R46, R48.reuse, 0x2, R40 ;  /* 0x00000002302e7825 */ /* 0x040fe200078e0228 */
[----:B------:R-:W-:Y:S02]  /*a6c60*/  ULDC UR10, c[0x0][0x228] ;  /* 0x00008a00000a7ab9 */ /* 0x000fe40000000800 */
[----:B------:R-:W-:Y:S01]  /*a6c70*/  ISETP.GE.AND P2, PT, R49, UR4, PT ;  /* 0x0000000431007c0c */ /* 0x000fe2000bf46270 */
[----:B------:R-:W-:Y:S01]  /*a6c80*/  ULDC UR4, c[0x0][0x248] ;  /* 0x0000920000047ab9 */ /* 0x000fe20000000800 */
[----:B-1----:R-:W-:Y:S01]  /*a6c90*/  IMAD.WIDE R4, R48, 0x2, R2 ;  /* 0x0000000230047825 */ /* 0x002fe200078e0202 */
[----:B---3--:R-:W-:Y:S01]  /*a6ca0*/  PRMT R53, R55, 0x7632, R53 ;  /* 0x0000763237357816 */ /* 0x008fe20000000035 */
[----:B------:R0:W-:Y:S01]  /*a6cb0*/  @P6 STG.E.U16 desc[UR6][R6.64], R55 ;  /* 0x0000003706006986 */ /* 0x0001e2000c101506 */
[----:B------:R-:W-:Y:S01]  /*a6cc0*/  ISETP.LT.AND P6, PT, R58, UR12, !P3 ;  /* 0x0000000c3a007c0c */ /* 0x000fe2000dfc1270 */
[C---:B------:R-:W-:Y:S01]  /*a6cd0*/  VIADD R8, R48.reuse, UR4 ;  /* 0x0000000430087c36 */ /* 0x040fe20008000000 */
[----:B------:R-:W-:Y:S01]  /*a6ce0*/  ULDC UR12, c[0x0][0x228] ;  /* 0x00008a00000c7ab9 */ /* 0x000fe20000000800 */
[----:B0-----:R-:W3:Y:S01]  /*a6cf0*/  LDL.LU R55, [R1+0x358] ;  /* 0x0003580001377983 */ /* 0x001ee20000300800 */
[----:B------:R-:W-:Y:S01]  /*a6d00*/  IMAD.WIDE R6, R48, 0x2, R42 ;  /* 0x0000000230067825 */ /* 0x000fe200078e022a */
[----:B------:R-:W-:-:S02]  /*a6d10*/  ULDC UR4, c[0x0][0x22c] ;  /* 0x00008b0000047ab9 */ /* 0x000fc40000000800 */
[----:B------:R0:W-:Y:S02]  /*a6d20*/  @P5 STG.E.U16 desc[UR6][R46.64], R53 ;  /* 0x000000352e005986 */ /* 0x0001e4000c101506 */
[----:B0-----:R-:W-:Y:S01]  /*a6d30*/  IMAD.WIDE R46, R8, 0x2, R44 ;  /* 0x00000002082e7825 */ /* 0x001fe200078e022c */
        /* <DEDUP_REMOVED lines=22> */
[----:B------:R-:W-:Y:S01]  /*a6ea0*/  PRMT R8, R9, 0x7632, R8 ;  /* 0x0000763209087816 */ /* 0x000fe20000000008 */
[----:B------:R0:W-:Y:S01]  /*a6eb0*/  @P5 STG.E.U16 desc[UR6][R48.64], R52 ;  /* 0x0000003430005986 */ /* 0x0001e2000c101506 */
[----:B------:R-:W-:Y:S01]  /*a6ec0*/  VIADD R51, R31, 0x6e ;  /* 0x0000006e1f337836 */ /* 0x000fe20000000000 */
[----:B------:R-:W-:Y:S01]  /*a6ed0*/  ULDC UR4, c[0x0][0x22c] ;  /* 0x00008b0000047ab9 */ /* 0x000fe20000000800 */
[----:B------:R-:W-:Y:S01]  /*a6ee0*/  IMAD.WIDE R46, R50, 0x2, R44 ;  /* 0x00000002322e7825 */ /* 0x000fe200078e022c */
[----:B------:R1:W-:Y:S01]  /*a6ef0*/  @P4 STG.E.U16 desc[UR6][R4.64], R9 ;  /* 0x0000000904004986 */ /* 0x0003e2000c101506 */
[----:B------:R-:W-:Y:S01]  /*a6f00*/  ISETP.LT.AND P5, PT, R59, UR14, !P2 ;  /* 0x0000000e3b007c0c */ /* 0x000fe2000d7a1270 */
[----:B------:R-:W-:Y:S02]  /*a6f10*/  ULDC UR14, c[0x0][0x228] ;  /* 0x00008a00000e7ab9 */ /* 0x000fe40000000800 */
[----:B------:R1:W-:Y:S01]  /*a6f20*/  @P3 STG.E.U16 desc[UR6][R6.64], R8 ;  /* 0x0000000806003986 */ /* 0x0003e2000c101506 */
[----:B------:R-:W-:Y:S01]  /*a6f30*/  ISETP.LT.AND P3, PT, R61, UR8, !P2 ;  /* 0x000000083d007c0c */ /* 0x000fe2000d761270 */
[----:B------:R-:W-:Y:S01]  /*a6f40*/  ULDC UR8, c[0x0][0x228] ;  /* 0x00008a0000087ab9 */ /* 0x000fe20000000800 */
[----:B------:R-:W-:Y:S01]  /*a6f50*/  ISETP.LT.AND P2, PT, R60, UR10, !P2 ;  /* 0x0000000a3c007c0c */ /* 0x000fe2000d741270 */
[C---:B0-----:R-:W-:Y:S01]  /*a6f60*/  IMAD.WIDE R48, R50.reuse, 0x2, R40 ;  /* 0x0000000232307825 */ /* 0x041fe200078e0228 */
[----:B------:R-:W-:Y:S01]  /*a6f70*/  ISETP.GE.AND P4, PT, R51, UR4, PT ;  /* 0x0000000433007c0c */ /* 0x000fe2000bf86270 */
[----:B------:R-:W-:Y:S01]  /*a6f80*/  ULDC UR4, c[0x0][0x248] ;  /* 0x0000920000047ab9 */ /* 0x000fe20000000800 */
[----:B------:R-:W-:Y:S01]  /*a6f90*/  ULDC UR10, c[0x0][0x228] ;  /* 0x00008a00000a7ab9 */ /* 0x000fe20000000800 */
[----:B-1----:R-:W-:-:S04]  /*a6fa0*/  IMAD.WIDE R4, R50, 0x2, R2 ;  /* 0x0000000232047825 */ /* 0x002fc800078e0202 */
[C---:B------:R-:W-:Y:S01]  /*a6fb0*/  VIADD R51, R50.reuse, UR4 ;  /* 0x0000000432337c36 */ /* 0x040fe20008000000 */
[----:B------:R-:W-:Y:S01]  /*a6fc0*/  ULDC UR4, c[0x0][0x22c] ;  /* 0x00008b0000047ab9 */ /* 0x000fe20000000800 */
[----:B------:R-:W-:Y:S01]  /*a6fd0*/  IMAD.WIDE R6, R50, 0x2, R42 ;  /* 0x0000000232067825 */ /* 0x000fe200078e022a */
[----:B---3--:R-:W-:Y:S01]  /*a6fe0*/  PRMT R52, R55, 0x7632, R52 ;  /* 0x0000763237347816 */ /* 0x008fe20000000034 */
[----:B------:R0:W-:Y:S01]  /*a6ff0*/  @P6 STG.E.U16 desc[UR6][R46.64], R55 ;  /* 0x000000372e006986 */ /* 0x0001e2000c101506 */
[----:B------:R-:W-:Y:S01]  /*a7000*/  ISETP.LT.AND P6, PT, R58, UR12, !P0 ;  /* 0x0000000c3a007c0c */ /* 0x000fe2000c7c1270 */
[----:B------:R-:W-:Y:S01]  /*a7010*/  IMAD.WIDE R8, R51, 0x2, R44 ;  /* 0x0000000233087825 */ /* 0x000fe200078e022c */
[----:B------:R-:W-:Y:S01]  /*a7020*/  ULDC UR12, c[0x0][0x228] ;  /* 0x00008a00000c7ab9 */ /* 0x000fe20000000800 */
[----:B0-----:R-:W3:Y:S04]  /*a7030*/  LDL.LU R55, [R1+0x35c] ;  /* 0x00035c0001377983 */ /* 0x001ee80000300800 */
[----:B------:R2:W-:Y:S02]  /*a7040*/  @P5 STG.E.U16 desc[UR6][R48.64], R52 ;  /* 0x0000003430005986 */ /* 0x0005e4000c101506 */
[----:B--2---:R-:W-:-:S02]  /*a7050*/  PRMT R48, R56, 0x7632, R48 ;  /* 0x0000763238307816 */ /* 0x004fc40000000030 */
        /* <DEDUP_REMOVED lines=9> */
[C---:B------:R-:W-:Y:S01]  /*a70f0*/  IMAD.WIDE R46, R51.reuse, 0x2, R40 ;  /* 0x00000002332e7825 */ /* 0x040fe200078e0228 */
[----:B------:R-:W-:Y:S01]  /*a7100*/  ULDC UR8, c[0x0][0x228] ;  /* 0x00008a0000087ab9 */ /* 0x000fe20000000800 */
[----:B------:R-:W-:Y:S01]  /*a7110*/  ISETP.LT.AND P0, PT, R60, UR10, !P0 ;  /* 0x0000000a3c007c0c */ /* 0x000fe2000c701270 */
[----:B------:R-:W-:Y:S01]  /*a7120*/  ULDC UR10, c[0x0][0x228] ;  /* 0x00008a00000a7ab9 */ /* 0x000fe20000000800 */
[----:B------:R-:W-:Y:S01]  /*a7130*/  ISETP.LT.AND P6, PT, R58, UR8, !P4 ;  /* 0x000000083a007c0c */ /* 0x000fe2000e7c1270 */
[----:B------:R-:W-:Y:S01]  /*a7140*/  IMAD.WIDE R4, R51, 0x2, R2 ;  /* 0x0000000233047825 */ /* 0x000fe200078e0202 */
[----:B------:R-:W-:Y:S01]  /*a7150*/  ISETP.GE.AND P3, PT, R49, UR4, PT ;  /* 0x0000000431007c0c */ /* 0x000fe2000bf66270 */
[----:B------:R-:W-:Y:S01]  /*a7160*/  ULDC UR4, c[0x0][0x248] ;  /* 0x0000920000047ab9 */ /* 0x000fe20000000800 */
[----:B------:R-:W-:-:S02]  /*a7170*/  ULDC UR8, c[0x0][0x22c] ;  /* 0x00008b0000087ab9 */ /* 0x000fc40000000800 */
[----:B------:R0:W-:Y:S01]  /*a7180*/  @P5 STG.E.U16 desc[UR6][R46.64], R50 ;  /* 0x000000322e005986 */ /* 0x0001e2000c101506 */
[----:B------:R-:W-:Y:S01]  /*a7190*/  ISETP.LT.AND P5, PT, R59, UR10, !P4 ;  /* 0x0000000a3b007c0c */ /* 0x000fe2000e7a1270 */
[----:B------:R-:W-:Y:S01]  /*a71a0*/  VIADD R48, R31, 0x70 ;  /* 0x000000701f307836 */ /* 0x000fe20000000000 */
[----:B------:R-:W-:Y:S01]  /*a71b0*/  ULDC UR10, c[0x0][0x228] ;  /* 0x00008a00000a7ab9 */ /* 0x000fe20000000800 */
[C---:B------:R-:W-:Y:S01]  /*a71c0*/  IMAD.WIDE R6, R51.reuse, 0x2, R42 ;  /* 0x0000000233067825 */ /* 0x040fe200078e022a */
[----:B------:R3:W-:Y:S03]  /*a71d0*/  @P2 STG.E.U16 desc[UR6][R4.64], R10 ;  /* 0x0000000a04002986 */ /* 0x0007e6000c101506 */
[----:B0-----:R-:W-:Y:S01]  /*a71e0*/  VIADD R47, R51, UR4 ;  /* 0x00000004332f7c36 */ /* 0x001fe20008000000 */
[----:B------:R-:W-:Y:S01]  /*a71f0*/  PRMT R46, R10, 0x7632, R46 ;  /* 0x000076320a2e7816 */ /* 0x000fe2000000002e */
[----:B------:R-:W-:-:S02]  /*a7200*/  ULDC UR4, c[0x0][0x228] ;  /* 0x00008a0000047ab9 */ /* 0x000fc40000000800 */
[C---:B------:R-:W-:Y:S01]  /*a7210*/  IMAD.WIDE R8, R47.reuse, 0x2, R44 ;  /* 0x000000022f087825 */ /* 0x040fe200078e022c */
[----:B------:R-:W-:Y:S01]  /*a7220*/  ISETP.GE.AND P2, PT, R48, UR8, PT ;  /* 0x0000000830007c0c */ /* 0x000fe2000bf46270 */
[----:B------:R0:W-:Y:S01]  /*a7230*/  @P0 STG.E.U16 desc[UR6][R6.64], R46 ;  /* 0x0000002e06000986 */ /* 0x0001e2000c101506 */
[----:B------:R-:W-:Y:S01]  /*a7240*/  ULDC UR8, c[0x0][0x228] ;  /* 0x00008a0000087ab9 */ /* 0x000fe20000000800 */
[----:B------:R-:W-:Y:S01]  /*a7250*/  IMAD.WIDE R50, R47, 0x2, R40 ;  /* 0x000000022f327825 */ /* 0x000fe200078e0228 */
[----:B---3--:R-:W-:Y:S01]  /*a7260*/  PRMT R5, R55, 0x7632, R5 ;  /* 0x0000763237057816 */ /* 0x008fe20000000005 */
[----:B------:R1:W-:Y:S01]  /*a7270*/  @P6 STG.E.U16 desc[UR6][R8.64], R55 ;  /* 0x0000003708006986 */ /* 0x0003e2000c101506 */
[----:B------:R-:W-:Y:S01]  /*a7280*/  ISETP.LT.AND P6, PT, R61, UR4, !P4 ;  /* 0x000000043d007c0c */ /* 0x000fe2000e7c1270 */
[----:B------:R-:W-:Y:S01]  /*a7290*/  ULDC UR4, c[0x0][0x248] ;  /* 0x0000920000047ab9 */ /* 0x000fe20000000800 */
[----:B------:R-:W-:Y:S01]  /*a72a0*/  ISETP.LT.AND P4, PT, R60, UR8, !P4 ;  /* 0x000000083c007c0c */ /* 0x000fe2000e781270 */
[----:B------:R3:W-:Y:S01]  /*a72b0*/  @P5 STG.E.U16 desc[UR6][R50.64], R5 ;  /* 0x0000000532005986 */ /* 0x0007e2000c101506 */
[----:B------:R-:W-:Y:S01]  /*a72c0*/  ISETP.LT.AND P5, PT, R58, UR10, !P3 ;  /* 0x0000000a3a007c0c */ /* 0x000fe2000dfa1270 */
[C---:B------:R-:W-:Y:S01]  /*a72d0*/  VIADD R49, R47.reuse, UR4 ;  /* 0x000000042f317c36 */ /* 0x040fe20008000000 */
[----:B------:R-:W-:Y:S01]  /*a72e0*/  ULDC UR8, c[0x0][0x228] ;  /* 0x00008a0000087ab9 */ /* 0x000fe20000000800 */
[----:B0-----:R-:W-:Y:S01]  /*a72f0*/  IMAD.WIDE R6, R47, 0x2, R42 ;  /* 0x000000022f067825 */ /* 0x001fe200078e022a */
[----:B------:R-:W-:Y:S01]  /*a7300*/  ULDC UR10, c[0x0][0x228] ;  /* 0x00008a00000a7ab9 */ /* 0x000fe20000000800 */
[----:B------:R-:W-:-:S02]  /*a7310*/  ULDC UR4, c[0x0][0x22c] ;  /* 0x00008b0000047ab9 */ /* 0x000fc40000000800 */
[----:B-1----:R-:W-:-:S04]  /*a7320*/  IMAD.WIDE R8, R49, 0x2, R44 ;  /* 0x0000000231087825 */ /* 0x002fc800078e022c */
[----:B---3--:R-:W-:-:S04]  /*a7330*/  IMAD.WIDE R4, R47, 0x2, R2 ;  /* 0x000000022f047825 */ /* 0x008fc800078e0202 */
[C---:B------:R-:W-:Y:S02]  /*a7340*/  VIADD R10, R31.reuse, 0x71 ;  /* 0x000000711f0a7836 */ /* 0x040fe40000000000 */
[----:B------:R-:W-:-:S03]  /*a7350*/  VIADD R50, R31, 0x72 ;  /* 0x000000721f327836 */ /* 0x000fc60000000000 */
[----:B------:R-:W-:Y:S01]  /*a7360*/  ISETP.GE.AND P0, PT, R10, UR4, PT ;  /* 0x000000040a007c0c */ /* 0x000fe2000bf06270 */
[----:B------:R-:W-:Y:S01]  /*a7370*/  ULDC UR4, c[0x0][0x248] ;  /* 0x0000920000047ab9 */ /* 0x000fe20000000800 */
[----:B------:R-:W-:Y:S01]  /*a7380*/  PRMT R48, R11, 0x7632, R48 ;  /* 0x000076320b307816 */ /* 0x000fe20000000030 */
[----:B------:R-:W-:Y:S01]  /*a7390*/  VIADD R51, R49, UR4 ;  /* 0x0000000431337c36 */ /* 0x000fe20008000000 */
[----:B------:R-:W-:Y:S01]  /*a73a0*/  ULDC UR4, c[0x0][0x248] ;  /* 0x0000920000047ab9 */ /* 0x000fe20000000800 */
[----:B--2---:R-:W-:Y:S01]  /*a73b0*/  PRMT R46, R56, 0x7632, R46 ;  /* 0x00007632382e7816 */ /* 0x004fe2000000002e */
[----:B------:R0:W-:Y:S04]  /*a73c0*/  @P6 STG.E.U16 desc[UR6][R4.64], R56 ;  /* 0x0000003804006986 */ /* 0x0001e8000c101506 */
[----:B------:R1:W-:Y:S01]  /*a73d0*/  @P4 STG.E.U16 desc[UR6][R6.64], R46 ;  /* 0x0000002e06004986 */ /* 0x0003e2000c101506 */
[----:B------:R-:W-:Y:S01]  /*a73e0*/  ISETP.LT.AND P4, PT, R61, UR10, !P3 ;  /* 0x0000000a3d007c0c */ /* 0x000fe2000df81270 */
[----:B------:R-:W-:-:S02]  /*a73f0*/  ULDC UR10, c[0x0][0x228] ;  /* 0x00008a00000a7ab9 */ /* 0x000fc40000000800 */
[----:B----4-:R2:W-:Y:S01]  /*a7400*/  @P5 STG.E.U16 desc[UR6][R8.64], R57 ;  /* 0x0000003908005986 */ /* 0x0105e2000c101506 */
[----:B------:R-:W-:Y:S01]  /*a7410*/  ISETP.LT.AND P5, PT, R59, UR8, !P3 ;  /* 0x000000083b007c0c */ /* 0x000fe2000dfa1270 */
[----:B0-----:R-:W-:Y:S01]  /*a7420*/  IMAD.WIDE R4, R49, 0x2, R40 ;  /* 0x0000000231047825 */ /* 0x001fe200078e0228 */
[----:B------:R-:W-:Y:S01]  /*a7430*/  ISETP.LT.AND P3, PT, R60, UR12, !P3 ;  /* 0x0000000c3c007c0c */ /* 0x000fe2000df61270 */
[----:B------:R-:W-:Y:S01]  /*a7440*/  ULDC UR8, c[0x0][0x228] ;  /* 0x00008a0000087ab9 */ /* 0x000fe20000000800 */
[----:B------:R-:W-:Y:S01]  /*a7450*/  PRMT R10, R57, 0x7632, R10 ;  /* 0x00007632390a7816 */ /* 0x000fe2000000000a */
[C---:B-1----:R-:W-:Y:S01]  /*a7460*/  IMAD.WIDE R6, R49.reuse, 0x2, R2 ;  /* 0x0000000231067825 */ /* 0x042fe200078e0202 */
[----:B------:R-:W-:Y:S01]  /*a7470*/  ISETP.LT.AND P6, PT, R58, UR8, !P2 ;  /* 0x000000083a007c0c */ /* 0x000fe2000d7c1270 */
[----:B------:R-:W-:Y:S01]  /*a7480*/  ULDC UR8, c[0x0][0x22c] ;  /* 0x00008b0000087ab9 */ /* 0x000fe20000000800 */
[----:B------:R-:W-:Y:S01]  /*a7490*/  ULDC UR12, c[0x0][0x228] ;  /* 0x00008a00000c7ab9 */ /* 0x000fe20000000800 */
[----:B--2---:R-:W-:-:S04]  /*a74a0*/  IMAD.WIDE R8, R49, 0x2, R42 ;  /* 0x0000000231087825 */ /* 0x004fc800078e022a */
[----:B------:R0:W-:Y:S01]  /*a74b0*/  @P5 STG.E.U16 desc[UR6][R4.64], R10 ;  /* 0x0000000a04005986 */ /* 0x0001e2000c101506 */
[----:B------:R-:W-:Y:S01]  /*a74c0*/  ISETP.GE.AND P5, PT, R50, UR8, PT ;  /* 0x0000000832007c0c */ /* 0x000fe2000bfa6270 */
[----:B------:R-:W-:Y:S02]  /*a74d0*/  ULDC UR8, c[0x0][0x228] ;  /* 0x00008a0000087ab9 */ /* 0x000fe40000000800 */
[----:B------:R1:W-:Y:S01]  /*a74e0*/  @P4 STG.E.U16 desc[UR6][R6.64], R11 ;  /* 0x0000000b06004986 */ /* 0x0003e2000c101506 */
[----:B------:R-:W-:Y:S01]  /*a74f0*/  ISETP.LT.AND P4, PT, R59, UR8, !P2 ;  /* 0x000000083b007c0c */ /* 0x000fe2000d781270 */
[----:B------:R-:W-:Y:S01]  /*a7500*/  IMAD.WIDE R46, R51, 0x2, R44 ;  /* 0x00000002332e7825 */ /* 0x000fe200078e022c */
[----:B------:R-:W-:Y:S01]  /*a7510*/  PRMT R49, R12, 0x7632, R49 ;  /* 0x000076320c317816 */ /* 0x000fe20000000031 */
[----:B------:R-:W-:Y:S01]  /*a7520*/  @P3 STG.E.U16 desc[UR6][R8.64], R48 ;  /* 0x0000003008003986 */ /* 0x000fe2000c101506 */
[----:B------:R-:W-:Y:S01]  /*a7530*/  ISETP.LT.AND P3, PT, R61, UR10, !P2 ;  /* 0x0000000a3d007c0c */ /* 0x000fe2000d761270 */
[----:B------:R-:W-:Y:S01]  /*a7540*/  ULDC UR8, c[0x0][0x228] ;  /* 0x00008a0000087ab9 */ /* 0x000fe20000000800 */
[----:B------:R-:W-:Y:S01]  /*a7550*/  ISETP.LT.AND P2, PT, R60, UR12, !P2 ;  /* 0x0000000c3c007c0c */ /* 0x000fe2000d741270 */
[----:B------:R2:W-:Y:S01]  /*a7560*/  @P6 STG.E.U16 desc[UR6][R46.64], R12 ;  /* 0x0000000c2e006986 */ /* 0x0005e2000c101506 */
[C---:B0-----:R-:W-:Y:S01]  /*a7570*/  IMAD.WIDE R4, R51.reuse, 0x2, R40 ;  /* 0x0000000233047825 */ /* 0x041fe200078e0228 */
[----:B------:R-:W-:Y:S01]  /*a7580*/  ISETP.LT.AND P6, PT, R58, UR8, !P0 ;  /* 0x000000083a007c0c */ /* 0x000fe2000c7c1270 */
[----:B------:R-:W-:Y:S01]  /*a7590*/  ULDC UR8, c[0x0][0x22c] ;  /* 0x00008b0000087ab9 */ /* 0x000fe20000000800 */
[----:B------:R-:W-:Y:S01]  /*a75a0*/  ULDC UR10, c[0x0][0x228] ;  /* 0x00008a00000a7ab9 */ /* 0x000fe20000000800 */
[----:B-1----:R-:W-:Y:S01]  /*a75b0*/  IMAD.WIDE R6, R51, 0x2, R2 ;  /* 0x0000000233067825 */ /* 0x002fe200078e0202 */
[----:B------:R0:W-:Y:S01]  /*a75c0*/  @P4 STG.E.U16 desc[UR6][R4.64], R49 ;  /* 0x0000003104004986 */ /* 0x0001e2000c101506 */
[----:B------:R-:W-:-:S02]  /*a75d0*/  ULDC UR12, c[0x0][0x228] ;  /* 0x00008a00000c7ab9 */ /* 0x000fc40000000800 */
[----:B--2---:R-:W-:Y:S01]  /*a75e0*/  VIADD R46, R31, 0x73 ;  /* 0x000000731f2e7836 */ /* 0x004fe20000000000 */
[----:B------:R-:W-:Y:S01]  /*a75f0*/  PRMT R12, R16, 0x7632, R12 ;  /* 0x00007632100c7816 */ /* 0x000fe2000000000c */
[C---:B------:R-:W-:Y:S01]  /*a7600*/  IMAD.WIDE R8, R51.reuse, 0x2, R42 ;  /* 0x0000000233087825 */ /* 0x040fe200078e022a */
[----:B------:R1:W-:Y:S02]  /*a7610*/  @P3 STG.E.U16 desc[UR6][R6.64], R16 ;  /* 0x0000001006003986 */ /* 0x0003e4000c101506 */
[----:B------:R-:W-:Y:S01]  /*a7620*/  ISETP.GE.AND P4, PT, R46, UR8, PT ;  /* 0x000000082e007c0c */ /* 0x000fe2000bf86270 */
[----:B------:R-:W-:Y:S01]  /*a7630*/  ULDC UR8, c[0x0][0x228] ;  /* 0x00008a0000087ab9 */ /* 0x000fe20000000800 */
[----:B------:R-:W-:Y:S01]  /*a7640*/  VIADD R47, R51, UR4 ;  /* 0x00000004332f7c36 */ /* 0x000fe20008000000 */
[----:B------:R-:W-:Y:S01]  /*a7650*/  ISETP.LT.AND P3, PT, R59, UR8, !P0 ;  /* 0x000000083b007c0c */ /* 0x000fe2000c761270 */
[----:B------:R2:W-:Y:S01]  /*a7660*/  @P2 STG.E.U16 desc[UR6][R8.64], R12 ;  /* 0x0000000c08002986 */ /* 0x0005e2000c101506 */
[----:B------:R-:W-:Y:S01]  /*a7670*/  ISETP.LT.AND P2, PT, R61, UR10, !P0 ;  /* 0x0000000a3d007c0c */ /* 0x000fe2000c741270 */
[C---:B------:R-:W-:Y:S01]  /*a7680*/  IMAD.WIDE R10, R47.reuse, 0x2, R44 ;  /* 0x000000022f0a7825 */ /* 0x040fe200078e022c */
[----:B------:R-:W-:Y:S01]  /*a7690*/  ISETP.LT.AND P0, PT, R60, UR12, !P0 ;  /* 0x0000000c3c007c0c */ /* 0x000fe2000c701270 */
[----:B------:R-:W-:Y:S01]  /*a76a0*/  ULDC UR8, c[0x0][0x228] ;  /* 0x00008a0000087ab9 */ /* 0x000fe20000000800 */
[----:B------:R-:W-:Y:S01]  /*a76b0*/  PRMT R46, R20, 0x7632, R46 ;  /* 0x00007632142e7816 */ /* 0x000fe2000000002e */
[----:B0-----:R-:W-:Y:S01]  /*a76c0*/  IMAD.WIDE R4, R47, 0x2, R40 ;  /* 0x000000022f047825 */ /* 0x001fe200078e0228 */
[----:B------:R0:W-:Y:S01]  /*a76d0*/  @P6 STG.E.U16 desc[UR6][R10.64], R20 ;  /* 0x000000140a006986 */ /* 0x0001e2000c101506 */
[----:B------:R-:W-:Y:S01]  /*a76e0*/  ISETP.LT.AND P6, PT, R58, UR8, !P5 ;  /* 0x000000083a007c0c */ /* 0x000fe2000efc1270 */
[----:B------:R-:W-:Y:S01]  /*a76f0*/  ULDC UR8, c[0x0][0x22c] ;  /* 0x00008b0000087ab9 */ /* 0x000fe20000000800 */
[----:B-1----:R-:W-:Y:S01]  /*a7700*/  VIADD R16, R31, 0x74 ;  /* 0x000000741f107836 */ /* 0x002fe20000000000 */
[----:B------:R-:W-:Y:S01]  /*a7710*/  ULDC UR4, c[0x0][0x248] ;  /* 0x0000920000047ab9 */ /* 0x000fe20000000800 */
[C---:B------:R-:W-:Y:S01]  /*a7720*/  IMAD.WIDE R6, R47.reuse, 0x2, R2 ;  /* 0x000000022f067825 */ /* 0x040fe200078e0202 */
[----:B--2---:R-:W-:Y:S01]  /*a7730*/  PRMT R12, R24, 0x7632, R12 ;  /* 0x00007632180c7816 */ /* 0x004fe2000000000c */
[----:B------:R1:W-:Y:S01]  /*a7740*/  @P3 STG.E.U16 desc[UR6][R4.64], R46 ;  /* 0x0000002e04003986 */ /* 0x0003e2000c101506 */
[----:B------:R-:W-:Y:S01]  /*a7750*/  ISETP.GE.AND P3, PT, R16, UR8, PT ;  /* 0x0000000810007c0c */ /* 0x000fe2000bf66270 */
[----:B------:R-:W-:Y:S01]  /*a7760*/  IMAD.WIDE R8, R47, 0x2, R42 ;  /* 0x000000022f087825 */ /* 0x000fe200078e022a */
[----:B------:R-:W-:Y:S01]  /*a7770*/  ULDC UR8, c[0x0][0x228] ;  /* 0x00008a0000087ab9 */ /* 0x000fe20000000800 */
[----:B------:R-:W-:Y:S01]  /*a7780*/  @P2 STG.E.U16 desc[UR6][R6.64], R24 ;  /* 0x0000001806002986 */ /* 0x000fe2000c101506 */
[----:B------:R-:W-:Y:S01]  /*a7790*/  ULDC UR10, c[0x0][0x228] ;  /* 0x00008a00000a7ab9 */ /* 0x000fe20000000800 */
[----:B------:R-:W-:Y:S01]  /*a77a0*/  ISETP.LT.AND P2, PT, R59, UR8, !P5 ;  /* 0x000000083b007c0c */ /* 0x000fe2000ef41270 */
[----:B------:R-:W-:Y:S01]  /*a77b0*/  VIADD R49, R47, UR4 ;  /* 0x000000042f317c36 */ /* 0x000fe20008000000 */
[----:B------:R2:W-:Y:S01]  /*a77c0*/  @P0 STG.E.U16 desc[UR6][R8.64], R12 ;  /* 0x0000000c08000986 */ /* 0x0005e2000c101506 */
[----:B------:R-:W-:Y:S01]  /*a77d0*/  ULDC UR12, c[0x0][0x228] ;  /* 0x00008a00000c7ab9 */ /* 0x000fe20000000800 */
[----:B------:R-:W-:Y:S01]  /*a77e0*/  ISETP.LT.AND P0, PT, R61, UR10, !P5 ;  /* 0x0000000a3d007c0c */ /* 0x000fe2000ef01270 */
[----:B0-----:R-:W-:Y:S01]  /*a77f0*/  IMAD.WIDE R10, R49, 0x2, R44 ;  /* 0x00000002310a7825 */ /* 0x001fe200078e022c */
[----:B------:R-:W-:Y:S01]  /*a7800*/  ISETP.LT.AND P5, PT, R60, UR12, !P5 ;  /* 0x0000000c3c007c0c */ /* 0x000fe2000efa1270 */
[----:B------:R-:W-:Y:S01]  /*a7810*/  ULDC UR8, c[0x0][0x228] ;  /* 0x00008a0000087ab9 */ /* 0x000fe20000000800 */
[----:B------:R-:W-:Y:S01]  /*a7820*/  PRMT R16, R13, 0x7632, R16 ;  /* 0x000076320d107816 */ /* 0x000fe20000000010 */
[----:B-1----:R-:W-:Y:S01]  /*a7830*/  IMAD.WIDE R4, R49, 0x2, R40 ;  /* 0x0000000231047825 */ /* 0x002fe200078e0228 */
[----:B------:R0:W-:Y:S01]  /*a7840*/  @P6 STG.E.U16 desc[UR6][R10.64], R13 ;  /* 0x0000000d0a006986 */ /* 0x0001e2000c101506 */
[----:B------:R-:W-:Y:S01]  /*a7850*/  ISETP.LT.AND P6, PT, R58, UR8, !P4 ;  /* 0x000000083a007c0c */ /* 0x000fe2000e7c1270 */
[----:B------:R-:W-:Y:S01]  /*a7860*/  ULDC UR8, c[0x0][0x22c] ;  /* 0x00008b0000087ab9 */ /* 0x000fe20000000800 */
[----:B------:R-:W-:Y:S01]  /*a7870*/  VIADD R20, R31, 0x75 ;  /* 0x000000751f147836 */ /* 0x000fe20000000000 */
[----:B--2---:R-:W-:Y:S01]  /*a7880*/  PRMT R12, R17, 0x7632, R12 ;  /* 0x00007632110c7816 */ /* 0x004fe2000000000c */
[----:B------:R-:W-:Y:S01]  /*a7890*/  IMAD.WIDE R6, R49, 0x2, R2 ;  /* 0x0000000231067825 */ /* 0x000fe200078e0202 */
[----:B------:R1:W-:Y:S01]  /*a78a0*/  @P2 STG.E.U16 desc[UR6][R4.64], R16 ;  /* 0x0000001004002986 */ /* 0x0003e2000c101506 */
[----:B------:R-:W-:-:S02]  /*a78b0*/  ULDC UR4, c[0x0][0x248] ;  /* 0x0000920000047ab9 */ /* 0x000fc40000000800 */
[----:B------:R-:W-:Y:S01]  /*a78c0*/  IMAD.WIDE R8, R49, 0x2, R42 ;  /* 0x0000000231087825 */ /* 0x000fe200078e022a */
[----:B------:R-:W-:Y:S01]  /*a78d0*/  ISETP.GE.AND P2, PT, R20, UR8, PT ;  /* 0x0000000814007c0c */ /* 0x000fe2000bf46270 */
[----:B------:R-:W-:Y:S01]  /*a78e0*/  @P0 STG.E.U16 desc[UR6][R6.64], R17 ;  /* 0x0000001106000986 */ /* 0x000fe2000c101506 */
[----:B------:R-:W-:Y:S01]  /*a78f0*/  ULDC UR8, c[0x0][0x228] ;  /* 0x00008a0000087ab9 */ /* 0x000fe20000000800 */
[----:B------:R-:W-:Y:S01]  /*a7900*/  ULDC UR10, c[0x0][0x228] ;  /* 0x00008a00000a7ab9 */ /* 0x000fe20000000800 */
[----:B------:R-:W-:Y:S01]  /*a7910*/  ULDC UR12, c[0x0][0x228] ;  /* 0x00008a00000c7ab9 */ /* 0x000fe20000000800 */
[----:B------:R2:W-:Y:S01]  /*a7920*/  @P5 STG.E.U16 desc[UR6][R8.64], R12 ;  /* 0x0000000c08005986 */ /* 0x0005e2000c101506 */
[----:B------:R-:W-:Y:S01]  /*a7930*/  ISETP.LT.AND P5, PT, R59, UR8, !P4 ;  /* 0x000000083b007c0c */ /* 0x000fe2000e7a1270 */
[----:B0-----:R-:W-:Y:S01]  /*a7940*/  VIADD R13, R49, UR4 ;  /* 0x00000004310d7c36 */ /* 0x001fe20008000000 */
[----:B------:R-:W-:Y:S01]  /*a7950*/  ISETP.LT.AND P0, PT, R61, UR10, !P4 ;  /* 0x0000000a3d007c0c */ /* 0x000fe2000e701270 */
[----:B------:R-:W-:Y:S01]  /*a7960*/  ULDC UR8, c[0x0][0x228] ;  /* 0x00008a0000087ab9 */ /* 0x000fe20000000800 */
[----:B------:R-:W-:Y:S01]  /*a7970*/  ISETP.LT.AND P4, PT, R60, UR12, !P4 ;  /* 0x0000000c3c007c0c */ /* 0x000fe2000e781270 */
[----:B------:R-:W-:Y:S01]  /*a7980*/  IMAD.WIDE R10, R13, 0x2, R44 ;  /* 0x000000020d0a7825 */ /* 0x000fe200078e022c */
[----:B------:R-:W-:Y:S01]  /*a7990*/  PRMT R20, R21, 0x7632, R20 ;  /* 0x0000763215147816 */ /* 0x000fe20000000014 */
[----:B------:R-:W-:Y:S01]  /*a79a0*/  ULDC UR4, c[0x0][0x248] ;  /* 0x0000920000047ab9 */ /* 0x000fe20000000800 */
[----:B------:R-:W-:Y:S01]  /*a79b0*/  ULDC UR10, c[0x0][0x228] ;  /* 0x00008a00000a7ab9 */ /* 0x000fe20000000800 */
        /* <DEDUP_REMOVED lines=9> */
[C---:B------:R-:W-:Y:S01]  /*a7a50*/  IMAD.WIDE R8, R13.reuse, 0x2, R42 ;  /* 0x000000020d087825 */ /* 0x040fe200078e022a */
[----:B------:R-:W-:Y:S01]  /*a7a60*/  ISETP.GE.AND P5, PT, R16, UR8, PT ;  /* 0x0000000810007c0c */ /* 0x000fe2000bfa6270 */
[----:B------:R2:W-:Y:S01]  /*a7a70*/  @P0 STG.E.U16 desc[UR6][R6.64], R25 ;  /* 0x0000001906000986 */ /* 0x0005e2000c101506 */
[----:B------:R-:W-:Y:S01]  /*a7a80*/  ULDC UR8, c[0x0][0x228] ;  /* 0x00008a0000087ab9 */ /* 0x000fe20000000800 */
[----:B------:R-:W-:Y:S01]  /*a7a90*/  VIADD R17, R13, UR4 ;  /* 0x000000040d117c36 */ /* 0x000fe20008000000 */
[----:B------:R-:W-:Y:S01]  /*a7aa0*/  ISETP.LT.AND P0, PT, R61, UR10, !P3 ;  /* 0x0000000a3d007c0c */ /* 0x000fe2000df01270 */
[----:B------:R3:W-:Y:S01]  /*a7ab0*/  @P4 STG.E.U16 desc[UR6][R8.64], R12 ;  /* 0x0000000c08004986 */ /* 0x0007e2000c101506 */
[----:B------:R-:W-:Y:S01]  /*a7ac0*/  ISETP.LT.AND P4, PT, R59, UR8, !P3 ;  /* 0x000000083b007c0c */ /* 0x000fe2000df81270 */
[C---:B0-----:R-:W-:Y:S01]  /*a7ad0*/  IMAD.WIDE R10, R17.reuse, 0x2, R44 ;  /* 0x00000002110a7825 */ /* 0x041fe200078e022c */
[----:B------:R-:W-:Y:S01]  /*a7ae0*/  ISETP.LT.AND P3, PT, R60, UR12, !P3 ;  /* 0x0000000c3c007c0c */ /* 0x000fe2000df61270 */
[----:B------:R-:W-:Y:S01]  /*a7af0*/  ULDC UR8, c[0x0][0x228] ;  /* 0x00008a0000087ab9 */ /* 0x000fe20000000800 */
[----:B------:R-:W-:Y:S01]  /*a7b00*/  PRMT R16, R14, 0x7632, R16 ;  /* 0x000076320e107816 */ /* 0x000fe20000000010 */
[----:B-1----:R-:W-:Y:S01]  /*a7b10*/  IMAD.WIDE R4, R17, 0x2, R40 ;  /* 0x0000000211047825 */ /* 0x002fe200078e0228 */
[----:B------:R0:W-:Y:S01]  /*a7b20*/  @P6 STG.E.U16 desc[UR6][R10.64], R14 ;  /* 0x0000000e0a006986 */ /* 0x0001e2000c101506 */
[----:B------:R-:W-:-:S02]  /*a7b30*/  ULDC UR4, c[0x0][0x248] ;  /* 0x0000920000047ab9 */ /* 0x000fc40000000800 */
[C---:B--2---:R-:W-:Y:S01]  /*a7b40*/  IMAD.WIDE R6, R17.reuse, 0x2, R2 ;  /* 0x0000000211067825 */ /* 0x044fe200078e0202 */
[----:B------:R-:W-:Y:S01]  /*a7b50*/  ISETP.LT.AND P6, PT, R58, UR8, !P2 ;  /* 0x000000083a007c0c */ /* 0x000fe2000d7c1270 */
[----:B------:R-:W-:Y:S01]  /*a7b60*/  ULDC UR8, c[0x0][0x22c] ;  /* 0x00008b0000087ab9 */ /* 0x000fe20000000800 */
[----:B---3--:R-:W-:Y:S01]  /*a7b70*/  PRMT R12, R18, 0x7632, R12 ;  /* 0x00007632120c7816 */ /* 0x008fe2000000000c */
[----:B------:R-:W-:Y:S01]  /*a7b80*/  IMAD.WIDE R8, R17, 0x2, R42 ;  /* 0x0000000211087825 */ /* 0x000fe200078e022a */
[----:B------:R1:W-:Y:S01]  /*a7b90*/  @P4 STG.E.U16 desc[UR6][R4.64], R16 ;  /* 0x0000001004004986 */ /* 0x0003e2000c101506 */
[----:B------:R-:W-:Y:S01]  /*a7ba0*/  ULDC UR10, c[0x0][0x228] ;  /* 0x00008a00000a7ab9 */ /* 0x000fe20000000800 */
[----:B------:R-:W-:Y:S01]  /*a7bb0*/  PRMT R20, R28, 0x7632, R20 ;  /* 0x000076321c147816 */ /* 0x000fe20000000014 */
[----:B------:R-:W-:Y:S01]  /*a7bc0*/  ULDC UR12, c[0x0][0x228] ;  /* 0x00008a00000c7ab9 */ /* 0x000fe20000000800 */
[----:B0-----:R-:W-:Y:S01]  /*a7bd0*/  VIADD R14, R31, 0x77 ;  /* 0x000000771f0e7836 */ /* 0x001fe20000000000 */
[----:B------:R0:W-:Y:S01]  /*a7be0*/  @P0 STG.E.U16 desc[UR6][R6.64], R18 ;  /* 0x0000001206000986 */ /* 0x0001e2000c101506 */
[----:B------:R-:W-:Y:S01]  /*a7bf0*/  VIADD R13, R17, UR4 ;  /* 0x00000004110d7c36 */ /* 0x000fe20008000000 */
[----:B------:R-:W-:-:S02]  /*a7c00*/  ULDC UR4, c[0x0][0x228] ;  /* 0x00008a0000047ab9 */ /* 0x000fc40000000800 */
[----:B------:R-:W-:Y:S01]  /*a7c10*/  ISETP.GE.AND P4, PT, R14, UR8, PT ;  /* 0x000000080e007c0c */ /* 0x000fe2000bf86270 */
[----:B------:R2:W-:Y:S01]  /*a7c20*/  @P3 STG.E.U16 desc[UR6][R8.64], R12 ;  /* 0x0000000c08003986 */ /* 0x0005e2000c101506 */
[----:B------:R-:W-:Y:S01]  /*a7c30*/  ULDC UR8, c[0x0][0x228] ;  /* 0x00008a0000087ab9 */ /* 0x000fe20000000800 */
[----:B------:R-:W-:Y:S01]  /*a7c40*/  ISETP.LT.AND P3, PT, R59, UR4, !P2 ;  /* 0x000000043b007c0c */ /* 0x000fe2000d761270 */
[----:B------:R-:W-:Y:S01]  /*a7c50*/  ULDC UR4, c[0x0][0x228] ;  /* 0x00008a0000047ab9 */ /* 0x000fe20000000800 */
[----:B------:R-:W-:Y:S01]  /*a7c60*/  ISETP.LT.AND P0, PT, R61, UR8, !P2 ;  /* 0x000000083d007c0c */ /* 0x000fe2000d701270 */
[C---:B------:R-:W-:Y:S01]  /*a7c70*/  IMAD.WIDE R10, R13.reuse, 0x2, R44 ;  /* 0x000000020d0a7825 */ /* 0x040fe200078e022c */
[----:B------:R-:W-:Y:S01]  /*a7c80*/  ISETP.LT.AND P2, PT, R60, UR4, !P2 ;  /* 0x000000043c007c0c */ /* 0x000fe2000d741270 */
[----:B------:R-:W-:Y:S01]  /*a7c90*/  ULDC UR4, c[0x0][0x248] ;  /* 0x0000920000047ab9 */ /* 0x000fe20000000800 */
[----:B------:R-:W-:Y:S01]  /*a7ca0*/  ULDC UR8, c[0x0][0x228] ;  /* 0x00008a0000087ab9 */ /* 0x000fe20000000800 */
[C---:B-1----:R-:W-:Y:S01]  /*a7cb0*/  IMAD.WIDE R4, R13.reuse, 0x2, R40 ;  /* 0x000000020d047825 */ /* 0x042fe200078e0228 */
[----:B------:R1:W-:Y:S01]  /*a7cc0*/  @P6 STG.E.U16 desc[UR6][R10.64], R22 ;  /* 0x000000160a006986 */ /* 0x0003e2000c101506 */
[----:B------:R-:W-:Y:S01]  /*a7cd0*/  ISETP.LT.AND P6, PT, R58, UR10, !P5 ;  /* 0x0000000a3a007c0c */ /* 0x000fe2000efc1270 */
[----:B------:R-:W-:Y:S01]  /*a7ce0*/  ULDC UR10, c[0x0][0x228] ;  /* 0x00008a00000a7ab9 */ /* 0x000fe20000000800 */
[----:B0-----:R-:W-:Y:S01]  /*a7cf0*/  IMAD.WIDE R6, R13, 0x2, R2 ;  /* 0x000000020d067825 */ /* 0x001fe200078e0202 */
[----:B--2---:R-:W-:-:S03]  /*a7d00*/  PRMT R12, R26, 0x7632, R12 ;  /* 0x000076321a0c7816 */ /* 0x004fc6000000000c */
[----:B------:R-:W-:Y:S01]  /*a7d10*/  IMAD.WIDE R8, R13, 0x2, R42 ;  /* 0x000000020d087825 */ /* 0x000fe200078e022a */
[----:B-1----:R-:W-:-:S03]  /*a7d20*/  PRMT R11, R22, 0x7632, R11 ;  /* 0x00007632160b7816 */ /* 0x002fc6000000000b */
[----:B------:R-:W-:Y:S01]  /*a7d30*/  VIADD R17, R13, UR4 ;  /* 0x000000040d117c36 */ /* 0x000fe20008000000 */
[----:B------:R-:W-:Y:S01]  /*a7d40*/  ULDC UR4, c[0x0][0x228] ;  /* 0x00008a0000047ab9 */ /* 0x000fe20000000800 */
[----:B------:R0:W-:Y:S04]  /*a7d50*/  @P3 STG.E.U16 desc[UR6][R4.64], R11 ;  /* 0x0000000b04003986 */ /* 0x0001e8000c101506 */
[----:B------:R1:W-:Y:S01]  /*a7d60*/  @P0 STG.E.U16 desc[UR6][R6.64], R26 ;  /* 0x0000001a06000986 */ /* 0x0003e2000c101506 */
[----:B------:R-:W-:Y:S01]  /*a7d70*/  ISETP.LT.AND P0, PT, R61, UR8, !P5 ;  /* 0x000000083d007c0c */ /* 0x000fe2000ef01270 */
[----:B------:R-:W-:Y:S01]  /*a7d80*/  VIADD R14, R31, 0x78 ;  /* 0x000000781f0e7836 */ /* 0x000fe20000000000 */
[----:B------:R-:W-:Y:S01]  /*a7d90*/  ULDC UR8, c[0x0][0x228] ;  /* 0x00008a0000087ab9 */ /* 0x000fe20000000800 */
[----:B------:R2:W-:Y:S01]  /*a7da0*/  @P2 STG.E.U16 desc[UR6][R8.64], R12 ;  /* 0x0000000c08002986 */ /* 0x0005e2000c101506 */
[----:B------:R-:W-:Y:S01]  /*a7db0*/  ISETP.LT.AND P2, PT, R59, UR4, !P5 ;  /* 0x000000043b007c0c */ /* 0x000fe2000ef41270 */
[----:B------:R-:W-:Y:S01]  /*a7dc0*/  ULDC UR4, c[0x0][0x228] ;  /* 0x00008a0000047ab9 */ /* 0x000fe20000000800 */
[----:B------:R-:W-:Y:S01]  /*a7dd0*/  ISETP.LT.AND P5, PT, R60, UR10, !P5 ;  /* 0x0000000a3c007c0c */ /* 0x000fe2000efa1270 */
[----:B0-----:R-:W-:Y:S01]  /*a7de0*/  IMAD.WIDE R10, R17, 0x2, R44 ;  /* 0x00000002110a7825 */ /* 0x001fe200078e022c */
[----:B------:R-:W-:Y:S01]  /*a7df0*/  ISETP.GE.AND P3, PT, R14, UR19, PT ;  /* 0x000000130e007c0c */ /* 0x000fe2000bf66270 */
[----:B------:R-:W-:Y:S01]  /*a7e00*/  ULDC UR10, c[0x0][0x228] ;  /* 0x00008a00000a7ab9 */ /* 0x000fe20000000800 */
[----:B------:R-:W-:Y:S01]  /*a7e10*/  PRMT R14, R15, 0x7632, R14 ;  /* 0x000076320f0e7816 */ /* 0x000fe2000000000e */
[C---:B------:R-:W-:Y:S01]  /*a7e20*/  IMAD.WIDE R4, R17.reuse, 0x2, R40 ;  /* 0x0000000211047825 */ /* 0x040fe200078e0228 */
[----:B------:R0:W-:Y:S01]  /*a7e30*/  @P6 STG.E.U16 desc[UR6][R10.64], R15 ;  /* 0x0000000f0a006986 */ /* 0x0001e2000c101506 */
[----:B------:R-:W-:Y:S01]  /*a7e40*/  ISETP.LT.AND P6, PT, R58, UR4, !P4 ;  /* 0x000000043a007c0c */ /* 0x000fe2000e7c1270 */
[----:B------:R-:W-:Y:S01]  /*a7e50*/  ULDC UR4, c[0x0][0x248] ;  /* 0x0000920000047ab9 */ /* 0x000fe20000000800 */
[----:B-1----:R-:W-:-:S04]  /*a7e60*/  IMAD.WIDE R6, R17, 0x2, R2 ;  /* 0x0000000211067825 */ /* 0x002fc800078e0202 */
[----:B--2---:R-:W-:Y:S01]  /*a7e70*/  IMAD.WIDE R8, R17, 0x2, R42 ;  /* 0x0000000211087825 */ /* 0x004fe200078e022a */
[----:B------:R-:W-:Y:S01]  /*a7e80*/  @P2 STG.E.U16 desc[UR6][R4.64], R14 ;  /* 0x0000000e04002986 */ /* 0x000fe2000c101506 */
[----:B0-----:R-:W-:Y:S02]  /*a7e90*/  PRMT R15, R19, 0x7632, R15 ;  /* 0x00007632130f7816 */ /* 0x001fe4000000000f */
[----:B------:R-:W-:Y:S01]  /*a7ea0*/  VIADD R13, R17, UR4 ;  /* 0x00000004110d7c36 */ /* 0x000fe20008000000 */
[----:B------:R-:W-:Y:S01]  /*a7eb0*/  @P0 STG.E.U16 desc[UR6][R6.64], R19 ;  /* 0x0000001306000986 */ /* 0x000fe2000c101506 */
[----:B------:R-:W-:Y:S01]  /*a7ec0*/  ULDC UR4, c[0x0][0x228] ;  /* 0x00008a0000047ab9 */ /* 0x000fe20000000800 */
[----:B------:R-:W-:Y:S01]  /*a7ed0*/  ISETP.LT.AND P0, PT, R61, UR8, !P4 ;  /* 0x000000083d007c0c */ /* 0x000fe2000e701270 */
[----:B------:R-:W-:Y:S01]  /*a7ee0*/  IMAD.WIDE R10, R13, 0x2, R44 ;  /* 0x000000020d0a7825 */ /* 0x000fe200078e022c */
[----:B------:R0:W-:Y:S01]  /*a7ef0*/  @P5 STG.E.U16 desc[UR6][R8.64], R15 ;  /* 0x0000000f08005986 */ /* 0x0001e2000c101506 */
[----:B------:R-:W-:Y:S01]  /*a7f00*/  ISETP.LT.AND P5, PT, R59, UR4, !P4 ;  /* 0x000000043b007c0c */ /* 0x000fe2000e7a1270 */
[----:B------:R-:W-:-:S02]  /*a7f10*/  ULDC UR4, c[0x0][0x228] ;  /* 0x00008a0000047ab9 */ /* 0x000fc40000000800 */
[----:B------:R-:W1:Y:S01]  /*a7f20*/  LDS.128 R4, [R0] ;  /* 0x0000000000047984 */ /* 0x000e620000000c00 */
[----:B------:R-:W-:Y:S01]  /*a7f30*/  ISETP.LT.AND P4, PT, R60, UR10, !P4 ;  /* 0x0000000a3c007c0c */ /* 0x000fe2000e781270 */
[----:B------:R-:W-:Y:S01]  /*a7f40*/  VIADD R12, R31, 0x79 ;  /* 0x000000791f0c7836 */ /* 0x000fe20000000000 */
[----:B------:R-:W-:Y:S01]  /*a7f50*/  PRMT R16, R23, 0x7632, R16 ;  /* 0x0000763217107816 */ /* 0x000fe20000000010 */
[----:B------:R2:W-:Y:S01]  /*a7f60*/  @P6 STG.E.U16 desc[UR6][R10.64], R23 ;  /* 0x000000170a006986 */ /* 0x0005e2000c101506 */
[----:B------:R-:W-:Y:S01]  /*a7f70*/  ISETP.LT.AND P6, PT, R58, UR4, !P3 ;  /* 0x000000043a007c0c */ /* 0x000fe2000dfc1270 */
[----:B------:R-:W-:Y:S01]  /*a7f80*/  ULDC UR4, c[0x0][0x248] ;  /* 0x0000920000047ab9 */ /* 0x000fe20000000800 */
[----:B------:R-:W-:Y:S01]  /*a7f90*/  ISETP.GE.AND P2, PT, R12, UR17, PT ;  /* 0x000000110c007c0c */ /* 0x000fe2000bf46270 */
[----:B0-----:R-:W-:Y:S01]  /*a7fa0*/  IMAD.WIDE R8, R13, 0x2, R40 ;  /* 0x000000020d087825 */ /* 0x001fe200078e0228 */
[----:B------:R-:W-:Y:S01]  /*a7fb0*/  PRMT R18, R27, 0x7632, R18 ;  /* 0x000076321b127816 */ /* 0x000fe20000000012 */
[----:B------:R-:W-:Y:S01]  /*a7fc0*/  ULDC UR8, c[0x0][0x228] ;  /* 0x00008a0000087ab9 */ /* 0x000fe20000000800 */
[----:B------:R-:W-:Y:S01]  /*a7fd0*/  ULDC UR10, c[0x0][0x228] ;  /* 0x00008a00000a7ab9 */ /* 0x000fe20000000800 */
[----:B------:R-:W-:-:S02]  /*a7fe0*/  VIADD R17, R13, UR4 ;  /* 0x000000040d117c36 */ /* 0x000fc40008000000 */
[C---:B--2---:R-:W-:Y:S01]  /*a7ff0*/  IMAD.WIDE R10, R13.reuse, 0x2, R2 ;  /* 0x000000020d0a7825 */ /* 0x044fe200078e0202 */
[----:B------:R0:W-:Y:S01]  /*a8000*/  @P5 STG.E.U16 desc[UR6][R8.64], R16 ;  /* 0x0000001008005986 */ /* 0x0001e2000c101506 */
[----:B------:R-:W-:Y:S02]  /*a8010*/  ULDC UR4, c[0x0][0x228] ;  /* 0x00008a0000047ab9 */ /* 0x000fe40000000800 */
[----:B------:R-:W-:Y:S01]  /*a8020*/  IMAD.WIDE R12, R13, 0x2, R42 ;  /* 0x000000020d0c7825 */ /* 0x000fe200078e022a */
[----:B------:R2:W-:Y:S01]  /*a8030*/  @P0 STG.E.U16 desc[UR6][R10.64], R27 ;  /* 0x0000001b0a000986 */ /* 0x0005e2000c101506 */
[----:B------:R-:W-:Y:S01]  /*a8040*/  ISETP.LT.AND P5, PT, R61, UR8, !P3 ;  /* 0x000000083d007c0c */ /* 0x000fe2000dfa1270 */
[----:B------:R-:W-:Y:S02]  /*a8050*/  ULDC UR8, c[0x0][0x228] ;  /* 0x00008a0000087ab9 */ /* 0x000fe40000000800 */
[----:B------:R3:W-:Y:S01]  /*a8060*/  @P4 STG.E.U16 desc[UR6][R12.64], R18 ;  /* 0x000000120c004986 */ /* 0x0007e2000c101506 */
[----:B------:R-:W-:Y:S01]  /*a8070*/  ISETP.LT.AND P4, PT, R59, UR4, !P3 ;  /* 0x000000043b007c0c */ /* 0x000fe2000df81270 */
[C---:B------:R-:W-:Y:S01]  /*a8080*/  IMAD.WIDE R14, R17.reuse, 0x2, R44 ;  /* 0x00000002110e7825 */ /* 0x040fe200078e022c */
[----:B------:R-:W-:Y:S01]  /*a8090*/  ISETP.LT.AND P3, PT, R60, UR10, !P3 ;  /* 0x0000000a3c007c0c */ /* 0x000fe2000df61270 */
[----:B------:R-:W-:Y:S01]  /*a80a0*/  ULDC UR4, c[0x0][0x248] ;  /* 0x0000920000047ab9 */ /* 0x000fe20000000800 */
[----:B------:R-:W-:Y:S01]  /*a80b0*/  PRMT R0, R32, 0x7632, R0 ;  /* 0x0000763220007816 */ /* 0x000fe20000000000 */
[C---:B0-----:R-:W-:Y:S01]  /*a80c0*/  IMAD.WIDE R8, R17.reuse, 0x2, R40 ;  /* 0x0000000211087825 */ /* 0x041fe200078e0228 */
[----:B------:R0:W-:Y:S03]  /*a80d0*/  @P6 STG.E.U16 desc[UR6][R14.64], R28 ;  /* 0x0000001c0e006986 */ /* 0x0001e6000c101506 */
[C---:B--2---:R-:W-:Y:S01]  /*a80e0*/  IMAD.WIDE R10, R17.reuse, 0x2, R2 ;  /* 0x00000002110a7825 */ /* 0x044fe200078e0202 */
[----:B------:R-:W-:Y:S01]  /*a80f0*/  ISETP.LT.AND P6, PT, R58, UR12, !P2 ;  /* 0x0000000c3a007c0c */ /* 0x000fe2000d7c1270 */
[----:B------:R-:W-:Y:S01]  /*a8100*/  ULDC UR10, c[0x0][0x228] ;  /* 0x00008a00000a7ab9 */ /* 0x000fe20000000800 */
[----:B------:R-:W-:Y:S01]  /*a8110*/  ULDC UR12, c[0x0][0x228] ;  /* 0x00008a00000c7ab9 */ /* 0x000fe20000000800 */
[C---:B---3--:R-:W-:Y:S01]  /*a8120*/  IMAD.WIDE R12, R17.reuse, 0x2, R42 ;  /* 0x00000002110c7825 */ /* 0x048fe200078e022a */
[----:B------:R2:W-:Y:S03]  /*a8130*/  @P4 STG.E.U16 desc[UR6][R8.64], R20 ;  /* 0x0000001408004986 */ /* 0x0005e6000c101506 */
[----:B------:R-:W-:Y:S01]  /*a8140*/  VIADD R19, R17, UR4 ;  /* 0x0000000411137c36 */ /* 0x000fe20008000000 */
[----:B------:R-:W-:Y:S01]  /*a8150*/  ULDC UR4, c[0x0][0x228] ;  /* 0x00008a0000047ab9 */ /* 0x000fe20000000800 */
[----:B------:R3:W-:Y:S01]  /*a8160*/  @P5 STG.E.U16 desc[UR6][R10.64], R32 ;  /* 0x000000200a005986 */ /* 0x0007e2000c101506 */
[----:B------:R-:W-:Y:S01]  /*a8170*/  ISETP.LT.AND P4, PT, R59, UR4, !P2 ;  /* 0x000000043b007c0c */ /* 0x000fe2000d781270 */
[----:B------:R-:W-:Y:S01]  /*a8180*/  VIADD R16, R31, 0x7a ;  /* 0x0000007a1f107836 */ /* 0x000fe20000000000 */
[----:B------:R-:W-:Y:S01]  /*a8190*/  ISETP.LT.AND P5, PT, R61, UR8, !P2 ;  /* 0x000000083d007c0c */ /* 0x000fe2000d7a1270 */
[----:B------:R1:W-:Y:S01]  /*a81a0*/  @P3 STG.E.U16 desc[UR6][R12.64], R0 ;  /* 0x000000000c003986 */ /* 0x0003e2000c101506 */
[----:B------:R-:W-:Y:S01]  /*a81b0*/  ISETP.LT.AND P3, PT, R60, UR10, !P2 ;  /* 0x0000000a3c007c0c */ /* 0x000fe2000d761270 */
[C---:B0-----:R-:W-:Y:S01]  /*a81c0*/  IMAD.WIDE R14, R19.reuse, 0x2, R44 ;  /* 0x00000002130e7825 */ /* 0x041fe200078e022c */
[----:B------:R-:W-:Y:S01]  /*a81d0*/  ISETP.GE.AND P0, PT, R16, UR15, PT ;  /* 0x0000000f10007c0c */ /* 0x000fe2000bf06270 */
[----:B------:R-:W-:Y:S01]  /*a81e0*/  ULDC UR4, c[0x0][0x248] ;  /* 0x0000920000047ab9 */ /* 0x000fe20000000800 */
[----:B------:R-:W-:Y:S01]  /*a81f0*/  PRMT R16, R36, 0x7632, R16 ;  /* 0x0000763224107816 */ /* 0x000fe20000000010 */
[C---:B--2---:R-:W-:Y:S01]  /*a8200*/  IMAD.WIDE R8, R19.reuse, 0x2, R40 ;  /* 0x0000000213087825 */ /* 0x044fe200078e0228 */
[----:B------:R0:W-:Y:S03]  /*a8210*/  @P6 STG.E.U16 desc[UR6][R14.64], R36 ;  /* 0x000000240e006986 */ /* 0x0001e6000c101506 */
[C---:B---3--:R-:W-:Y:S01]  /*a8220*/  IMAD.WIDE R10, R19.reuse, 0x2, R2 ;  /* 0x00000002130a7825 */ /* 0x048fe200078e0202 */
[----:B------:R-:W-:Y:S01]  /*a8230*/  ULDC UR8, c[0x0][0x228] ;  /* 0x00008a0000087ab9 */ /* 0x000fe20000000800 */
[----:B-1----:R-:W-:Y:S01]  /*a8240*/  PRMT R0, R4, 0x7632, R0 ;  /* 0x0000763204007816 */ /* 0x002fe20000000000 */
[----:B------:R-:W-:Y:S01]  /*a8250*/  ULDC UR10, c[0x0][0x228] ;  /* 0x00008a00000a7ab9 */ /* 0x000fe20000000800 */
[C---:B------:R-:W-:Y:S01]  /*a8260*/  IMAD.WIDE R12, R19.reuse, 0x2, R42 ;  /* 0x00000002130c7825 */ /* 0x040fe200078e022a */
[----:B------:R-:W-:Y:S01]  /*a8270*/  ISETP.LT.AND P6, PT, R58, UR12, !P0 ;  /* 0x0000000c3a007c0c */ /* 0x000fe2000c7c1270 */
[----:B------:R1:W-:Y:S01]  /*a8280*/  @P4 STG.E.U16 desc[UR6][R8.64], R16 ;  /* 0x0000001008004986 */ /* 0x0003e2000c101506 */
[----:B------:R-:W-:Y:S01]  /*a8290*/  ULDC UR12, c[0x0][0x228] ;  /* 0x00008a00000c7ab9 */ /* 0x000fe20000000800 */
        /* <DEDUP_REMOVED lines=8> */
[----:B0-----:R-:W-:Y:S01]  /*a8320*/  IMAD.WIDE R14, R17, 0x2, R44 ;  /* 0x00000002110e7825 */ /* 0x001fe200078e022c */
[----:B------:R-:W-:Y:S01]  /*a8330*/  ISETP.GE.AND P2, PT, R18, UR13, PT ;  /* 0x0000000d12007c0c */ /* 0x000fe2000bf46270 */
[----:B------:R-:W-:Y:S01]  /*a8340*/  ULDC UR4, c[0x0][0x248] ;  /* 0x0000920000047ab9 */ /* 0x000fe20000000800 */
[----:B------:R-:W-:Y:S01]  /*a8350*/  PRMT R18, R29, 0x7632, R18 ;  /* 0x000076321d127816 */ /* 0x000fe20000000012 */
[C---:B-1----:R-:W-:Y:S01]  /*a8360*/  IMAD.WIDE R8, R17.reuse, 0x2, R40 ;  /* 0x0000000211087825 */ /* 0x042fe200078e0228 */
[----:B------:R0:W-:Y:S03]  /*a8370*/  @P6 STG.E.U16 desc[UR6][R14.64], R29 ;  /* 0x0000001d0e006986 */ /* 0x0001e6000c101506 */
[----:B--2---:R-:W-:Y:S01]  /*a8380*/  IMAD.WIDE R10, R17, 0x2, R2 ;  /* 0x00000002110a7825 */ /* 0x004fe200078e0202 */
[----:B------:R-:W-:Y:S01]  /*a8390*/  ULDC UR8, c[0x0][0x228] ;  /* 0x00008a0000087ab9 */ /* 0x000fe20000000800 */
[----:B---3--:R-:W-:Y:S01]  /*a83a0*/  PRMT R0, R33, 0x7632, R0 ;  /* 0x0000763221007816 */ /* 0x008fe20000000000 */
[----:B------:R-:W-:Y:S01]  /*a83b0*/  ULDC UR10, c[0x0][0x228] ;  /* 0x00008a00000a7ab9 */ /* 0x000fe20000000800 */
[C---:B------:R-:W-:Y:S01]  /*a83c0*/  IMAD.WIDE R12, R17.reuse, 0x2, R42 ;  /* 0x00000002110c7825 */ /* 0x040fe200078e022a */
[----:B------:R-:W-:Y:S01]  /*a83d0*/  ISETP.LT.AND P6, PT, R58, UR12, !P2 ;  /* 0x0000000c3a007c0c */ /* 0x000fe2000d7c1270 */
[----:B------:R1:W-:Y:S02]  /*a83e0*/  @P4 STG.E.U16 desc[UR6][R8.64], R18 ;  /* 0x0000001208004986 */ /* 0x0003e4000c101506 */
        /* <DEDUP_REMOVED lines=13> */
[----:B------:R-:W-:Y:S01]  /*a84c0*/  @P6 STG.E.U16 desc[UR6][R14.64], R37 ;  /* 0x000000250e006986 */ /* 0x000fe2000c101506 */
[----:B------:R-:W-:Y:S01]  /*a84d0*/  ULDC UR4, c[0x0][0x248] ;  /* 0x0000920000047ab9 */ /* 0x000fe20000000800 */
[----:B------:R-:W-:Y:S01]  /*a84e0*/  ULDC UR8, c[0x0][0x228] ;  /* 0x00008a0000087ab9 */ /* 0x000fe20000000800 */
[----:B--2---:R-:W-:Y:S01]  /*a84f0*/  IMAD.WIDE R10, R19, 0x2, R2 ;  /* 0x00000002130a7825 */ /* 0x004fe200078e0202 */
[----:B---3--:R-:W-:-:S03]  /*a8500*/  PRMT R0, R5, 0x7632, R0 ;  /* 0x0000763205007816 */ /* 0x008fc60000000000 */
[----:B------:R-:W-:Y:S01]  /*a8510*/  IMAD.WIDE R12, R19, 0x2, R42 ;  /* 0x00000002130c7825 */ /* 0x000fe200078e022a */
[----:B------:R-:W-:Y:S04]  /*a8520*/  @P4 STG.E.U16 desc[UR6][R8.64], R4 ;  /* 0x0000000408004986 */ /* 0x000fe8000c101506 */
[----:B------:R-:W-:Y:S01]  /*a8530*/  @P5 STG.E.U16 desc[UR6][R10.64], R5 ;  /* 0x000000050a005986 */ /* 0x000fe2000c101506 */
[----:B------:R-:W-:-:S03]  /*a8540*/  VIADD R16, R31, 0x7d ;  /* 0x0000007d1f107836 */ /* 0x000fc60000000000 */
[----:B------:R0:W-:Y:S02]  /*a8550*/  @P3 STG.E.U16 desc[UR6][R12.64], R0 ;  /* 0x000000000c003986 */ /* 0x0001e4000c101506 */
[----:B0-----:R-:W-:Y:S02]  /*a8560*/  VIADD R0, R31, 0x7e ;  /* 0x0000007e1f007836 */ /* 0x001fe40000000000 */
[----:B------:R-:W2:Y:S01]  /*a8570*/  LDL.LU R31, [R1+0x2f74] ;  /* 0x002f7400011f7983 */ /* 0x000ea20000300800 */
[----:B------:R-:W-:Y:S01]  /*a8580*/  ISETP.LT.AND P6, PT, R58, UR11, !P0 ;  /* 0x0000000b3a007c0c */ /* 0x000fe2000c7c1270 */
[----:B------:R-:W-:Y:S01]  /*a8590*/  VIADD R17, R19, UR4 ;  /* 0x0000000413117c36 */ /* 0x000fe20008000000 */
[----:B------:R-:W-:Y:S01]  /*a85a0*/  ULDC UR4, c[0x0][0x228] ;  /* 0x00008a0000047ab9 */ /* 0x000fe20000000800 */
[----:B------:R-:W-:Y:S01]  /*a85b0*/  ISETP.GE.AND P2, PT, R16, UR9, PT ;  /* 0x0000000910007c0c */ /* 0x000fe2000bf46270 */
[----:B------:R-:W-:Y:S01]  /*a85c0*/  ULDC UR9, c[0x0][0x228] ;  /* 0x00008a0000097ab9 */ /* 0x000fe20000000800 */
[----:B------:R-:W-:-:S02]  /*a85d0*/  ISETP.LT.AND P3, PT, R59, UR4, !P0 ;  /* 0x000000043b007c0c */ /* 0x000fc4000c761270 */
[----:B------:R-:W-:Y:S01]  /*a85e0*/  ISETP.LT.AND P4, PT, R61, UR8, !P0 ;  /* 0x000000083d007c0c */ /* 0x000fe2000c781270 */
[C---:B------:R-:W-:Y:S01]  /*a85f0*/  IMAD.WIDE R14, R17.reuse, 0x2, R44 ;  /* 0x00000002110e7825 */ /* 0x040fe200078e022c */
[----:B------:R-:W-:Y:S01]  /*a8600*/  ISETP.LT.AND P5, PT, R60, UR9, !P0 ;  /* 0x000000093c007c0c */ /* 0x000fe2000c7a1270 */
[----:B------:R-:W-:Y:S01]  /*a8610*/  ULDC UR8, c[0x0][0x228] ;  /* 0x00008a0000087ab9 */ /* 0x000fe20000000800 */
[----:B------:R-:W-:Y:S01]  /*a8620*/  PRMT R13, R30, 0x7632, R13 ;  /* 0x000076321e0d7816 */ /* 0x000fe2000000000d */
[C---:B------:R-:W-:Y:S01]  /*a8630*/  IMAD.WIDE R4, R17.reuse, 0x2, R40 ;  /* 0x0000000211047825 */ /* 0x040fe200078e0228 */
[----:B------:R0:W-:Y:S01]  /*a8640*/  @P6 STG.E.U16 desc[UR6][R14.64], R30 ;  /* 0x0000001e0e006986 */ /* 0x0001e2000c101506 */
[----:B------:R-:W-:Y:S01]  /*a8650*/  ISETP.LT.AND P6, PT, R58, UR8, !P2 ;  /* 0x000000083a007c0c */ /* 0x000fe2000d7c1270 */
[----:B------:R-:W-:Y:S01]  /*a8660*/  ULDC UR4, c[0x0][0x248] ;  /* 0x0000920000047ab9 */ /* 0x000fe20000000800 */
[----:B------:R-:W-:-:S04]  /*a8670*/  IMAD.WIDE R8, R17, 0x2, R2 ;  /* 0x0000000211087825 */ /* 0x000fc800078e0202 */
[C---:B------:R-:W-:Y:S01]  /*a8680*/  IMAD.WIDE R10, R17.reuse, 0x2, R42 ;  /* 0x00000002110a7825 */ /* 0x040fe200078e022a */
[----:B------:R1:W-:Y:S01]  /*a8690*/  @P3 STG.E.U16 desc[UR6][R4.64], R13 ;  /* 0x0000000d04003986 */ /* 0x0003e2000c101506 */
[----:B------:R-:W-:Y:S01]  /*a86a0*/  ISETP.GE.AND P0, PT, R0, UR5, PT ;  /* 0x0000000500007c0c */ /* 0x000fe2000bf06270 */
[----:B------:R-:W-:Y:S01]  /*a86b0*/  ULDC UR5, c[0x0][0x228] ;  /* 0x00008a0000057ab9 */ /* 0x000fe20000000800 */
[----:B------:R-:W-:Y:S01]  /*a86c0*/  ULDC UR8, c[0x0][0x228] ;  /* 0x00008a0000087ab9 */ /* 0x000fe20000000800 */
[----:B0-----:R-:W-:Y:S01]  /*a86d0*/  PRMT R14, R34, 0x7632, R14 ;  /* 0x00007632220e7816 */ /* 0x001fe2000000000e */
[----:B------:R-:W-:Y:S01]  /*a86e0*/  VIADD R15, R17, UR4 ;  /* 0x00000004110f7c36 */ /* 0x000fe20008000000 */
[----:B------:R0:W-:Y:S01]  /*a86f0*/  @P4 STG.E.U16 desc[UR6][R8.64], R34 ;  /* 0x0000002208004986 */ /* 0x0001e2000c101506 */
[----:B------:R-:W-:-:S03]  /*a8700*/  ULDC UR4, c[0x0][0x228] ;  /* 0x00008a0000047ab9 */ /* 0x000fc60000000800 */
[----:B------:R3:W-:Y:S01]  /*a8710*/  @P5 STG.E.U16 desc[UR6][R10.64], R14 ;  /* 0x0000000e0a005986 */ /* 0x0007e2000c101506 */
[----:B------:R-:W-:Y:S01]  /*a8720*/  ISETP.LT.AND P5, PT, R59, UR4, !P2 ;  /* 0x000000043b007c0c */ /* 0x000fe2000d7a1270 */
[----:B-1----:R-:W-:Y:S01]  /*a8730*/  IMAD.WIDE R12, R15, 0x2, R44 ;  /* 0x000000020f0c7825 */ /* 0x002fe200078e022c */
[----:B------:R-:W-:Y:S01]  /*a8740*/  ISETP.LT.AND P4, PT, R61, UR5, !P2 ;  /* 0x000000053d007c0c */ /* 0x000fe2000d781270 */
[----:B------:R-:W-:Y:S01]  /*a8750*/  ULDC UR4, c[0x0][0x228] ;  /* 0x00008a0000047ab9 */ /* 0x000fe20000000800 */
[----:B------:R-:W-:Y:S01]  /*a8760*/  ULDC UR5, c[0x0][0x228] ;  /* 0x00008a0000057ab9 */ /* 0x000fe20000000800 */
[----:B------:R-:W-:Y:S01]  /*a8770*/  ISETP.LT.AND P2, PT, R60, UR4, !P2 ;  /* 0x000000043c007c0c */ /* 0x000fe2000d741270 */
[----:B------:R1:W-:Y:S01]  /*a8780*/  @P6 STG.E.U16 desc[UR6][R12.64], R38 ;  /* 0x000000260c006986 */ /* 0x0003e2000c101506 */
[----:B------:R-:W-:Y:S01]  /*a8790*/  PRMT R0, R38, 0x7632, R0 ;  /* 0x0000763226007816 */ /* 0x000fe20000000000 */
[C---:B------:R-:W-:Y:S01]  /*a87a0*/  IMAD.WIDE R4, R15.reuse, 0x2, R40 ;  /* 0x000000020f047825 */ /* 0x040fe200078e0228 */
[----:B------:R-:W-:Y:S01]  /*a87b0*/  ISETP.LT.AND P6, PT, R58, UR5, !P0 ;  /* 0x000000053a007c0c */ /* 0x000fe2000c7c1270 */
[----:B------:R-:W-:Y:S01]  /*a87c0*/  ULDC UR4, c[0x0][0x248] ;  /* 0x0000920000047ab9 */ /* 0x000fe20000000800 */
[----:B------:R-:W-:Y:S01]  /*a87d0*/  ULDC UR5, c[0x0][0x228] ;  /* 0x00008a0000057ab9 */ /* 0x000fe20000000800 */
[C---:B0-----:R-:W-:Y:S01]  /*a87e0*/  IMAD.WIDE R8, R15.reuse, 0x2, R2 ;  /* 0x000000020f087825 */ /* 0x041fe200078e0202 */
[----:B------:R0:W-:Y:S03]  /*a87f0*/  @P5 STG.E.U16 desc[UR6][R4.64], R0 ;  /* 0x0000000004005986 */ /* 0x0001e6000c101506 */
[----:B------:R-:W-:-:S02]  /*a8800*/  VIADD R17, R15, UR4 ;  /* 0x000000040f117c36 */ /* 0x000fc40008000000 */
[----:B---3--:R-:W-:Y:S01]  /*a8810*/  IMAD.WIDE R10, R15, 0x2, R42 ;  /* 0x000000020f0a7825 */ /* 0x008fe200078e022a */
[----:B------:R3:W-:Y:S01]  /*a8820*/  @P4 STG.E.U16 desc[UR6][R8.64], R6 ;  /* 0x0000000608004986 */ /* 0x0007e2000c101506 */
[----:B------:R-:W-:Y:S01]  /*a8830*/  ULDC UR4, c[0x0][0x228] ;  /* 0x00008a0000047ab9 */ /* 0x000fe20000000800 */
[----:B------:R-:W-:Y:S01]  /*a8840*/  ISETP.LT.AND P4, PT, R59, UR5, !P1 ;  /* 0x000000053b007c0c */ /* 0x000fe2000cf81270 */
[----:B-1----:R-:W-:Y:S01]  /*a8850*/  IMAD.WIDE R12, R17, 0x2, R44 ;  /* 0x00000002110c7825 */ /* 0x002fe200078e022c */
[----:B------:R-:W-:Y:S01]  /*a8860*/  ULDC UR5, c[0x0][0x228] ;  /* 0x00008a0000057ab9 */ /* 0x000fe20000000800 */
[----:B0-----:R-:W-:Y:S02]  /*a8870*/  PRMT R5, R6, 0x7632, R5 ;  /* 0x0000763206057816 */ /* 0x001fe40000000005 */
[----:B------:R-:W-:Y:S01]  /*a8880*/  ISETP.LT.AND P5, PT, R59, UR4, !P0 ;  /* 0x000000043b007c0c */ /* 0x000fe2000c7a1270 */
[----:B------:R-:W-:Y:S02]  /*a8890*/  ULDC UR4, c[0x0][0x228] ;  /* 0x00008a0000047ab9 */ /* 0x000fe40000000800 */
[----:B------:R0:W-:Y:S01]  /*a88a0*/  @P2 STG.E.U16 desc[UR6][R10.64], R5 ;  /* 0x000000050a002986 */ /* 0x0001e2000c101506 */
[----:B------:R-:W-:Y:S01]  /*a88b0*/  ISETP.LT.AND P2, PT, R61, UR5, !P1 ;  /* 0x000000053d007c0c */ /* 0x000fe2000cf41270 */
[----:B------:R-:W-:Y:S01]  /*a88c0*/  ULDC UR5, c[0x0][0x228] ;  /* 0x00008a0000057ab9 */ /* 0x000fe20000000800 */
[----:B------:R-:W-:Y:S01]  /*a88d0*/  ISETP.LT.AND P3, PT, R58, UR8, !P1 ;  /* 0x000000083a007c0c */ /* 0x000fe2000cf61270 */
[----:B------:R-:W-:-:S02]  /*a88e0*/  ULDC UR8, c[0x0][0x228] ;  /* 0x00008a0000087ab9 */ /* 0x000fc40000000800 */
[----:B------:R-:W-:Y:S01]  /*a88f0*/  ISETP.LT.AND P1, PT, R60, UR8, !P1 ;  /* 0x000000083c007c0c */ /* 0x000fe2000cf21270 */
[----:B---3--:R-:W-:Y:S01]  /*a8900*/  IMAD.WIDE R8, R17, 0x2, R2 ;  /* 0x0000000211087825 */ /* 0x008fe200078e0202 */
[----:B------:R-:W-:-:S03]  /*a8910*/  PRMT R0, R35, 0x7632, R0 ;  /* 0x0000763223007816 */ /* 0x000fc60000000000 */
[----:B0-----:R-:W-:Y:S01]  /*a8920*/  IMAD.WIDE R4, R17, 0x2, R40 ;  /* 0x0000000211047825 */ /* 0x001fe200078e0228 */
[----:B------:R-:W-:-:S03]  /*a8930*/  PRMT R20, R39, 0x7632, R20 ;  /* 0x0000763227147816 */ /* 0x000fc60000000014 */
[----:B------:R-:W-:Y:S01]  /*a8940*/  IMAD.WIDE R10, R17, 0x2, R42 ;  /* 0x00000002110a7825 */ /* 0x000fe200078e022a */
[----:B--2---:R0:W-:Y:S01]  /*a8950*/  @P6 STG.E.U16 desc[UR6][R12.64], R31 ;  /* 0x0000001f0c006986 */ /* 0x0041e2000c101506 */
[----:B------:R-:W-:Y:S01]  /*a8960*/  ISETP.LT.AND P6, PT, R61, UR4, !P0 ;  /* 0x000000043d007c0c */ /* 0x000fe2000c7c1270 */
[----:B------:R-:W-:Y:S01]  /*a8970*/  ULDC UR4, c[0x0][0x248] ;  /* 0x0000920000047ab9 */ /* 0x000fe20000000800 */
[----:B------:R-:W-:Y:S01]  /*a8980*/  ISETP.LT.AND P0, PT, R60, UR5, !P0 ;  /* 0x000000053c007c0c */ /* 0x000fe2000c701270 */
[----:B------:R-:W-:-:S04]  /*a8990*/  VIADD R15, R17, UR4 ;  /* 0x00000004110f7c36 */ /* 0x000fc80008000000 */
[----:B------:R-:W-:Y:S01]  /*a89a0*/  IMAD.WIDE R44, R15, 0x2, R44 ;  /* 0x000000020f2c7825 */ /* 0x000fe200078e022c */
[----:B0-----:R-:W-:-:S03]  /*a89b0*/  PRMT R31, R31, 0x7632, R31 ;  /* 0x000076321f1f7816 */ /* 0x001fc6000000001f */
[----:B------:R-:W-:-:S04]  /*a89c0*/  IMAD.WIDE R40, R15, 0x2, R40 ;  /* 0x000000020f287825 */ /* 0x000fc800078e0228 */
[C---:B------:R-:W-:Y:S01]  /*a89d0*/  IMAD.WIDE R2, R15.reuse, 0x2, R2 ;  /* 0x000000020f027825 */ /* 0x040fe200078e0202 */
[----:B------:R0:W-:Y:S04]  /*a89e0*/  @P5 STG.E.U16 desc[UR6][R4.64], R31 ;  /* 0x0000001f04005986 */ /* 0x0001e8000c101506 */
[----:B------:R0:W-:Y:S04]  /*a89f0*/  @P6 STG.E.U16 desc[UR6][R8.64], R35 ;  /* 0x0000002308006986 */ /* 0x0001e8000c101506 */
[----:B------:R0:W-:Y:S04]  /*a8a00*/  @P0 STG.E.U16 desc[UR6][R10.64], R0 ;  /* 0x000000000a000986 */ /* 0x0001e8000c101506 */
[----:B------:R0:W-:Y:S04]  /*a8a10*/  @P3 STG.E.U16 desc[UR6][R44.64], R39 ;  /* 0x000000272c003986 */ /* 0x0001e8000c101506 */
[----:B------:R0:W-:Y:S01]  /*a8a20*/  @P4 STG.E.U16 desc[UR6][R40.64], R20 ;  /* 0x0000001428004986 */ /* 0x0001e2000c101506 */
[----:B------:R-:W-:-:S03]  /*a8a30*/  IMAD.WIDE R42, R15, 0x2, R42 ;  /* 0x000000020f2a7825 */ /* 0x000fc600078e022a */
[----:B------:R0:W-:Y:S01]  /*a8a40*/  @P2 STG.E.U16 desc[UR6][R2.64], R7 ;  /* 0x0000000702002986 */ /* 0x0001e2000c101506 */
[----:B------:R-:W-:Y:S05]  /*a8a50*/  @!P1 EXIT ;  /* 0x000000000000994d */ /* 0x000fea0003800000 */
[----:B------:R-:W-:-:S05]  /*a8a60*/  PRMT R21, R7, 0x7632, R21 ;  /* 0x0000763207157816 */ /* 0x000fca0000000015 */
[----:B------:R-:W-:Y:S01]  /*a8a70*/  STG.E.U16 desc[UR6][R42.64], R21 ;  /* 0x000000152a007986 */ /* 0x000fe2000c101506 */
[----:B------:R-:W-:Y:S05]  /*a8a80*/  EXIT ;  /* 0x000000000000794d */ /* 0x000fea0003800000 */
.L_x_2:
[----:B------:R-:W-:-:S00]  /*a8a90*/  BRA `(.L_x_2) ;  /* 0xfffffffc00fc7947 */ /* 0x000fc0000383ffff */
[----:B------:R-:W-:-:S00]  /*a8aa0*/  NOP ;  /* 0x0000000000007918 */ /* 0x000fc00000000000 */
        /* <DEDUP_REMOVED lines=13> */
.L_x_3:


//--------------------- .nv.shared.matmul_kernel  --------------------------
	.section	.nv.shared.matmul_kernel,"aw",@nobits
	.sectionflags	@""
	.align	16
	.zero		1024


//--------------------- .nv.shared.reserved.0     --------------------------
	.section	.nv.shared.reserved.0,"aw",@nobits
	.weak		__nv_reservedSMEM_offset_0_alias
	.size		__nv_reservedSMEM_offset_0_alias, 0, 0
	.other		__nv_reservedSMEM_offset_0_alias,@"STO_CUDA_RESERVED_SHARED STV_DEFAULT"
__nv_reservedSMEM_offset_0_alias:
	.zero		0


//--------------------- .nv.constant0.matmul_kernel --------------------------
	.section	.nv.constant0.matmul_kernel,"a",@progbits
	.sectionflags	@""
	.align	4
.nv.constant0.matmul_kernel:
	.zero		608


//--------------------- SYMBOLS --------------------------

	.type		.nv.reservedSmem.offset0,@object
	.size		.nv.reservedSmem.offset0,0x4
